	.target	sm_90a

	.elftype	@"ET_EXEC"


//--------------------- .note.nv.tkinfo           --------------------------
	.section	.note.nv.tkinfo,"",@"SHT_NOTE"
	.sectionflags	@"SHF_NOTE_NV_TKINFO"
	.tkinfo
        /*0018*/ 	.word	0x00000002
        /*0030*/ 	.string	""
        /*0030*/ 	.string	"ptxas"
        /*0030*/ 	.string	"Cuda compilation tools, release 13.0, V13.0.88"
        /*0030*/ 	.string	"Build cuda_13.0.r13.0/compiler.36424714_0"
        /*0030*/ 	.string	"-arch sm_90a -m 64 "



//--------------------- .note.nv.cuinfo           --------------------------
	.section	.note.nv.cuinfo,"",@"SHT_NOTE"
	.sectionflags	@"SHF_NOTE_NV_CUINFO"
        /*0018*/ 	.short	0x0002
        /*001a*/ 	.short	0x005a
        /*001c*/ 	.short	0x0082
	.zero		2


//--------------------- .nv.info                  --------------------------
	.section	.nv.info,"",@"SHT_CUDA_INFO"
	.align	4


	//----- nvinfo : EIATTR_REGCOUNT
	.align		4
        /*0000*/ 	.byte	0x04, 0x2f
        /*0002*/ 	.short	(.L_15 - .L_14)
	.align		4
.L_14:
        /*0004*/ 	.word	index@(_ZN7cutlass13device_kernelINS_4gemm6kernel13GemmUniversalINS1_17GroupProblemShapeIN4cute5tupleIJiiiEEEEENS1_10collective13CollectiveMmaINS1_39MainloopSm90ArrayTmaGmmaWarpSpecializedILi2ENS6_IJNS5_1CILi1EEESD_SD_EEENS1_43KernelPtrArrayTmaWarpSpecializedCooperativeEEENS6_IJNSC_ILi128EEENSC_ILi256EEESH_EEENS_10bfloat16_tEPNS6_IJlSD_NSC_ILi0EEEEEESK_SN_NS5_8TiledMMAINS5_8MMA_AtomIJNS5_4SM904GMMA28MMA_64x256x16_F32BF16BF16_SSILNSR_5MajorE0ELST_0ELNSR_7ScaleInE1ELSU_1EEEEEENS5_6LayoutINS6_IJNSC_ILi2EEESD_SD_EEENS6_IJSD_SL_SL_EEEEENS6_IJNS5_10UnderscoreES12_S12_EEEEENS5_13SM90_TMA_LOADENS5_14ComposedLayoutINS5_7SwizzleILi3ELi4ELi3EEENS5_18smem_ptr_flag_bitsILi16EEENSX_INS6_IJNSC_ILi8EEENSC_ILi64EEEEEENS6_IJS1C_SD_EEEEEEEvNS5_8identityES15_S1G_vS1H_EENS_8epilogue10collective18CollectiveEpilogueINS1J_30Sm90PtrArrayTmaWarpSpecializedILi4ELi2ELi16ELb1ELb0ELi2EEEJSJ_NS6_IJSH_NSC_ILi32EEEEEENS_6half_tEPNS6_IJSD_lSL_EEES1Q_S1S_NS1J_6fusion15FusionCallbacksIS1N_NS1T_17LinearCombinationIS1Q_fS1Q_fLNS_15FloatRoundStyleE2EEESJ_S1P_JEEES15_NS16_IS18_S1A_NSX_INS6_IJS1C_S1B_EEENS6_IJSD_S1C_EEEEEEENS5_17SM75_U16x8_LDSM_TENS5_14SM90_TMA_STOREES22_NS5_17SM90_U16x8_STSM_TENS5_9Copy_AtomIJNS5_17SM90_U32x4_STSM_NES1Q_EEEvEEEvvEEEEvNT_6ParamsE)
        /*0008*/ 	.word	0x000000a8


	//----- nvinfo : EIATTR_FRAME_SIZE
	.align		4
.L_15:
        /*000c*/ 	.byte	0x04, 0x11
        /*000e*/ 	.short	(.L_17 - .L_16)
	.align		4
.L_16:
        /*0010*/ 	.word	index@($__internal_0_$__cuda_sm20_div_u64)
        /*0014*/ 	.word	0x00000000


	//----- nvinfo : EIATTR_FRAME_SIZE
	.align		4
.L_17:
        /*0018*/ 	.byte	0x04, 0x11
        /*001a*/ 	.short	(.L_19 - .L_18)
	.align		4
.L_18:
        /*001c*/ 	.word	index@(_ZN7cutlass13device_kernelINS_4gemm6kernel13GemmUniversalINS1_17GroupProblemShapeIN4cute5tupleIJiiiEEEEENS1_10collective13CollectiveMmaINS1_39MainloopSm90ArrayTmaGmmaWarpSpecializedILi2ENS6_IJNS5_1CILi1EEESD_SD_EEENS1_43KernelPtrArrayTmaWarpSpecializedCooperativeEEENS6_IJNSC_ILi128EEENSC_ILi256EEESH_EEENS_10bfloat16_tEPNS6_IJlSD_NSC_ILi0EEEEEESK_SN_NS5_8TiledMMAINS5_8MMA_AtomIJNS5_4SM904GMMA28MMA_64x256x16_F32BF16BF16_SSILNSR_5MajorE0ELST_0ELNSR_7ScaleInE1ELSU_1EEEEEENS5_6LayoutINS6_IJNSC_ILi2EEESD_SD_EEENS6_IJSD_SL_SL_EEEEENS6_IJNS5_10UnderscoreES12_S12_EEEEENS5_13SM90_TMA_LOADENS5_14ComposedLayoutINS5_7SwizzleILi3ELi4ELi3EEENS5_18smem_ptr_flag_bitsILi16EEENSX_INS6_IJNSC_ILi8EEENSC_ILi64EEEEEENS6_IJS1C_SD_EEEEEEEvNS5_8identityES15_S1G_vS1H_EENS_8epilogue10collective18CollectiveEpilogueINS1J_30Sm90PtrArrayTmaWarpSpecializedILi4ELi2ELi16ELb1ELb0ELi2EEEJSJ_NS6_IJSH_NSC_ILi32EEEEEENS_6half_tEPNS6_IJSD_lSL_EEES1Q_S1S_NS1J_6fusion15FusionCallbacksIS1N_NS1T_17LinearCombinationIS1Q_fS1Q_fLNS_15FloatRoundStyleE2EEESJ_S1P_JEEES15_NS16_IS18_S1A_NSX_INS6_IJS1C_S1B_EEENS6_IJSD_S1C_EEEEEEENS5_17SM75_U16x8_LDSM_TENS5_14SM90_TMA_STOREES22_NS5_17SM90_U16x8_STSM_TENS5_9Copy_AtomIJNS5_17SM90_U32x4_STSM_NES1Q_EEEvEEEvvEEEEvNT_6ParamsE)
        /*0020*/ 	.word	0x00000000


	//----- nvinfo : EIATTR_MIN_STACK_SIZE
	.align		4
.L_19:
        /*0024*/ 	.byte	0x04, 0x12
        /*0026*/ 	.short	(.L_21 - .L_20)
	.align		4
.L_20:
        /*0028*/ 	.word	index@(_ZN7cutlass13device_kernelINS_4gemm6kernel13GemmUniversalINS1_17GroupProblemShapeIN4cute5tupleIJiiiEEEEENS1_10collective13CollectiveMmaINS1_39MainloopSm90ArrayTmaGmmaWarpSpecializedILi2ENS6_IJNS5_1CILi1EEESD_SD_EEENS1_43KernelPtrArrayTmaWarpSpecializedCooperativeEEENS6_IJNSC_ILi128EEENSC_ILi256EEESH_EEENS_10bfloat16_tEPNS6_IJlSD_NSC_ILi0EEEEEESK_SN_NS5_8TiledMMAINS5_8MMA_AtomIJNS5_4SM904GMMA28MMA_64x256x16_F32BF16BF16_SSILNSR_5MajorE0ELST_0ELNSR_7ScaleInE1ELSU_1EEEEEENS5_6LayoutINS6_IJNSC_ILi2EEESD_SD_EEENS6_IJSD_SL_SL_EEEEENS6_IJNS5_10UnderscoreES12_S12_EEEEENS5_13SM90_TMA_LOADENS5_14ComposedLayoutINS5_7SwizzleILi3ELi4ELi3EEENS5_18smem_ptr_flag_bitsILi16EEENSX_INS6_IJNSC_ILi8EEENSC_ILi64EEEEEENS6_IJS1C_SD_EEEEEEEvNS5_8identityES15_S1G_vS1H_EENS_8epilogue10collective18CollectiveEpilogueINS1J_30Sm90PtrArrayTmaWarpSpecializedILi4ELi2ELi16ELb1ELb0ELi2EEEJSJ_NS6_IJSH_NSC_ILi32EEEEEENS_6half_tEPNS6_IJSD_lSL_EEES1Q_S1S_NS1J_6fusion15FusionCallbacksIS1N_NS1T_17LinearCombinationIS1Q_fS1Q_fLNS_15FloatRoundStyleE2EEESJ_S1P_JEEES15_NS16_IS18_S1A_NSX_INS6_IJS1C_S1B_EEENS6_IJSD_S1C_EEEEEEENS5_17SM75_U16x8_LDSM_TENS5_14SM90_TMA_STOREES22_NS5_17SM90_U16x8_STSM_TENS5_9Copy_AtomIJNS5_17SM90_U32x4_STSM_NES1Q_EEEvEEEvvEEEEvNT_6ParamsE)
        /*002c*/ 	.word	0x00000000
.L_21:


//--------------------- .nv.compat                --------------------------
	.section	.nv.compat,"",@"SHT_CUDA_COMPAT_INFO"
	.align	4
        /*0000*/ 	.byte	0x02, 0x09, 0x01, 0x00, 0x02, 0x02, 0x04, 0x00, 0x02, 0x05, 0x05, 0x00, 0x03, 0x07, 0x01, 0x01
        /*0010*/ 	.byte	0x02, 0x03, 0x03, 0x00, 0x02, 0x06, 0x01, 0x00, 0x04, 0x0b, 0x08, 0x00, 0x00, 0x00, 0x00, 0x00
        /*0020*/ 	.byte	0x00, 0x00, 0x00, 0x00


//--------------------- .nv.info._ZN7cutlass13device_kernelINS_4gemm6kernel13GemmUniversalINS1_17GroupProblemShapeIN4cute5tupleIJiiiEEEEENS1_10collective13CollectiveMmaINS1_39MainloopSm90ArrayTmaGmmaWarpSpecializedILi2ENS6_IJNS5_1CILi1EEESD_SD_EEENS1_43KernelPtrArrayTmaWarpSpecializedCooperativeEEENS6_IJNSC_ILi128EEENSC_ILi256EEESH_EEENS_10bfloat16_tEPNS6_IJlSD_NSC_ILi0EEEEEESK_SN_NS5_8TiledMMAINS5_8MMA_AtomIJNS5_4SM904GMMA28MMA_64x256x16_F32BF16BF16_SSILNSR_5MajorE0ELST_0ELNSR_7ScaleInE1ELSU_1EEEEEENS5_6LayoutINS6_IJNSC_ILi2EEESD_SD_EEENS6_IJSD_SL_SL_EEEEENS6_IJNS5_10UnderscoreES12_S12_EEEEENS5_13SM90_TMA_LOADENS5_14ComposedLayoutINS5_7SwizzleILi3ELi4ELi3EEENS5_18smem_ptr_flag_bitsILi16EEENSX_INS6_IJNSC_ILi8EEENSC_ILi64EEEEEENS6_IJS1C_SD_EEEEEEEvNS5_8identityES15_S1G_vS1H_EENS_8epilogue10collective18CollectiveEpilogueINS1J_30Sm90PtrArrayTmaWarpSpecializedILi4ELi2ELi16ELb1ELb0ELi2EEEJSJ_NS6_IJSH_NSC_ILi32EEEEEENS_6half_tEPNS6_IJSD_lSL_EEES1Q_S1S_NS1J_6fusion15FusionCallbacksIS1N_NS1T_17LinearCombinationIS1Q_fS1Q_fLNS_15FloatRoundStyleE2EEESJ_S1P_JEEES15_NS16_IS18_S1A_NSX_INS6_IJS1C_S1B_EEENS6_IJSD_S1C_EEEEEEENS5_17SM75_U16x8_LDSM_TENS5_14SM90_TMA_STOREES22_NS5_17SM90_U16x8_STSM_TENS5_9Copy_AtomIJNS5_17SM90_U32x4_STSM_NES1Q_EEEvEEEvvEEEEvNT_6ParamsE --------------------------
	.section	.nv.info._ZN7cutlass13device_kernelINS_4gemm6kernel13GemmUniversalINS1_17GroupProblemShapeIN4cute5tupleIJiiiEEEEENS1_10collective13CollectiveMmaINS1_39MainloopSm90ArrayTmaGmmaWarpSpecializedILi2ENS6_IJNS5_1CILi1EEESD_SD_EEENS1_43KernelPtrArrayTmaWarpSpecializedCooperativeEEENS6_IJNSC_ILi128EEENSC_ILi256EEESH_EEENS_10bfloat16_tEPNS6_IJlSD_NSC_ILi0EEEEEESK_SN_NS5_8TiledMMAINS5_8MMA_AtomIJNS5_4SM904GMMA28MMA_64x256x16_F32BF16BF16_SSILNSR_5MajorE0ELST_0ELNSR_7ScaleInE1ELSU_1EEEEEENS5_6LayoutINS6_IJNSC_ILi2EEESD_SD_EEENS6_IJSD_SL_SL_EEEEENS6_IJNS5_10UnderscoreES12_S12_EEEEENS5_13SM90_TMA_LOADENS5_14ComposedLayoutINS5_7SwizzleILi3ELi4ELi3EEENS5_18smem_ptr_flag_bitsILi16EEENSX_INS6_IJNSC_ILi8EEENSC_ILi64EEEEEENS6_IJS1C_SD_EEEEEEEvNS5_8identityES15_S1G_vS1H_EENS_8epilogue10collective18CollectiveEpilogueINS1J_30Sm90PtrArrayTmaWarpSpecializedILi4ELi2ELi16ELb1ELb0ELi2EEEJSJ_NS6_IJSH_NSC_ILi32EEEEEENS_6half_tEPNS6_IJSD_lSL_EEES1Q_S1S_NS1J_6fusion15FusionCallbacksIS1N_NS1T_17LinearCombinationIS1Q_fS1Q_fLNS_15FloatRoundStyleE2EEESJ_S1P_JEEES15_NS16_IS18_S1A_NSX_INS6_IJS1C_S1B_EEENS6_IJSD_S1C_EEEEEEENS5_17SM75_U16x8_LDSM_TENS5_14SM90_TMA_STOREES22_NS5_17SM90_U16x8_STSM_TENS5_9Copy_AtomIJNS5_17SM90_U32x4_STSM_NES1Q_EEEvEEEvvEEEEvNT_6ParamsE,"",@"SHT_CUDA_INFO"
	.sectionflags	@""
	.align	4


	//----- nvinfo : EIATTR_CUDA_API_VERSION
	.align		4
        /*0000*/ 	.byte	0x04, 0x37
        /*0002*/ 	.short	(.L_23 - .L_22)
.L_22:
        /*0004*/ 	.word	0x00000082


	//----- nvinfo : EIATTR_KPARAM_INFO
	.align		4
.L_23:
        /*0008*/ 	.byte	0x04, 0x17
        /*000a*/ 	.short	(.L_25 - .L_24)
.L_24:
        /*000c*/ 	.word	0x00000000
        /*0010*/ 	.short	0x0000
        /*0012*/ 	.short	0x0070
        /*0014*/ 	.byte	0x00, 0xf0, 0x01, 0x1c


	//----- nvinfo : EIATTR_SPARSE_MMA_MASK
	.align		4
.L_25:
        /*0018*/ 	.byte	0x03, 0x50
        /*001a*/ 	.short	0x0000


	//----- nvinfo : EIATTR_MAXREG_COUNT
	.align		4
        /*001c*/ 	.byte	0x03, 0x1b
        /*001e*/ 	.short	0x00a8


	//----- nvinfo : EIATTR_NUM_BARRIERS
	.align		4
        /*0020*/ 	.byte	0x02, 0x4c
        /*0022*/ 	.byte	0x02
	.zero		1


	//----- nvinfo : EIATTR_EXTERNS
	.align		4
        /*0024*/ 	.byte	0x04, 0x0f
        /*0026*/ 	.short	(.L_27 - .L_26)


	//   ....[0]....
	.align		4
.L_26:
        /*0028*/ 	.word	index@(__assertfail)


	//----- nvinfo : EIATTR_MERCURY_ISA_VERSION
	.align		4
.L_27:
        /*002c*/ 	.byte	0x03, 0x5f
        /*002e*/ 	.short	0x0101


	//----- nvinfo : EIATTR_INT_WARP_WIDE_INSTR_OFFSETS
	.align		4
        /*0030*/ 	.byte	0x04, 0x31
        /*0032*/ 	.short	(.L_29 - .L_28)


	//   ....[0]....
.L_28:
        /*0034*/ 	.word	0x00001110


	//   ....[1]....
        /*0038*/ 	.word	0x00001120


	//   ....[2]....
        /*003c*/ 	.word	0x00001190


	//----- nvinfo : EIATTR_COOP_GROUP_MASK_REGIDS
	.align		4
.L_29:
        /*0040*/ 	.byte	0x04, 0x29
        /*0042*/ 	.short	(.L_31 - .L_30)


	//   ....[0]....
.L_30:
        /*0044*/ 	.word	0xffffffff


	//   ....[1]....
        /*0048*/ 	.word	0xffffffff


	//   ....[2]....
        /*004c*/ 	.word	0xffffffff


	//   ....[3]....
        /*0050*/ 	.word	0xffffffff


	//   ....[4]....
        /*0054*/ 	.word	0xffffffff


	//   ....[5]....
        /*0058*/ 	.word	0xffffffff


	//   ....[6]....
        /*005c*/ 	.word	0xffffffff


	//   ....[7]....
        /*0060*/ 	.word	0xffffffff


	//   ....[8]....
        /*0064*/ 	.word	0xffffffff


	//   ....[9]....
        /*0068*/ 	.word	0xffffffff


	//   ....[10]....
        /*006c*/ 	.word	0xffffffff


	//   ....[11]....
        /*0070*/ 	.word	0xffffffff


	//   ....[12]....
        /*0074*/ 	.word	0xffffffff


	//   ....[13]....
        /*0078*/ 	.word	0xffffffff


	//   ....[14]....
        /*007c*/ 	.word	0xffffffff


	//   ....[15]....
        /*0080*/ 	.word	0xffffffff


	//   ....[16]....
        /*0084*/ 	.word	0xffffffff


	//   ....[17]....
        /*0088*/ 	.word	0xffffffff


	//   ....[18]....
        /*008c*/ 	.word	0xffffffff


	//   ....[19]....
        /*0090*/ 	.word	0xffffffff


	//   ....[20]....
        /*0094*/ 	.word	0xffffffff


	//   ....[21]....
        /*0098*/ 	.word	0xffffffff


	//   ....[22]....
        /*009c*/ 	.word	0xffffffff


	//   ....[23]....
        /*00a0*/ 	.word	0xffffffff


	//   ....[24]....
        /*00a4*/ 	.word	0xffffffff


	//   ....[25]....
        /*00a8*/ 	.word	0xffffffff


	//   ....[26]....
        /*00ac*/ 	.word	0xffffffff


	//   ....[27]....
        /*00b0*/ 	.word	0xffffffff


	//   ....[28]....
        /*00b4*/ 	.word	0xffffffff


	//   ....[29]....
        /*00b8*/ 	.word	0xffffffff


	//   ....[30]....
        /*00bc*/ 	.word	0xffffffff


	//   ....[31]....
        /*00c0*/ 	.word	0xffffffff


	//   ....[32]....
        /*00c4*/ 	.word	0xffffffff


	//   ....[33]....
        /*00c8*/ 	.word	0xffffffff


	//   ....[34]....
        /*00cc*/ 	.word	0xffffffff


	//   ....[35]....
        /*00d0*/ 	.word	0xffffffff


	//   ....[36]....
        /*00d4*/ 	.word	0xffffffff


	//   ....[37]....
        /*00d8*/ 	.word	0xffffffff


	//   ....[38]....
        /*00dc*/ 	.word	0xffffffff


	//   ....[39]....
        /*00e0*/ 	.word	0xffffffff


	//   ....[40]....
        /*00e4*/ 	.word	0xffffffff


	//   ....[41]....
        /*00e8*/ 	.word	0xffffffff


	//   ....[42]....
        /*00ec*/ 	.word	0xffffffff


	//   ....[43]....
        /*00f0*/ 	.word	0xffffffff


	//   ....[44]....
        /*00f4*/ 	.word	0xffffffff


	//   ....[45]....
        /*00f8*/ 	.word	0xffffffff


	//   ....[46]....
        /*00fc*/ 	.word	0xffffffff


	//   ....[47]....
        /*0100*/ 	.word	0xffffffff


	//   ....[48]....
        /*0104*/ 	.word	0xffffffff


	//   ....[49]....
        /*0108*/ 	.word	0xffffffff


	//   ....[50]....
        /*010c*/ 	.word	0xffffffff


	//   ....[51]....
        /*0110*/ 	.word	0xffffffff


	//   ....[52]....
        /*0114*/ 	.word	0xffffffff


	//   ....[53]....
        /*0118*/ 	.word	0xffffffff


	//   ....[54]....
        /*011c*/ 	.word	0xffffffff


	//   ....[55]....
        /*0120*/ 	.word	0xffffffff


	//   ....[56]....
        /*0124*/ 	.word	0xffffffff


	//   ....[57]....
        /*0128*/ 	.word	0xffffffff


	//   ....[58]....
        /*012c*/ 	.word	0xffffffff


	//   ....[59]....
        /*0130*/ 	.word	0xffffffff


	//   ....[60]....
        /*0134*/ 	.word	0xffffffff


	//   ....[61]....
        /*0138*/ 	.word	0xffffffff


	//   ....[62]....
        /*013c*/ 	.word	0xffffffff


	//   ....[63]....
        /*0140*/ 	.word	0xffffffff


	//   ....[64]....
        /*0144*/ 	.word	0xffffffff


	//   ....[65]....
        /*0148*/ 	.word	0xffffffff


	//   ....[66]....
        /*014c*/ 	.word	0xffffffff


	//   ....[67]....
        /*0150*/ 	.word	0xffffffff


	//   ....[68]....
        /*0154*/ 	.word	0xffffffff


	//   ....[69]....
        /*0158*/ 	.word	0xffffffff


	//   ....[70]....
        /*015c*/ 	.word	0xffffffff


	//   ....[71]....
        /*0160*/ 	.word	0xffffffff


	//   ....[72]....
        /*0164*/ 	.word	0xffffffff


	//   ....[73]....
        /*0168*/ 	.word	0xffffffff


	//   ....[74]....
        /*016c*/ 	.word	0xffffffff


	//   ....[75]....
        /*0170*/ 	.word	0xffffffff


	//   ....[76]....
        /*0174*/ 	.word	0xffffffff


	//   ....[77]....
        /*0178*/ 	.word	0xffffffff


	//   ....[78]....
        /*017c*/ 	.word	0x0500000f


	//----- nvinfo : EIATTR_COOP_GROUP_INSTR_OFFSETS
	.align		4
.L_31:
        /*0180*/ 	.byte	0x04, 0x28
        /*0182*/ 	.short	(.L_33 - .L_32)


	//   ....[0]....
.L_32:
        /*0184*/ 	.word	0x00000780


	//   ....[1]....
        /*0188*/ 	.word	0x00000840


	//   ....[2]....
        /*018c*/ 	.word	0x00000ce0


	//   ....[3]....
        /*0190*/ 	.word	0x00000e90


	//   ....[4]....
        /*0194*/ 	.word	0x00001060


	//   ....[5]....
        /*0198*/ 	.word	0x000018a0


	//   ....[6]....
        /*019c*/ 	.word	0x000018d0


	//   ....[7]....
        /*01a0*/ 	.word	0x00001950


	//   ....[8]....
        /*01a4*/ 	.word	0x00001960


	//   ....[9]....
        /*01a8*/ 	.word	0x000019a0


	//   ....[10]....
        /*01ac*/ 	.word	0x000019c0


	//   ....[11]....
        /*01b0*/ 	.word	0x00001a00


	//   ....[12]....
        /*01b4*/ 	.word	0x00001a20


	//   ....[13]....
        /*01b8*/ 	.word	0x00001a60


	//   ....[14]....
        /*01bc*/ 	.word	0x00001a80


	//   ....[15]....
        /*01c0*/ 	.word	0x00001af0


	//   ....[16]....
        /*01c4*/ 	.word	0x00001c70


	//   ....[17]....
        /*01c8*/ 	.word	0x00001c80


	//   ....[18]....
        /*01cc*/ 	.word	0x00002260


	//   ....[19]....
        /*01d0*/ 	.word	0x00002270


	//   ....[20]....
        /*01d4*/ 	.word	0x000022c0


	//   ....[21]....
        /*01d8*/ 	.word	0x000022d0


	//   ....[22]....
        /*01dc*/ 	.word	0x00002320


	//   ....[23]....
        /*01e0*/ 	.word	0x00002330


	//   ....[24]....
        /*01e4*/ 	.word	0x00002380


	//   ....[25]....
        /*01e8*/ 	.word	0x00002390


	//   ....[26]....
        /*01ec*/ 	.word	0x000023e0


	//   ....[27]....
        /*01f0*/ 	.word	0x000023f0


	//   ....[28]....
        /*01f4*/ 	.word	0x00002480


	//   ....[29]....
        /*01f8*/ 	.word	0x000024f0


	//   ....[30]....
        /*01fc*/ 	.word	0x00002580


	//   ....[31]....
        /*0200*/ 	.word	0x000025a0


	//   ....[32]....
        /*0204*/ 	.word	0x000025b0


	//   ....[33]....
        /*0208*/ 	.word	0x000025c0


	//   ....[34]....
        /*020c*/ 	.word	0x000025d0


	//   ....[35]....
        /*0210*/ 	.word	0x000025e0


	//   ....[36]....
        /*0214*/ 	.word	0x00002b80


	//   ....[37]....
        /*0218*/ 	.word	0x00002e20


	//   ....[38]....
        /*021c*/ 	.word	0x000031d0


	//   ....[39]....
        /*0220*/ 	.word	0x00003660


	//   ....[40]....
        /*0224*/ 	.word	0x00008510


	//   ....[41]....
        /*0228*/ 	.word	0x00008a80


	//   ....[42]....
        /*022c*/ 	.word	0x00008e20


	//   ....[43]....
        /*0230*/ 	.word	0x0000a3f0


	//   ....[44]....
        /*0234*/ 	.word	0x0000aac0


	//   ....[45]....
        /*0238*/ 	.word	0x0000aff0


	//   ....[46]....
        /*023c*/ 	.word	0x0000bf00


	//   ....[47]....
        /*0240*/ 	.word	0x0000cc20


	//   ....[48]....
        /*0244*/ 	.word	0x0000cc40


	//   ....[49]....
        /*0248*/ 	.word	0x0000cc90


	//   ....[50]....
        /*024c*/ 	.word	0x0000ccb0


	//   ....[51]....
        /*0250*/ 	.word	0x0000ccf0


	//   ....[52]....
        /*0254*/ 	.word	0x0000cd20


	//   ....[53]....
        /*0258*/ 	.word	0x0000cd60


	//   ....[54]....
        /*025c*/ 	.word	0x0000cd90


	//   ....[55]....
        /*0260*/ 	.word	0x0000cdd0


	//   ....[56]....
        /*0264*/ 	.word	0x0000ce00


	//   ....[57]....
        /*0268*/ 	.word	0x0000ce90


	//   ....[58]....
        /*026c*/ 	.word	0x0000cfb0


	//   ....[59]....
        /*0270*/ 	.word	0x0000cfd0


	//   ....[60]....
        /*0274*/ 	.word	0x0000d620


	//   ....[61]....
        /*0278*/ 	.word	0x0000d630


	//   ....[62]....
        /*027c*/ 	.word	0x0000d680


	//   ....[63]....
        /*0280*/ 	.word	0x0000d690


	//   ....[64]....
        /*0284*/ 	.word	0x0000d6e0


	//   ....[65]....
        /*0288*/ 	.word	0x0000d6f0


	//   ....[66]....
        /*028c*/ 	.word	0x0000d740


	//   ....[67]....
        /*0290*/ 	.word	0x0000d750


	//   ....[68]....
        /*0294*/ 	.word	0x0000d7a0


	//   ....[69]....
        /*0298*/ 	.word	0x0000d7b0


	//   ....[70]....
        /*029c*/ 	.word	0x0000d840


	//   ....[71]....
        /*02a0*/ 	.word	0x0000d8b0


	//   ....[72]....
        /*02a4*/ 	.word	0x0000d940


	//   ....[73]....
        /*02a8*/ 	.word	0x0000d960


	//   ....[74]....
        /*02ac*/ 	.word	0x0000d970


	//   ....[75]....
        /*02b0*/ 	.word	0x0000d980


	//   ....[76]....
        /*02b4*/ 	.word	0x0000d990


	//   ....[77]....
        /*02b8*/ 	.word	0x0000d9a0


	//   ....[78]....
        /*02bc*/ 	.word	0x0000f0d0


	//----- nvinfo : EIATTR_REG_RECONFIG
	.align		4
.L_33:
        /*02c0*/ 	.byte	0x01, 0x54
	.zero		2


	//----- nvinfo : EIATTR_SYSCALL_OFFSETS
	.align		4
        /*02c4*/ 	.byte	0x04, 0x46
        /*02c6*/ 	.short	(.L_35 - .L_34)


	//   ....[0]....
.L_34:
        /*02c8*/ 	.word	0x00004ac0


	//   ....[1]....
        /*02cc*/ 	.word	0x00004bb0


	//----- nvinfo : EIATTR_MBARRIER_INSTR_OFFSETS
	.align		4
.L_35:
        /*02d0*/ 	.byte	0x04, 0x39
        /*02d2*/ 	.short	(.L_37 - .L_36)


	//   ....[0]....
.L_36:
        /*02d4*/ 	.word	0x00000bc0
        /*02d8*/ 	.word	0x000000ff
        /*02dc*/ 	.word	0x00038400
        /*02e0*/ 	.short	0x0100
        /*02e2*/ 	.byte	0x06
	.zero		1


	//   ....[1]....
        /*02e4*/ 	.word	0x00000bd0
        /*02e8*/ 	.word	0x000000ff
        /*02ec*/ 	.word	0x00038440
        /*02f0*/ 	.short	0x0100
        /*02f2*/ 	.byte	0x06
	.zero		1


	//   ....[2]....
        /*02f4*/ 	.word	0x00000be0
        /*02f8*/ 	.word	0x000000ff
        /*02fc*/ 	.word	0x00038408
        /*0300*/ 	.short	0x0100
        /*0302*/ 	.byte	0x06
	.zero		1


	//   ....[3]....
        /*0304*/ 	.word	0x00000bf0
        /*0308*/ 	.word	0x000000ff
        /*030c*/ 	.word	0x00038448
        /*0310*/ 	.short	0x0100
        /*0312*/ 	.byte	0x06
	.zero		1


	//   ....[4]....
        /*0314*/ 	.word	0x00000c00
        /*0318*/ 	.word	0x000000ff
        /*031c*/ 	.word	0x00038410
        /*0320*/ 	.short	0x0100
        /*0322*/ 	.byte	0x06
	.zero		1


	//   ....[5]....
        /*0324*/ 	.word	0x00000c10
        /*0328*/ 	.word	0x000000ff
        /*032c*/ 	.word	0x00038450
        /*0330*/ 	.short	0x0100
        /*0332*/ 	.byte	0x06
	.zero		1


	//   ....[6]....
        /*0334*/ 	.word	0x00000c20
        /*0338*/ 	.word	0x000000ff
        /*033c*/ 	.word	0x00038418
        /*0340*/ 	.short	0x0100
        /*0342*/ 	.byte	0x06
	.zero		1


	//   ....[7]....
        /*0344*/ 	.word	0x00000c30
        /*0348*/ 	.word	0x000000ff
        /*034c*/ 	.word	0x00038458
        /*0350*/ 	.short	0x0100
        /*0352*/ 	.byte	0x06
	.zero		1


	//   ....[8]....
        /*0354*/ 	.word	0x00000c40
        /*0358*/ 	.word	0x000000ff
        /*035c*/ 	.word	0x00038420
        /*0360*/ 	.short	0x0100
        /*0362*/ 	.byte	0x06
	.zero		1


	//   ....[9]....
        /*0364*/ 	.word	0x00000c50
        /*0368*/ 	.word	0x000000ff
        /*036c*/ 	.word	0x00038460
        /*0370*/ 	.short	0x0100
        /*0372*/ 	.byte	0x06
	.zero		1


	//   ....[10]....
        /*0374*/ 	.word	0x00000c60
        /*0378*/ 	.word	0x000000ff
        /*037c*/ 	.word	0x00038428
        /*0380*/ 	.short	0x0100
        /*0382*/ 	.byte	0x06
	.zero		1


	//   ....[11]....
        /*0384*/ 	.word	0x00000c70
        /*0388*/ 	.word	0x000000ff
        /*038c*/ 	.word	0x00038468
        /*0390*/ 	.short	0x0100
        /*0392*/ 	.byte	0x06
	.zero		1


	//   ....[12]....
        /*0394*/ 	.word	0x00000c80
        /*0398*/ 	.word	0x000000ff
        /*039c*/ 	.word	0x00038430
        /*03a0*/ 	.short	0x0100
        /*03a2*/ 	.byte	0x06
	.zero		1


	//   ....[13]....
        /*03a4*/ 	.word	0x00000c90
        /*03a8*/ 	.word	0x000000ff
        /*03ac*/ 	.word	0x00038470
        /*03b0*/ 	.short	0x0100
        /*03b2*/ 	.byte	0x06
	.zero		1


	//   ....[14]....
        /*03b4*/ 	.word	0x00000ca0
        /*03b8*/ 	.word	0x000000ff
        /*03bc*/ 	.word	0x00038438
        /*03c0*/ 	.short	0x0100
        /*03c2*/ 	.byte	0x06
	.zero		1


	//   ....[15]....
        /*03c4*/ 	.word	0x00000cb0
        /*03c8*/ 	.word	0x000000ff
        /*03cc*/ 	.word	0x00038478
        /*03d0*/ 	.short	0x0100
        /*03d2*/ 	.byte	0x06
	.zero		1


	//   ....[16]....
        /*03d4*/ 	.word	0x00000e40
        /*03d8*/ 	.word	0x000000ff
        /*03dc*/ 	.word	0x00038480
        /*03e0*/ 	.short	0x0100
        /*03e2*/ 	.byte	0x06
	.zero		1


	//   ....[17]....
        /*03e4*/ 	.word	0x00000e50
        /*03e8*/ 	.word	0x000000ff
        /*03ec*/ 	.word	0x00038490
        /*03f0*/ 	.short	0x0100
        /*03f2*/ 	.byte	0x06
	.zero		1


	//   ....[18]....
        /*03f4*/ 	.word	0x00000e60
        /*03f8*/ 	.word	0x000000ff
        /*03fc*/ 	.word	0x00038488
        /*0400*/ 	.short	0x0100
        /*0402*/ 	.byte	0x06
	.zero		1


	//   ....[19]....
        /*0404*/ 	.word	0x00000e70
        /*0408*/ 	.word	0x000000ff
        /*040c*/ 	.word	0x00038498
        /*0410*/ 	.short	0x0100
        /*0412*/ 	.byte	0x06
	.zero		1


	//   ....[20]....
        /*0414*/ 	.word	0x00000fd0
        /*0418*/ 	.word	0x000000ff
        /*041c*/ 	.word	0x000384a0
        /*0420*/ 	.short	0x0100
        /*0422*/ 	.byte	0x06
	.zero		1


	//   ....[21]....
        /*0424*/ 	.word	0x00000fe0
        /*0428*/ 	.word	0x000000ff
        /*042c*/ 	.word	0x000384c0
        /*0430*/ 	.short	0x0100
        /*0432*/ 	.byte	0x06
	.zero		1


	//   ....[22]....
        /*0434*/ 	.word	0x00000ff0
        /*0438*/ 	.word	0x000000ff
        /*043c*/ 	.word	0x000384a8
        /*0440*/ 	.short	0x0100
        /*0442*/ 	.byte	0x06
	.zero		1


	//   ....[23]....
        /*0444*/ 	.word	0x00001000
        /*0448*/ 	.word	0x000000ff
        /*044c*/ 	.word	0x000384c8
        /*0450*/ 	.short	0x0100
        /*0452*/ 	.byte	0x06
	.zero		1


	//   ....[24]....
        /*0454*/ 	.word	0x00001010
        /*0458*/ 	.word	0x000000ff
        /*045c*/ 	.word	0x000384b0
        /*0460*/ 	.short	0x0100
        /*0462*/ 	.byte	0x06
	.zero		1


	//   ....[25]....
        /*0464*/ 	.word	0x00001020
        /*0468*/ 	.word	0x000000ff
        /*046c*/ 	.word	0x000384d0
        /*0470*/ 	.short	0x0100
        /*0472*/ 	.byte	0x06
	.zero		1


	//   ....[26]....
        /*0474*/ 	.word	0x00001030
        /*0478*/ 	.word	0x000000ff
        /*047c*/ 	.word	0x000384b8
        /*0480*/ 	.short	0x0100
        /*0482*/ 	.byte	0x06
	.zero		1


	//   ....[27]....
        /*0484*/ 	.word	0x00001040
        /*0488*/ 	.word	0x000000ff
        /*048c*/ 	.word	0x000384d8
        /*0490*/ 	.short	0x0100
        /*0492*/ 	.byte	0x06
	.zero		1


	//   ....[28]....
        /*0494*/ 	.word	0x000011e0
        /*0498*/ 	.word	0x000000ff
        /*049c*/ 	.word	0x000384e0
        /*04a0*/ 	.short	0x0100
        /*04a2*/ 	.byte	0x06
	.zero		1


	//   ....[29]....
        /*04a4*/ 	.word	0x000011f0
        /*04a8*/ 	.word	0x000000ff
        /*04ac*/ 	.word	0x000384e8
        /*04b0*/ 	.short	0x0100
        /*04b2*/ 	.byte	0x06
	.zero		1


	//   ....[30]....
        /*04b4*/ 	.word	0x00003b90
        /*04b8*/ 	.word	0x000000ff
        /*04bc*/ 	.word	0x00038480
        /*04c0*/ 	.short	0x010a
        /*04c2*/ 	.byte	0x04
	.zero		1


	//   ....[31]....
        /*04c4*/ 	.word	0x00003bd0
        /*04c8*/ 	.word	0x000000ff
        /*04cc*/ 	.word	0x00038480
        /*04d0*/ 	.short	0x010a
        /*04d2*/ 	.byte	0x04
	.zero		1


	//   ....[32]....
        /*04d4*/ 	.word	0x000041e0
        /*04d8*/ 	.word	0x000000ff
        /*04dc*/ 	.word	0x00038480
        /*04e0*/ 	.short	0x010a
        /*04e2*/ 	.byte	0x04
	.zero		1


	//   ....[33]....
        /*04e4*/ 	.word	0x00004220
        /*04e8*/ 	.word	0x000000ff
        /*04ec*/ 	.word	0x00038480
        /*04f0*/ 	.short	0x010a
        /*04f2*/ 	.byte	0x04
	.zero		1


	//   ....[34]....
        /*04f4*/ 	.word	0x00004720
        /*04f8*/ 	.word	0x000000ff
        /*04fc*/ 	.word	0x00000000
        /*0500*/ 	.short	0x0101
        /*0502*/ 	.byte	0x04
	.zero		1


	//   ....[35]....
        /*0504*/ 	.word	0x000048d0
        /*0508*/ 	.word	0x000000ff
        /*050c*/ 	.word	0x00000000
        /*0510*/ 	.short	0x0101
        /*0512*/ 	.byte	0x0a
	.zero		1


	//   ....[36]....
        /*0514*/ 	.word	0x00004f60
        /*0518*/ 	.word	0x000000ff
        /*051c*/ 	.word	0x000384a0
        /*0520*/ 	.short	0x010a
        /*0522*/ 	.byte	0x2f
	.zero		1


	//   ....[37]....
        /*0524*/ 	.word	0x000055e0
        /*0528*/ 	.word	0x000000ff
        /*052c*/ 	.word	0x00000000
        /*0530*/ 	.short	0x0101
        /*0532*/ 	.byte	0x04
	.zero		1


	//   ....[38]....
        /*0534*/ 	.word	0x00005610
        /*0538*/ 	.word	0x000000ff
        /*053c*/ 	.word	0x000384a8
        /*0540*/ 	.short	0x010a
        /*0542*/ 	.byte	0x2f
	.zero		1


	//   ....[39]....
        /*0544*/ 	.word	0x00005bb0
        /*0548*/ 	.word	0x000000ff
        /*054c*/ 	.word	0x00000000
        /*0550*/ 	.short	0x0101
        /*0552*/ 	.byte	0x04
	.zero		1


	//   ....[40]....
        /*0554*/ 	.word	0x00005be0
        /*0558*/ 	.word	0x000000ff
        /*055c*/ 	.word	0x000384b0
        /*0560*/ 	.short	0x010a
        /*0562*/ 	.byte	0x2f
	.zero		1


	//   ....[41]....
        /*0564*/ 	.word	0x000061b0
        /*0568*/ 	.word	0x000000ff
        /*056c*/ 	.word	0x00000000
        /*0570*/ 	.short	0x0101
        /*0572*/ 	.byte	0x04
	.zero		1


	//   ....[42]....
        /*0574*/ 	.word	0x000061e0
        /*0578*/ 	.word	0x000000ff
        /*057c*/ 	.word	0x000384b8
        /*0580*/ 	.short	0x010a
        /*0582*/ 	.byte	0x2f
	.zero		1


	//   ....[43]....
        /*0584*/ 	.word	0x000067b0
        /*0588*/ 	.word	0x000000ff
        /*058c*/ 	.word	0x00000000
        /*0590*/ 	.short	0x0101
        /*0592*/ 	.byte	0x04
	.zero		1


	//   ....[44]....
        /*0594*/ 	.word	0x00006800
        /*0598*/ 	.word	0x000000ff
        /*059c*/ 	.word	0x000384a0
        /*05a0*/ 	.short	0x010a
        /*05a2*/ 	.byte	0x2f
	.zero		1


	//   ....[45]....
        /*05a4*/ 	.word	0x00006dd0
        /*05a8*/ 	.word	0x000000ff
        /*05ac*/ 	.word	0x00000000
        /*05b0*/ 	.short	0x0101
        /*05b2*/ 	.byte	0x04
	.zero		1


	//   ....[46]....
        /*05b4*/ 	.word	0x00006e00
        /*05b8*/ 	.word	0x000000ff
        /*05bc*/ 	.word	0x000384a8
        /*05c0*/ 	.short	0x010a
        /*05c2*/ 	.byte	0x2f
	.zero		1


	//   ....[47]....
        /*05c4*/ 	.word	0x000073d0
        /*05c8*/ 	.word	0x000000ff
        /*05cc*/ 	.word	0x00000000
        /*05d0*/ 	.short	0x0101
        /*05d2*/ 	.byte	0x04
	.zero		1


	//   ....[48]....
        /*05d4*/ 	.word	0x00007400
        /*05d8*/ 	.word	0x000000ff
        /*05dc*/ 	.word	0x000384b0
        /*05e0*/ 	.short	0x010a
        /*05e2*/ 	.byte	0x2f
	.zero		1


	//   ....[49]....
        /*05e4*/ 	.word	0x000079d0
        /*05e8*/ 	.word	0x000000ff
        /*05ec*/ 	.word	0x00000000
        /*05f0*/ 	.short	0x0101
        /*05f2*/ 	.byte	0x04
	.zero		1


	//   ....[50]....
        /*05f4*/ 	.word	0x00007a00
        /*05f8*/ 	.word	0x000000ff
        /*05fc*/ 	.word	0x000384b8
        /*0600*/ 	.short	0x010a
        /*0602*/ 	.byte	0x2f
	.zero		1


	//   ....[51]....
        /*0604*/ 	.word	0x00008050
        /*0608*/ 	.word	0x000000ff
        /*060c*/ 	.word	0x00000000
        /*0610*/ 	.short	0x0101
        /*0612*/ 	.byte	0x05
	.zero		1


	//   ....[52]....
        /*0614*/ 	.word	0x000080a0
        /*0618*/ 	.word	0x000000ff
        /*061c*/ 	.word	0x00038400
        /*0620*/ 	.short	0x010a
        /*0622*/ 	.byte	0x04
	.zero		1


	//   ....[53]....
        /*0624*/ 	.word	0x000081b0
        /*0628*/ 	.word	0x000000ff
        /*062c*/ 	.word	0x00000000
        /*0630*/ 	.short	0x0101
        /*0632*/ 	.byte	0x04
	.zero		1


	//   ....[54]....
        /*0634*/ 	.word	0x000087b0
        /*0638*/ 	.word	0x000000ff
        /*063c*/ 	.word	0x00000000
        /*0640*/ 	.short	0x0101
        /*0642*/ 	.byte	0x2f
	.zero		1


	//   ....[55]....
        /*0644*/ 	.word	0x00008f30
        /*0648*/ 	.word	0x000000ff
        /*064c*/ 	.word	0x000384e8
        /*0650*/ 	.short	0x010a
        /*0652*/ 	.byte	0x23
	.zero		1


	//   ....[56]....
        /*0654*/ 	.word	0x00009030
        /*0658*/ 	.word	0x000000ff
        /*065c*/ 	.word	0x00038400
        /*0660*/ 	.short	0x010a
        /*0662*/ 	.byte	0x08
	.zero		1


	//   ....[57]....
        /*0664*/ 	.word	0x00009160
        /*0668*/ 	.word	0x000000ff
        /*066c*/ 	.word	0x00000000
        /*0670*/ 	.short	0x0101
        /*0672*/ 	.byte	0x08
	.zero		1


	//   ....[58]....
        /*0674*/ 	.word	0x00009350
        /*0678*/ 	.word	0x000000ff
        /*067c*/ 	.word	0x000384c0
        /*0680*/ 	.short	0x010a
        /*0682*/ 	.byte	0x23
	.zero		1


	//   ....[59]....
        /*0684*/ 	.word	0x00009460
        /*0688*/ 	.word	0x000000ff
        /*068c*/ 	.word	0x000384a0
        /*0690*/ 	.short	0x010b
        /*0692*/ 	.byte	0x23
	.zero		1


	//   ....[60]....
        /*0694*/ 	.word	0x000094c0
        /*0698*/ 	.word	0x000000ff
        /*069c*/ 	.word	0x00000000
        /*06a0*/ 	.short	0x0101
        /*06a2*/ 	.byte	0x08
	.zero		1


	//   ....[61]....
        /*06a4*/ 	.word	0x000094f0
        /*06a8*/ 	.word	0x000000ff
        /*06ac*/ 	.word	0x000384c8
        /*06b0*/ 	.short	0x010a
        /*06b2*/ 	.byte	0x23
	.zero		1


	//   ....[62]....
        /*06b4*/ 	.word	0x00009620
        /*06b8*/ 	.word	0x000000ff
        /*06bc*/ 	.word	0x000384a8
        /*06c0*/ 	.short	0x010b
        /*06c2*/ 	.byte	0x23
	.zero		1


	//   ....[63]....
        /*06c4*/ 	.word	0x00009680
        /*06c8*/ 	.word	0x000000ff
        /*06cc*/ 	.word	0x00000000
        /*06d0*/ 	.short	0x0101
        /*06d2*/ 	.byte	0x09
	.zero		1


	//   ....[64]....
        /*06d4*/ 	.word	0x000096b0
        /*06d8*/ 	.word	0x000000ff
        /*06dc*/ 	.word	0x000384d0
        /*06e0*/ 	.short	0x010a
        /*06e2*/ 	.byte	0x23
	.zero		1


	//   ....[65]....
        /*06e4*/ 	.word	0x000097e0
        /*06e8*/ 	.word	0x000000ff
        /*06ec*/ 	.word	0x000384b0
        /*06f0*/ 	.short	0x010b
        /*06f2*/ 	.byte	0x23
	.zero		1


	//   ....[66]....
        /*06f4*/ 	.word	0x00009840
        /*06f8*/ 	.word	0x000000ff
        /*06fc*/ 	.word	0x00000000
        /*0700*/ 	.short	0x0101
        /*0702*/ 	.byte	0x27
	.zero		1


	//   ....[67]....
        /*0704*/ 	.word	0x00009870
        /*0708*/ 	.word	0x000000ff
        /*070c*/ 	.word	0x000384d8
        /*0710*/ 	.short	0x010a
        /*0712*/ 	.byte	0x23
	.zero		1


	//   ....[68]....
        /*0714*/ 	.word	0x000099a0
        /*0718*/ 	.word	0x000000ff
        /*071c*/ 	.word	0x000384b8
        /*0720*/ 	.short	0x010b
        /*0722*/ 	.byte	0x23
	.zero		1


	//   ....[69]....
        /*0724*/ 	.word	0x00009a00
        /*0728*/ 	.word	0x000000ff
        /*072c*/ 	.word	0x00000000
        /*0730*/ 	.short	0x0101
        /*0732*/ 	.byte	0x2b
	.zero		1


	//   ....[70]....
        /*0734*/ 	.word	0x00009a40
        /*0738*/ 	.word	0x000000ff
        /*073c*/ 	.word	0x000384c0
        /*0740*/ 	.short	0x010a
        /*0742*/ 	.byte	0x23
	.zero		1


	//   ....[71]....
        /*0744*/ 	.word	0x00009b60
        /*0748*/ 	.word	0x000000ff
        /*074c*/ 	.word	0x000384a0
        /*0750*/ 	.short	0x010b
        /*0752*/ 	.byte	0x23
	.zero		1


	//   ....[72]....
        /*0754*/ 	.word	0x00009ba0
        /*0758*/ 	.word	0x000000ff
        /*075c*/ 	.word	0x00000000
        /*0760*/ 	.short	0x0101
        /*0762*/ 	.byte	0x08
	.zero		1


	//   ....[73]....
        /*0764*/ 	.word	0x00009bd0
        /*0768*/ 	.word	0x000000ff
        /*076c*/ 	.word	0x000384c8
        /*0770*/ 	.short	0x010a
        /*0772*/ 	.byte	0x23
	.zero		1


	//   ....[74]....
        /*0774*/ 	.word	0x00009cf0
        /*0778*/ 	.word	0x000000ff
        /*077c*/ 	.word	0x000384a8
        /*0780*/ 	.short	0x010b
        /*0782*/ 	.byte	0x23
	.zero		1


	//   ....[75]....
        /*0784*/ 	.word	0x00009d30
        /*0788*/ 	.word	0x000000ff
        /*078c*/ 	.word	0x00000000
        /*0790*/ 	.short	0x0101
        /*0792*/ 	.byte	0x09
	.zero		1


	//   ....[76]....
        /*0794*/ 	.word	0x00009d60
        /*0798*/ 	.word	0x000000ff
        /*079c*/ 	.word	0x000384d0
        /*07a0*/ 	.short	0x010a
        /*07a2*/ 	.byte	0x23
	.zero		1


	//   ....[77]....
        /*07a4*/ 	.word	0x00009e80
        /*07a8*/ 	.word	0x000000ff
        /*07ac*/ 	.word	0x000384b0
        /*07b0*/ 	.short	0x010b
        /*07b2*/ 	.byte	0x23
	.zero		1


	//   ....[78]....
        /*07b4*/ 	.word	0x00009ec0
        /*07b8*/ 	.word	0x000000ff
        /*07bc*/ 	.word	0x00000000
        /*07c0*/ 	.short	0x0101
        /*07c2*/ 	.byte	0x27
	.zero		1


	//   ....[79]....
        /*07c4*/ 	.word	0x00009ef0
        /*07c8*/ 	.word	0x000000ff
        /*07cc*/ 	.word	0x000384d8
        /*07d0*/ 	.short	0x010a
        /*07d2*/ 	.byte	0x23
	.zero		1


	//   ....[80]....
        /*07d4*/ 	.word	0x0000a010
        /*07d8*/ 	.word	0x000000ff
        /*07dc*/ 	.word	0x000384b8
        /*07e0*/ 	.short	0x010b
        /*07e2*/ 	.byte	0x23
	.zero		1


	//   ....[81]....
        /*07e4*/ 	.word	0x0000a060
        /*07e8*/ 	.word	0x000000ff
        /*07ec*/ 	.word	0x00000000
        /*07f0*/ 	.short	0x0101
        /*07f2*/ 	.byte	0x2b
	.zero		1


	//   ....[82]....
        /*07f4*/ 	.word	0x0000a5b0
        /*07f8*/ 	.word	0x000000ff
        /*07fc*/ 	.word	0x000384c0
        /*0800*/ 	.short	0x010a
        /*0802*/ 	.byte	0x23
	.zero		1


	//   ....[83]....
        /*0804*/ 	.word	0x0000a5f0
        /*0808*/ 	.word	0x000000ff
        /*080c*/ 	.word	0x000384c8
        /*0810*/ 	.short	0x010a
        /*0812*/ 	.byte	0x23
	.zero		1


	//   ....[84]....
        /*0814*/ 	.word	0x0000a630
        /*0818*/ 	.word	0x000000ff
        /*081c*/ 	.word	0x000384d0
        /*0820*/ 	.short	0x010a
        /*0822*/ 	.byte	0x23
	.zero		1


	//   ....[85]....
        /*0824*/ 	.word	0x0000a6a0
        /*0828*/ 	.word	0x00000003
        /*082c*/ 	.word	0x000384d8
        /*0830*/ 	.short	0x010a
        /*0832*/ 	.byte	0x3f
	.zero		1


	//   ....[86]....
        /*0834*/ 	.word	0x0000b3f0
        /*0838*/ 	.word	0x00000008
        /*083c*/ 	.word	0x00038490
        /*0840*/ 	.short	0x010a
        /*0842*/ 	.byte	0x3f
	.zero		1


	//   ....[87]....
        /*0844*/ 	.word	0x0000b720
        /*0848*/ 	.word	0x000000ff
        /*084c*/ 	.word	0x000384e8
        /*0850*/ 	.short	0x0101
        /*0852*/ 	.byte	0x16
	.zero		1


	//   ....[88]....
        /*0854*/ 	.word	0x0000b810
        /*0858*/ 	.word	0x00000003
        /*085c*/ 	.word	0x00038400
        /*0860*/ 	.short	0x010a
        /*0862*/ 	.byte	0x3f
	.zero		1


	//   ....[89]....
        /*0864*/ 	.word	0x0000b950
        /*0868*/ 	.word	0x00000002
        /*086c*/ 	.word	0x00000000
        /*0870*/ 	.short	0x0101
        /*0872*/ 	.byte	0x3f
	.zero		1


	//   ....[90]....
        /*0874*/ 	.word	0x0000c190
        /*0878*/ 	.word	0x00000007
        /*087c*/ 	.word	0x00000000
        /*0880*/ 	.short	0x010a
        /*0882*/ 	.byte	0x3f
	.zero		1


	//   ....[91]....
        /*0884*/ 	.word	0x0000c210
        /*0888*/ 	.word	0x00000003
        /*088c*/ 	.word	0x00000000
        /*0890*/ 	.short	0x010a
        /*0892*/ 	.byte	0x3f
	.zero		1


	//   ....[92]....
        /*0894*/ 	.word	0x0000de90
        /*0898*/ 	.word	0x00000011
        /*089c*/ 	.word	0x00038440
        /*08a0*/ 	.short	0x010a
        /*08a2*/ 	.byte	0x3f
	.zero		1


	//   ....[93]....
        /*08a4*/ 	.word	0x0000dfb0
        /*08a8*/ 	.word	0x00000011
        /*08ac*/ 	.word	0x00038400
        /*08b0*/ 	.short	0x0101
        /*08b2*/ 	.byte	0x3f
	.zero		1


	//   ....[94]....
        /*08b4*/ 	.word	0x0000e080
        /*08b8*/ 	.word	0x00000005
        /*08bc*/ 	.word	0x00038440
        /*08c0*/ 	.short	0x010a
        /*08c2*/ 	.byte	0x3f
	.zero		1


	//   ....[95]....
        /*08c4*/ 	.word	0x0000e130
        /*08c8*/ 	.word	0x00000007
        /*08cc*/ 	.word	0x00038440
        /*08d0*/ 	.short	0x010a
        /*08d2*/ 	.byte	0x3f
	.zero		1


	//   ....[96]....
        /*08d4*/ 	.word	0x0000e1e0
        /*08d8*/ 	.word	0x00000007
        /*08dc*/ 	.word	0x00038440
        /*08e0*/ 	.short	0x010a
        /*08e2*/ 	.byte	0x3f
	.zero		1


	//   ....[97]....
        /*08e4*/ 	.word	0x0000e290
        /*08e8*/ 	.word	0x00000007
        /*08ec*/ 	.word	0x00038440
        /*08f0*/ 	.short	0x010a
        /*08f2*/ 	.byte	0x3f
	.zero		1


	//   ....[98]....
        /*08f4*/ 	.word	0x0000e340
        /*08f8*/ 	.word	0x00000007
        /*08fc*/ 	.word	0x00038440
        /*0900*/ 	.short	0x010a
        /*0902*/ 	.byte	0x3f
	.zero		1


	//   ....[99]....
        /*0904*/ 	.word	0x0000e3f0
        /*0908*/ 	.word	0x00000007
        /*090c*/ 	.word	0x00038440
        /*0910*/ 	.short	0x010a
        /*0912*/ 	.byte	0x3f
	.zero		1


	//   ....[100]....
        /*0914*/ 	.word	0x0000e4a0
        /*0918*/ 	.word	0x00000007
        /*091c*/ 	.word	0x00038440
        /*0920*/ 	.short	0x010a
        /*0922*/ 	.byte	0x3f
	.zero		1


	//   ....[101]....
        /*0924*/ 	.word	0x0000e550
        /*0928*/ 	.word	0x00000003
        /*092c*/ 	.word	0x00038440
        /*0930*/ 	.short	0x010a
        /*0932*/ 	.byte	0x3f
	.zero		1


	//   ....[102]....
        /*0934*/ 	.word	0x0000e5b0
        /*0938*/ 	.word	0x00000003
        /*093c*/ 	.word	0x00038480
        /*0940*/ 	.short	0x010a
        /*0942*/ 	.byte	0x3f
	.zero		1


	//   ....[103]....
        /*0944*/ 	.word	0x0000e610
        /*0948*/ 	.word	0x00000006
        /*094c*/ 	.word	0x00038480
        /*0950*/ 	.short	0x010a
        /*0952*/ 	.byte	0x3f
	.zero		1


	//   ....[104]....
        /*0954*/ 	.word	0x0000e6d0
        /*0958*/ 	.word	0x00000006
        /*095c*/ 	.word	0x000384a0
        /*0960*/ 	.short	0x010a
        /*0962*/ 	.byte	0x3f
	.zero		1


	//   ....[105]....
        /*0964*/ 	.word	0x0000e730
        /*0968*/ 	.word	0x0000000e
        /*096c*/ 	.word	0x000384a8
        /*0970*/ 	.short	0x010a
        /*0972*/ 	.byte	0x3f
	.zero		1


	//   ....[106]....
        /*0974*/ 	.word	0x0000e790
        /*0978*/ 	.word	0x0000000e
        /*097c*/ 	.word	0x000384b0
        /*0980*/ 	.short	0x010a
        /*0982*/ 	.byte	0x3f
	.zero		1


	//   ....[107]....
        /*0984*/ 	.word	0x0000e7f0
        /*0988*/ 	.word	0x0000000e
        /*098c*/ 	.word	0x000384b8
        /*0990*/ 	.short	0x010a
        /*0992*/ 	.byte	0x3f
	.zero		1


	//   ....[108]....
        /*0994*/ 	.word	0x0000e850
        /*0998*/ 	.word	0x0000000e
        /*099c*/ 	.word	0x000384a0
        /*09a0*/ 	.short	0x010a
        /*09a2*/ 	.byte	0x3f
	.zero		1


	//   ....[109]....
        /*09a4*/ 	.word	0x0000e8b0
        /*09a8*/ 	.word	0x0000000e
        /*09ac*/ 	.word	0x000384a8
        /*09b0*/ 	.short	0x010a
        /*09b2*/ 	.byte	0x3f
	.zero		1


	//   ....[110]....
        /*09b4*/ 	.word	0x0000e910
        /*09b8*/ 	.word	0x0000000e
        /*09bc*/ 	.word	0x000384b0
        /*09c0*/ 	.short	0x010a
        /*09c2*/ 	.byte	0x3f
	.zero		1


	//   ....[111]....
        /*09c4*/ 	.word	0x0000e970
        /*09c8*/ 	.word	0x0000000e
        /*09cc*/ 	.word	0x000384b8
        /*09d0*/ 	.short	0x010a
        /*09d2*/ 	.byte	0x3f
	.zero		1


	//   ....[112]....
        /*09d4*/ 	.word	0x0000e9d0
        /*09d8*/ 	.word	0x00000003
        /*09dc*/ 	.word	0x00038400
        /*09e0*/ 	.short	0x010a
        /*09e2*/ 	.byte	0x3f
	.zero		1


	//   ....[113]....
        /*09e4*/ 	.word	0x0000ea30
        /*09e8*/ 	.word	0x00000003
        /*09ec*/ 	.word	0x000384e8
        /*09f0*/ 	.short	0x010a
        /*09f2*/ 	.byte	0x3f
	.zero		1


	//   ....[114]....
        /*09f4*/ 	.word	0x0000ea90
        /*09f8*/ 	.word	0x00000003
        /*09fc*/ 	.word	0x00038400
        /*0a00*/ 	.short	0x010a
        /*0a02*/ 	.byte	0x3f
	.zero		1


	//   ....[115]....
        /*0a04*/ 	.word	0x0000eaf0
        /*0a08*/ 	.word	0x00000003
        /*0a0c*/ 	.word	0x000384c0
        /*0a10*/ 	.short	0x010a
        /*0a12*/ 	.byte	0x3f
	.zero		1


	//   ....[116]....
        /*0a14*/ 	.word	0x0000eb50
        /*0a18*/ 	.word	0x00000003
        /*0a1c*/ 	.word	0x000384c8
        /*0a20*/ 	.short	0x010a
        /*0a22*/ 	.byte	0x3f
	.zero		1


	//   ....[117]....
        /*0a24*/ 	.word	0x0000ebb0
        /*0a28*/ 	.word	0x00000003
        /*0a2c*/ 	.word	0x000384d0
        /*0a30*/ 	.short	0x010a
        /*0a32*/ 	.byte	0x3f
	.zero		1


	//   ....[118]....
        /*0a34*/ 	.word	0x0000ec10
        /*0a38*/ 	.word	0x00000003
        /*0a3c*/ 	.word	0x000384d8
        /*0a40*/ 	.short	0x010a
        /*0a42*/ 	.byte	0x3f
	.zero		1


	//   ....[119]....
        /*0a44*/ 	.word	0x0000ec70
        /*0a48*/ 	.word	0x00000003
        /*0a4c*/ 	.word	0x000384c0
        /*0a50*/ 	.short	0x010a
        /*0a52*/ 	.byte	0x3f
	.zero		1


	//   ....[120]....
        /*0a54*/ 	.word	0x0000ecd0
        /*0a58*/ 	.word	0x00000003
        /*0a5c*/ 	.word	0x000384c8
        /*0a60*/ 	.short	0x010a
        /*0a62*/ 	.byte	0x3f
	.zero		1


	//   ....[121]....
        /*0a64*/ 	.word	0x0000ed30
        /*0a68*/ 	.word	0x00000003
        /*0a6c*/ 	.word	0x000384d0
        /*0a70*/ 	.short	0x010a
        /*0a72*/ 	.byte	0x3f
	.zero		1


	//   ....[122]....
        /*0a74*/ 	.word	0x0000ed90
        /*0a78*/ 	.word	0x00000003
        /*0a7c*/ 	.word	0x000384d8
        /*0a80*/ 	.short	0x010a
        /*0a82*/ 	.byte	0x3f
	.zero		1


	//   ....[123]....
        /*0a84*/ 	.word	0x0000edf0
        /*0a88*/ 	.word	0x00000003
        /*0a8c*/ 	.word	0x000384c0
        /*0a90*/ 	.short	0x010a
        /*0a92*/ 	.byte	0x3f
	.zero		1


	//   ....[124]....
        /*0a94*/ 	.word	0x0000ee50
        /*0a98*/ 	.word	0x00000003
        /*0a9c*/ 	.word	0x000384c8
        /*0aa0*/ 	.short	0x010a
        /*0aa2*/ 	.byte	0x3f
	.zero		1


	//   ....[125]....
        /*0aa4*/ 	.word	0x0000eeb0
        /*0aa8*/ 	.word	0x00000003
        /*0aac*/ 	.word	0x000384d0
        /*0ab0*/ 	.short	0x010a
        /*0ab2*/ 	.byte	0x3f
	.zero		1


	//   ....[126]....
        /*0ab4*/ 	.word	0x0000ef80
        /*0ab8*/ 	.word	0x00000008
        /*0abc*/ 	.word	0x00038490
        /*0ac0*/ 	.short	0x010a
        /*0ac2*/ 	.byte	0x3f
	.zero		1


	//   ....[127]....
        /*0ac4*/ 	.word	0x0000efd0
        /*0ac8*/ 	.word	0x00000003
        /*0acc*/ 	.word	0x00038400
        /*0ad0*/ 	.short	0x010a
        /*0ad2*/ 	.byte	0x3f
	.zero		1


	//   ....[128]....
        /*0ad4*/ 	.word	0x0000f1e0
        /*0ad8*/ 	.word	0x00000007
        /*0adc*/ 	.word	0x00000000
        /*0ae0*/ 	.short	0x010a
        /*0ae2*/ 	.byte	0x3f
	.zero		1


	//   ....[129]....
        /*0ae4*/ 	.word	0x0000f230
        /*0ae8*/ 	.word	0x00000011
        /*0aec*/ 	.word	0x00038440
        /*0af0*/ 	.short	0x010a
        /*0af2*/ 	.byte	0x3f
	.zero		1


	//   ....[130]....
        /*0af4*/ 	.word	0x0000f280
        /*0af8*/ 	.word	0x00000005
        /*0afc*/ 	.word	0x00038440
        /*0b00*/ 	.short	0x010a
        /*0b02*/ 	.byte	0x3f
	.zero		1


	//   ....[131]....
        /*0b04*/ 	.word	0x0000f2d0
        /*0b08*/ 	.word	0x00000007
        /*0b0c*/ 	.word	0x00038440
        /*0b10*/ 	.short	0x010a
        /*0b12*/ 	.byte	0x3f
	.zero		1


	//   ....[132]....
        /*0b14*/ 	.word	0x0000f320
        /*0b18*/ 	.word	0x00000007
        /*0b1c*/ 	.word	0x00038440
        /*0b20*/ 	.short	0x010a
        /*0b22*/ 	.byte	0x3f
	.zero		1


	//   ....[133]....
        /*0b24*/ 	.word	0x0000f370
        /*0b28*/ 	.word	0x00000007
        /*0b2c*/ 	.word	0x00038440
        /*0b30*/ 	.short	0x010a
        /*0b32*/ 	.byte	0x3f
	.zero		1


	//   ....[134]....
        /*0b34*/ 	.word	0x0000f3c0
        /*0b38*/ 	.word	0x00000007
        /*0b3c*/ 	.word	0x00038440
        /*0b40*/ 	.short	0x010a
        /*0b42*/ 	.byte	0x3f
	.zero		1


	//   ....[135]....
        /*0b44*/ 	.word	0x0000f410
        /*0b48*/ 	.word	0x00000007
        /*0b4c*/ 	.word	0x00038440
        /*0b50*/ 	.short	0x010a
        /*0b52*/ 	.byte	0x3f
	.zero		1


	//   ....[136]....
        /*0b54*/ 	.word	0x0000f460
        /*0b58*/ 	.word	0x00000007
        /*0b5c*/ 	.word	0x00038440
        /*0b60*/ 	.short	0x010a
        /*0b62*/ 	.byte	0x3f
	.zero		1


	//----- nvinfo : EIATTR_NUM_MBARRIERS
	.align		4
.L_37:
        /*0b64*/ 	.byte	0x03, 0x38
        /*0b66*/ 	.short	0x001e


	//----- nvinfo : EIATTR_EXIT_INSTR_OFFSETS
	.align		4
        /*0b68*/ 	.byte	0x04, 0x1c
        /*0b6a*/ 	.short	(.L_39 - .L_38)


	//   ....[0]....
.L_38:
        /*0b6c*/ 	.word	0x00002a70


	//   ....[1]....
        /*0b70*/ 	.word	0x00002b30


	//   ....[2]....
        /*0b74*/ 	.word	0x000087c0


	//   ....[3]....
        /*0b78*/ 	.word	0x00008860


	//   ....[4]....
        /*0b7c*/ 	.word	0x0000a6f0


	//   ....[5]....
        /*0b80*/ 	.word	0x0000c260


	//   ....[6]....
        /*0b84*/ 	.word	0x0000e580


	//----- nvinfo : EIATTR_MAX_THREADS
	.align		4
.L_39:
        /*0b88*/ 	.byte	0x04, 0x05
        /*0b8a*/ 	.short	(.L_41 - .L_40)
.L_40:
        /*0b8c*/ 	.word	0x00000180
        /*0b90*/ 	.word	0x00000001
        /*0b94*/ 	.word	0x00000001


	//----- nvinfo : EIATTR_CRS_STACK_SIZE
	.align		4
.L_41:
        /*0b98*/ 	.byte	0x04, 0x1e
        /*0b9a*/ 	.short	(.L_43 - .L_42)
.L_42:
        /*0b9c*/ 	.word	0x00000000


	//----- nvinfo : EIATTR_CBANK_PARAM_SIZE
	.align		4
.L_43:
        /*0ba0*/ 	.byte	0x03, 0x19
        /*0ba2*/ 	.short	0x0770


	//----- nvinfo : EIATTR_PARAM_CBANK
	.align		4
        /*0ba4*/ 	.byte	0x04, 0x0a
        /*0ba6*/ 	.short	(.L_45 - .L_44)
	.align		4
.L_44:
        /*0ba8*/ 	.word	index@(.nv.constant0._ZN7cutlass13device_kernelINS_4gemm6kernel13GemmUniversalINS1_17GroupProblemShapeIN4cute5tupleIJiiiEEEEENS1_10collective13CollectiveMmaINS1_39MainloopSm90ArrayTmaGmmaWarpSpecializedILi2ENS6_IJNS5_1CILi1EEESD_SD_EEENS1_43KernelPtrArrayTmaWarpSpecializedCooperativeEEENS6_IJNSC_ILi128EEENSC_ILi256EEESH_EEENS_10bfloat16_tEPNS6_IJlSD_NSC_ILi0EEEEEESK_SN_NS5_8TiledMMAINS5_8MMA_AtomIJNS5_4SM904GMMA28MMA_64x256x16_F32BF16BF16_SSILNSR_5MajorE0ELST_0ELNSR_7ScaleInE1ELSU_1EEEEEENS5_6LayoutINS6_IJNSC_ILi2EEESD_SD_EEENS6_IJSD_SL_SL_EEEEENS6_IJNS5_10UnderscoreES12_S12_EEEEENS5_13SM90_TMA_LOADENS5_14ComposedLayoutINS5_7SwizzleILi3ELi4ELi3EEENS5_18smem_ptr_flag_bitsILi16EEENSX_INS6_IJNSC_ILi8EEENSC_ILi64EEEEEENS6_IJS1C_SD_EEEEEEEvNS5_8identityES15_S1G_vS1H_EENS_8epilogue10collective18CollectiveEpilogueINS1J_30Sm90PtrArrayTmaWarpSpecializedILi4ELi2ELi16ELb1ELb0ELi2EEEJSJ_NS6_IJSH_NSC_ILi32EEEEEENS_6half_tEPNS6_IJSD_lSL_EEES1Q_S1S_NS1J_6fusion15FusionCallbacksIS1N_NS1T_17LinearCombinationIS1Q_fS1Q_fLNS_15FloatRoundStyleE2EEESJ_S1P_JEEES15_NS16_IS18_S1A_NSX_INS6_IJS1C_S1B_EEENS6_IJSD_S1C_EEEEEEENS5_17SM75_U16x8_LDSM_TENS5_14SM90_TMA_STOREES22_NS5_17SM90_U16x8_STSM_TENS5_9Copy_AtomIJNS5_17SM90_U32x4_STSM_NES1Q_EEEvEEEvvEEEEvNT_6ParamsE)
        /*0bac*/ 	.short	0x0210
        /*0bae*/ 	.short	0x0770


	//----- nvinfo : EIATTR_SW_WAR
	.align		4
.L_45:
        /*0bb0*/ 	.byte	0x04, 0x36
        /*0bb2*/ 	.short	(.L_47 - .L_46)
.L_46:
        /*0bb4*/ 	.word	0x00000008
.L_47:


//--------------------- .nv.callgraph             --------------------------
	.section	.nv.callgraph,"",@"SHT_CUDA_CALLGRAPH"
	.align	4
	.sectionentsize	8
	.align		4
        /*0000*/ 	.word	0x00000000
	.align		4
        /*0004*/ 	.word	0xffffffff
	.align		4
        /*0008*/ 	.word	index@(_ZN7cutlass13device_kernelINS_4gemm6kernel13GemmUniversalINS1_17GroupProblemShapeIN4cute5tupleIJiiiEEEEENS1_10collective13CollectiveMmaINS1_39MainloopSm90ArrayTmaGmmaWarpSpecializedILi2ENS6_IJNS5_1CILi1EEESD_SD_EEENS1_43KernelPtrArrayTmaWarpSpecializedCooperativeEEENS6_IJNSC_ILi128EEENSC_ILi256EEESH_EEENS_10bfloat16_tEPNS6_IJlSD_NSC_ILi0EEEEEESK_SN_NS5_8TiledMMAINS5_8MMA_AtomIJNS5_4SM904GMMA28MMA_64x256x16_F32BF16BF16_SSILNSR_5MajorE0ELST_0ELNSR_7ScaleInE1ELSU_1EEEEEENS5_6LayoutINS6_IJNSC_ILi2EEESD_SD_EEENS6_IJSD_SL_SL_EEEEENS6_IJNS5_10UnderscoreES12_S12_EEEEENS5_13SM90_TMA_LOADENS5_14ComposedLayoutINS5_7SwizzleILi3ELi4ELi3EEENS5_18smem_ptr_flag_bitsILi16EEENSX_INS6_IJNSC_ILi8EEENSC_ILi64EEEEEENS6_IJS1C_SD_EEEEEEEvNS5_8identityES15_S1G_vS1H_EENS_8epilogue10collective18CollectiveEpilogueINS1J_30Sm90PtrArrayTmaWarpSpecializedILi4ELi2ELi16ELb1ELb0ELi2EEEJSJ_NS6_IJSH_NSC_ILi32EEEEEENS_6half_tEPNS6_IJSD_lSL_EEES1Q_S1S_NS1J_6fusion15FusionCallbacksIS1N_NS1T_17LinearCombinationIS1Q_fS1Q_fLNS_15FloatRoundStyleE2EEESJ_S1P_JEEES15_NS16_IS18_S1A_NSX_INS6_IJS1C_S1B_EEENS6_IJSD_S1C_EEEEEEENS5_17SM75_U16x8_LDSM_TENS5_14SM90_TMA_STOREES22_NS5_17SM90_U16x8_STSM_TENS5_9Copy_AtomIJNS5_17SM90_U32x4_STSM_NES1Q_EEEvEEEvvEEEEvNT_6ParamsE)
	.align		4
        /*000c*/ 	.word	index@(__assertfail)
	.align		4
        /*0010*/ 	.word	0x00000000
	.align		4
        /*0014*/ 	.word	0xfffffffe
	.align		4
        /*0018*/ 	.word	0x00000000
	.align		4
        /*001c*/ 	.word	0xfffffffd
	.align		4
        /*0020*/ 	.word	0x00000000
	.align		4
        /*0024*/ 	.word	0xfffffffc


//--------------------- .nv.constant4             --------------------------
	.section	.nv.constant4,"a",@progbits
	.align	8
	.align		8
.nv.constant4:
        /*0000*/ 	.dword	__assertfail
	.align		8
        /*0008*/ 	.dword	__unnamed_1
	.align		8
        /*0010*/ 	.dword	_ZN39_INTERNAL_cf7159c5_4_k_cu_2327cc02_38734cuda3std3__45__cpo5beginE
	.align		8
        /*0018*/ 	.dword	_ZN39_INTERNAL_cf7159c5_4_k_cu_2327cc02_38734cuda3std3__45__cpo3endE
	.align		8
        /*0020*/ 	.dword	_ZN39_INTERNAL_cf7159c5_4_k_cu_2327cc02_38734cuda3std3__45__cpo6cbeginE
	.align		8
        /*0028*/ 	.dword	_ZN39_INTERNAL_cf7159c5_4_k_cu_2327cc02_38734cuda3std3__45__cpo4cendE
	.align		8
        /*0030*/ 	.dword	_ZN39_INTERNAL_cf7159c5_4_k_cu_2327cc02_38734cuda3std3__441_GLOBAL__N__cf7159c5_4_k_cu_2327cc02_38736ignoreE
	.align		8
        /*0038*/ 	.dword	_ZN39_INTERNAL_cf7159c5_4_k_cu_2327cc02_38734cuda3std3__419piecewise_constructE
	.align		8
        /*0040*/ 	.dword	_ZN39_INTERNAL_cf7159c5_4_k_cu_2327cc02_38734cuda3std3__48in_placeE
	.align		8
        /*0048*/ 	.dword	_ZN39_INTERNAL_cf7159c5_4_k_cu_2327cc02_38734cuda3std6ranges3__45__cpo4swapE
	.align		8
        /*0050*/ 	.dword	_ZN39_INTERNAL_cf7159c5_4_k_cu_2327cc02_38734cuda3std6ranges3__45__cpo9iter_moveE
	.align		8
        /*0058*/ 	.dword	_ZN39_INTERNAL_cf7159c5_4_k_cu_2327cc02_38734cute7productE
	.align		8
        /*0060*/ 	.dword	_ZN39_INTERNAL_cf7159c5_4_k_cu_2327cc02_38734cute1_E
	.align		8
        /*0068*/ 	.dword	$str$24
	.align		8
        /*0070*/ 	.dword	$str$25


//--------------------- .text._ZN7cutlass13device_kernelINS_4gemm6kernel13GemmUniversalINS1_17GroupProblemShapeIN4cute5tupleIJiiiEEEEENS1_10collective13CollectiveMmaINS1_39MainloopSm90ArrayTmaGmmaWarpSpecializedILi2ENS6_IJNS5_1CILi1EEESD_SD_EEENS1_43KernelPtrArrayTmaWarpSpecializedCooperativeEEENS6_IJNSC_ILi128EEENSC_ILi256EEESH_EEENS_10bfloat16_tEPNS6_IJlSD_NSC_ILi0EEEEEESK_SN_NS5_8TiledMMAINS5_8MMA_AtomIJNS5_4SM904GMMA28MMA_64x256x16_F32BF16BF16_SSILNSR_5MajorE0ELST_0ELNSR_7ScaleInE1ELSU_1EEEEEENS5_6LayoutINS6_IJNSC_ILi2EEESD_SD_EEENS6_IJSD_SL_SL_EEEEENS6_IJNS5_10UnderscoreES12_S12_EEEEENS5_13SM90_TMA_LOADENS5_14ComposedLayoutINS5_7SwizzleILi3ELi4ELi3EEENS5_18smem_ptr_flag_bitsILi16EEENSX_INS6_IJNSC_ILi8EEENSC_ILi64EEEEEENS6_IJS1C_SD_EEEEEEEvNS5_8identityES15_S1G_vS1H_EENS_8epilogue10collective18CollectiveEpilogueINS1J_30Sm90PtrArrayTmaWarpSpecializedILi4ELi2ELi16ELb1ELb0ELi2EEEJSJ_NS6_IJSH_NSC_ILi32EEEEEENS_6half_tEPNS6_IJSD_lSL_EEES1Q_S1S_NS1J_6fusion15FusionCallbacksIS1N_NS1T_17LinearCombinationIS1Q_fS1Q_fLNS_15FloatRoundStyleE2EEESJ_S1P_JEEES15_NS16_IS18_S1A_NSX_INS6_IJS1C_S1B_EEENS6_IJSD_S1C_EEEEEEENS5_17SM75_U16x8_LDSM_TENS5_14SM90_TMA_STOREES22_NS5_17SM90_U16x8_STSM_TENS5_9Copy_AtomIJNS5_17SM90_U32x4_STSM_NES1Q_EEEvEEEvvEEEEvNT_6ParamsE --------------------------
	.section	.text._ZN7cutlass13device_kernelINS_4gemm6kernel13GemmUniversalINS1_17GroupProblemShapeIN4cute5tupleIJiiiEEEEENS1_10collective13CollectiveMmaINS1_39MainloopSm90ArrayTmaGmmaWarpSpecializedILi2ENS6_IJNS5_1CILi1EEESD_SD_EEENS1_43KernelPtrArrayTmaWarpSpecializedCooperativeEEENS6_IJNSC_ILi128EEENSC_ILi256EEESH_EEENS_10bfloat16_tEPNS6_IJlSD_NSC_ILi0EEEEEESK_SN_NS5_8TiledMMAINS5_8MMA_AtomIJNS5_4SM904GMMA28MMA_64x256x16_F32BF16BF16_SSILNSR_5MajorE0ELST_0ELNSR_7ScaleInE1ELSU_1EEEEEENS5_6LayoutINS6_IJNSC_ILi2EEESD_SD_EEENS6_IJSD_SL_SL_EEEEENS6_IJNS5_10UnderscoreES12_S12_EEEEENS5_13SM90_TMA_LOADENS5_14ComposedLayoutINS5_7SwizzleILi3ELi4ELi3EEENS5_18smem_ptr_flag_bitsILi16EEENSX_INS6_IJNSC_ILi8EEENSC_ILi64EEEEEENS6_IJS1C_SD_EEEEEEEvNS5_8identityES15_S1G_vS1H_EENS_8epilogue10collective18CollectiveEpilogueINS1J_30Sm90PtrArrayTmaWarpSpecializedILi4ELi2ELi16ELb1ELb0ELi2EEEJSJ_NS6_IJSH_NSC_ILi32EEEEEENS_6half_tEPNS6_IJSD_lSL_EEES1Q_S1S_NS1J_6fusion15FusionCallbacksIS1N_NS1T_17LinearCombinationIS1Q_fS1Q_fLNS_15FloatRoundStyleE2EEESJ_S1P_JEEES15_NS16_IS18_S1A_NSX_INS6_IJS1C_S1B_EEENS6_IJSD_S1C_EEEEEEENS5_17SM75_U16x8_LDSM_TENS5_14SM90_TMA_STOREES22_NS5_17SM90_U16x8_STSM_TENS5_9Copy_AtomIJNS5_17SM90_U32x4_STSM_NES1Q_EEEvEEEvvEEEEvNT_6ParamsE,"ax",@progbits
	.align	128
.text._ZN7cutlass13device_kernelINS_4gemm6kernel13GemmUniversalINS1_17GroupProblemShapeIN4cute5tupleIJiiiEEEEENS1_10collective13CollectiveMmaINS1_39MainloopSm90ArrayTmaGmmaWarpSpecializedILi2ENS6_IJNS5_1CILi1EEESD_SD_EEENS1_43KernelPtrArrayTmaWarpSpecializedCooperativeEEENS6_IJNSC_ILi128EEENSC_ILi256EEESH_EEENS_10bfloat16_tEPNS6_IJlSD_NSC_ILi0EEEEEESK_SN_NS5_8TiledMMAINS5_8MMA_AtomIJNS5_4SM904GMMA28MMA_64x256x16_F32BF16BF16_SSILNSR_5MajorE0ELST_0ELNSR_7ScaleInE1ELSU_1EEEEEENS5_6LayoutINS6_IJNSC_ILi2EEESD_SD_EEENS6_IJSD_SL_SL_EEEEENS6_IJNS5_10UnderscoreES12_S12_EEEEENS5_13SM90_TMA_LOADENS5_14ComposedLayoutINS5_7SwizzleILi3ELi4ELi3EEENS5_18smem_ptr_flag_bitsILi16EEENSX_INS6_IJNSC_ILi8EEENSC_ILi64EEEEEENS6_IJS1C_SD_EEEEEEEvNS5_8identityES15_S1G_vS1H_EENS_8epilogue10collective18CollectiveEpilogueINS1J_30Sm90PtrArrayTmaWarpSpecializedILi4ELi2ELi16ELb1ELb0ELi2EEEJSJ_NS6_IJSH_NSC_ILi32EEEEEENS_6half_tEPNS6_IJSD_lSL_EEES1Q_S1S_NS1J_6fusion15FusionCallbacksIS1N_NS1T_17LinearCombinationIS1Q_fS1Q_fLNS_15FloatRoundStyleE2EEESJ_S1P_JEEES15_NS16_IS18_S1A_NSX_INS6_IJS1C_S1B_EEENS6_IJSD_S1C_EEEEEEENS5_17SM75_U16x8_LDSM_TENS5_14SM90_TMA_STOREES22_NS5_17SM90_U16x8_STSM_TENS5_9Copy_AtomIJNS5_17SM90_U32x4_STSM_NES1Q_EEEvEEEvvEEEEvNT_6ParamsE:
        .type           _ZN7cutlass13device_kernelINS_4gemm6kernel13GemmUniversalINS1_17GroupProblemShapeIN4cute5tupleIJiiiEEEEENS1_10collective13CollectiveMmaINS1_39MainloopSm90ArrayTmaGmmaWarpSpecializedILi2ENS6_IJNS5_1CILi1EEESD_SD_EEENS1_43KernelPtrArrayTmaWarpSpecializedCooperativeEEENS6_IJNSC_ILi128EEENSC_ILi256EEESH_EEENS_10bfloat16_tEPNS6_IJlSD_NSC_ILi0EEEEEESK_SN_NS5_8TiledMMAINS5_8MMA_AtomIJNS5_4SM904GMMA28MMA_64x256x16_F32BF16BF16_SSILNSR_5MajorE0ELST_0ELNSR_7ScaleInE1ELSU_1EEEEEENS5_6LayoutINS6_IJNSC_ILi2EEESD_SD_EEENS6_IJSD_SL_SL_EEEEENS6_IJNS5_10UnderscoreES12_S12_EEEEENS5_13SM90_TMA_LOADENS5_14ComposedLayoutINS5_7SwizzleILi3ELi4ELi3EEENS5_18smem_ptr_flag_bitsILi16EEENSX_INS6_IJNSC_ILi8EEENSC_ILi64EEEEEENS6_IJS1C_SD_EEEEEEEvNS5_8identityES15_S1G_vS1H_EENS_8epilogue10collective18CollectiveEpilogueINS1J_30Sm90PtrArrayTmaWarpSpecializedILi4ELi2ELi16ELb1ELb0ELi2EEEJSJ_NS6_IJSH_NSC_ILi32EEEEEENS_6half_tEPNS6_IJSD_lSL_EEES1Q_S1S_NS1J_6fusion15FusionCallbacksIS1N_NS1T_17LinearCombinationIS1Q_fS1Q_fLNS_15FloatRoundStyleE2EEESJ_S1P_JEEES15_NS16_IS18_S1A_NSX_INS6_IJS1C_S1B_EEENS6_IJSD_S1C_EEEEEEENS5_17SM75_U16x8_LDSM_TENS5_14SM90_TMA_STOREES22_NS5_17SM90_U16x8_STSM_TENS5_9Copy_AtomIJNS5_17SM90_U32x4_STSM_NES1Q_EEEvEEEvvEEEEvNT_6ParamsE,@function
        .size           _ZN7cutlass13device_kernelINS_4gemm6kernel13GemmUniversalINS1_17GroupProblemShapeIN4cute5tupleIJiiiEEEEENS1_10collective13CollectiveMmaINS1_39MainloopSm90ArrayTmaGmmaWarpSpecializedILi2ENS6_IJNS5_1CILi1EEESD_SD_EEENS1_43KernelPtrArrayTmaWarpSpecializedCooperativeEEENS6_IJNSC_ILi128EEENSC_ILi256EEESH_EEENS_10bfloat16_tEPNS6_IJlSD_NSC_ILi0EEEEEESK_SN_NS5_8TiledMMAINS5_8MMA_AtomIJNS5_4SM904GMMA28MMA_64x256x16_F32BF16BF16_SSILNSR_5MajorE0ELST_0ELNSR_7ScaleInE1ELSU_1EEEEEENS5_6LayoutINS6_IJNSC_ILi2EEESD_SD_EEENS6_IJSD_SL_SL_EEEEENS6_IJNS5_10UnderscoreES12_S12_EEEEENS5_13SM90_TMA_LOADENS5_14ComposedLayoutINS5_7SwizzleILi3ELi4ELi3EEENS5_18smem_ptr_flag_bitsILi16EEENSX_INS6_IJNSC_ILi8EEENSC_ILi64EEEEEENS6_IJS1C_SD_EEEEEEEvNS5_8identityES15_S1G_vS1H_EENS_8epilogue10collective18CollectiveEpilogueINS1J_30Sm90PtrArrayTmaWarpSpecializedILi4ELi2ELi16ELb1ELb0ELi2EEEJSJ_NS6_IJSH_NSC_ILi32EEEEEENS_6half_tEPNS6_IJSD_lSL_EEES1Q_S1S_NS1J_6fusion15FusionCallbacksIS1N_NS1T_17LinearCombinationIS1Q_fS1Q_fLNS_15FloatRoundStyleE2EEESJ_S1P_JEEES15_NS16_IS18_S1A_NSX_INS6_IJS1C_S1B_EEENS6_IJSD_S1C_EEEEEEENS5_17SM75_U16x8_LDSM_TENS5_14SM90_TMA_STOREES22_NS5_17SM90_U16x8_STSM_TENS5_9Copy_AtomIJNS5_17SM90_U32x4_STSM_NES1Q_EEEvEEEvvEEEEvNT_6ParamsE,(.L_x_311 - _ZN7cutlass13device_kernelINS_4gemm6kernel13GemmUniversalINS1_17GroupProblemShapeIN4cute5tupleIJiiiEEEEENS1_10collective13CollectiveMmaINS1_39MainloopSm90ArrayTmaGmmaWarpSpecializedILi2ENS6_IJNS5_1CILi1EEESD_SD_EEENS1_43KernelPtrArrayTmaWarpSpecializedCooperativeEEENS6_IJNSC_ILi128EEENSC_ILi256EEESH_EEENS_10bfloat16_tEPNS6_IJlSD_NSC_ILi0EEEEEESK_SN_NS5_8TiledMMAINS5_8MMA_AtomIJNS5_4SM904GMMA28MMA_64x256x16_F32BF16BF16_SSILNSR_5MajorE0ELST_0ELNSR_7ScaleInE1ELSU_1EEEEEENS5_6LayoutINS6_IJNSC_ILi2EEESD_SD_EEENS6_IJSD_SL_SL_EEEEENS6_IJNS5_10UnderscoreES12_S12_EEEEENS5_13SM90_TMA_LOADENS5_14ComposedLayoutINS5_7SwizzleILi3ELi4ELi3EEENS5_18smem_ptr_flag_bitsILi16EEENSX_INS6_IJNSC_ILi8EEENSC_ILi64EEEEEENS6_IJS1C_SD_EEEEEEEvNS5_8identityES15_S1G_vS1H_EENS_8epilogue10collective18CollectiveEpilogueINS1J_30Sm90PtrArrayTmaWarpSpecializedILi4ELi2ELi16ELb1ELb0ELi2EEEJSJ_NS6_IJSH_NSC_ILi32EEEEEENS_6half_tEPNS6_IJSD_lSL_EEES1Q_S1S_NS1J_6fusion15FusionCallbacksIS1N_NS1T_17LinearCombinationIS1Q_fS1Q_fLNS_15FloatRoundStyleE2EEESJ_S1P_JEEES15_NS16_IS18_S1A_NSX_INS6_IJS1C_S1B_EEENS6_IJSD_S1C_EEEEEEENS5_17SM75_U16x8_LDSM_TENS5_14SM90_TMA_STOREES22_NS5_17SM90_U16x8_STSM_TENS5_9Copy_AtomIJNS5_17SM90_U32x4_STSM_NES1Q_EEEvEEEvvEEEEvNT_6ParamsE)
        .other          _ZN7cutlass13device_kernelINS_4gemm6kernel13GemmUniversalINS1_17GroupProblemShapeIN4cute5tupleIJiiiEEEEENS1_10collective13CollectiveMmaINS1_39MainloopSm90ArrayTmaGmmaWarpSpecializedILi2ENS6_IJNS5_1CILi1EEESD_SD_EEENS1_43KernelPtrArrayTmaWarpSpecializedCooperativeEEENS6_IJNSC_ILi128EEENSC_ILi256EEESH_EEENS_10bfloat16_tEPNS6_IJlSD_NSC_ILi0EEEEEESK_SN_NS5_8TiledMMAINS5_8MMA_AtomIJNS5_4SM904GMMA28MMA_64x256x16_F32BF16BF16_SSILNSR_5MajorE0ELST_0ELNSR_7ScaleInE1ELSU_1EEEEEENS5_6LayoutINS6_IJNSC_ILi2EEESD_SD_EEENS6_IJSD_SL_SL_EEEEENS6_IJNS5_10UnderscoreES12_S12_EEEEENS5_13SM90_TMA_LOADENS5_14ComposedLayoutINS5_7SwizzleILi3ELi4ELi3EEENS5_18smem_ptr_flag_bitsILi16EEENSX_INS6_IJNSC_ILi8EEENSC_ILi64EEEEEENS6_IJS1C_SD_EEEEEEEvNS5_8identityES15_S1G_vS1H_EENS_8epilogue10collective18CollectiveEpilogueINS1J_30Sm90PtrArrayTmaWarpSpecializedILi4ELi2ELi16ELb1ELb0ELi2EEEJSJ_NS6_IJSH_NSC_ILi32EEEEEENS_6half_tEPNS6_IJSD_lSL_EEES1Q_S1S_NS1J_6fusion15FusionCallbacksIS1N_NS1T_17LinearCombinationIS1Q_fS1Q_fLNS_15FloatRoundStyleE2EEESJ_S1P_JEEES15_NS16_IS18_S1A_NSX_INS6_IJS1C_S1B_EEENS6_IJSD_S1C_EEEEEEENS5_17SM75_U16x8_LDSM_TENS5_14SM90_TMA_STOREES22_NS5_17SM90_U16x8_STSM_TENS5_9Copy_AtomIJNS5_17SM90_U32x4_STSM_NES1Q_EEEvEEEvvEEEEvNT_6ParamsE,@"STO_CUDA_ENTRY STV_DEFAULT"
_ZN7cutlass13device_kernelINS_4gemm6kernel13GemmUniversalINS1_17GroupProblemShapeIN4cute5tupleIJiiiEEEEENS1_10collective13CollectiveMmaINS1_39MainloopSm90ArrayTmaGmmaWarpSpecializedILi2ENS6_IJNS5_1CILi1EEESD_SD_EEENS1_43KernelPtrArrayTmaWarpSpecializedCooperativeEEENS6_IJNSC_ILi128EEENSC_ILi256EEESH_EEENS_10bfloat16_tEPNS6_IJlSD_NSC_ILi0EEEEEESK_SN_NS5_8TiledMMAINS5_8MMA_AtomIJNS5_4SM904GMMA28MMA_64x256x16_F32BF16BF16_SSILNSR_5MajorE0ELST_0ELNSR_7ScaleInE1ELSU_1EEEEEENS5_6LayoutINS6_IJNSC_ILi2EEESD_SD_EEENS6_IJSD_SL_SL_EEEEENS6_IJNS5_10UnderscoreES12_S12_EEEEENS5_13SM90_TMA_LOADENS5_14ComposedLayoutINS5_7SwizzleILi3ELi4ELi3EEENS5_18smem_ptr_flag_bitsILi16EEENSX_INS6_IJNSC_ILi8EEENSC_ILi64EEEEEENS6_IJS1C_SD_EEEEEEEvNS5_8identityES15_S1G_vS1H_EENS_8epilogue10collective18CollectiveEpilogueINS1J_30Sm90PtrArrayTmaWarpSpecializedILi4ELi2ELi16ELb1ELb0ELi2EEEJSJ_NS6_IJSH_NSC_ILi32EEEEEENS_6half_tEPNS6_IJSD_lSL_EEES1Q_S1S_NS1J_6fusion15FusionCallbacksIS1N_NS1T_17LinearCombinationIS1Q_fS1Q_fLNS_15FloatRoundStyleE2EEESJ_S1P_JEEES15_NS16_IS18_S1A_NSX_INS6_IJS1C_S1B_EEENS6_IJSD_S1C_EEEEEEENS5_17SM75_U16x8_LDSM_TENS5_14SM90_TMA_STOREES22_NS5_17SM90_U16x8_STSM_TENS5_9Copy_AtomIJNS5_17SM90_U32x4_STSM_NES1Q_EEEvEEEvvEEEEvNT_6ParamsE:
[----:B------:R-:W1:Y:S08]  /*0000*/  LDC R1, c[0x0][0x28] ;  /* 0x00000a00ff017b82 */ /* 0x000e700000000800 */
[----:B------:R-:W2:Y:S01]  /*0010*/  LDC.64 R6, c[0x0][0x918] ;  /* 0x00024600ff067b82 */ /* 0x000ea20000000a00 */
[----:B------:R-:W-:Y:S01]  /*0020*/  ULDC.64 UR58, c[0x0][0x208] ;  /* 0x00008200003a7ab9 */ /* 0x000fe20000000a00 */
[----:B------:R-:W3:Y:S01]  /*0030*/  S2R R33, SR_TID.X ;  /* 0x0000000000217919 */ /* 0x000ee20000002100 */
[----:B------:R-:W-:Y:S01]  /*0040*/  ULDC UR4, c[0x0][0x910] ;  /* 0x0002440000047ab9 */ /* 0x000fe20000000800 */
[----:B------:R-:W-:Y:S01]  /*0050*/  ULDC.64 UR20, c[0x0][0x8d0] ;  /* 0x0002340000147ab9 */ /* 0x000fe20000000a00 */
[----:B------:R-:W-:Y:S01]  /*0060*/  ULDC.64 UR14, c[0x0][0x8c8] ;  /* 0x00023200000e7ab9 */ /* 0x000fe20000000a00 */
[----:B------:R-:W-:Y:S01]  /*0070*/  ULDC UR5, c[0x0][0x908] ;  /* 0x0002420000057ab9 */ /* 0x000fe20000000800 */
[----:B------:R-:W-:Y:S01]  /*0080*/  CS2R R8, SRZ ;  /* 0x0000000000087805 */ /* 0x000fe2000001ff00 */
[----:B------:R-:W-:Y:S01]  /*0090*/  S2UR UR40, SR_CTAID.X ;  /* 0x00000000002879c3 */ /* 0x000fe20000002500 */
[----:B------:R-:W-:Y:S01]  /*00a0*/  ULDC.64 UR22, c[0x0][0x8e8] ;  /* 0x00023a0000167ab9 */ /* 0x000fe20000000a00 */
[----:B------:R-:W-:Y:S01]  /*00b0*/  ULDC.64 UR16, c[0x0][0x8e0] ;  /* 0x0002380000107ab9 */ /* 0x000fe20000000a00 */
[----:B--2---:R-:W2:Y:S01]  /*00c0*/  LDG.E R2, desc[UR58][R6.64] ;  /* 0x0000003a06027981 */ /* 0x004ea2000c1e1900 */
[----:B------:R-:W-:-:S03]  /*00d0*/  IMAD.U32 R3, RZ, RZ, UR4 ;  /* 0x00000004ff037e24 */ /* 0x000fc6000f8e00ff */
[----:B------:R-:W4:Y:S01]  /*00e0*/  LDG.E R0, desc[UR58][R6.64+0x4] ;  /* 0x0000043a06007981 */ /* 0x000f22000c1e1900 */
[----:B---3--:R-:W-:-:S04]  /*00f0*/  LOP3.LUT R34, R33, 0x1f, RZ, 0xc0, !PT ;  /* 0x0000001f21227812 */ /* 0x008fc800078ec0ff */
[----:B------:R-:W-:Y:S01]  /*0100*/  ISETP.GE.AND P0, PT, R34, R3, PT ;  /* 0x000000032200720c */ /* 0x000fe20003f06270 */
[----:B------:R-:W3:Y:S01]  /*0110*/  S2UR UR4, SR_CTAID.Y ;  /* 0x00000000000479c3 */ /* 0x000ee20000002600 */
[----:B------:R-:W-:-:S04]  /*0120*/  UISETP.NE.U32.AND UP0, UPT, UR20, URZ, UPT ;  /* 0x0000003f1400728c */ /* 0x000fc8000bf05070 */
[----:B------:R-:W-:-:S07]  /*0130*/  UISETP.NE.AND.EX UP0, UPT, UR21, URZ, UPT, UP0 ;  /* 0x0000003f1500728c */ /* 0x000fce000bf05300 */
[----:B------:R-:W1:Y:S01]  /*0140*/  @!P0 LDC.64 R4, c[0x0][0x918] ;  /* 0x00024600ff048b82 */ /* 0x000e620000000a00 */
[----:B------:R-:W-:-:S03]  /*0150*/  UISETP.NE.AND UP3, UPT, UR5, 0x1, UPT ;  /* 0x000000010500788c */ /* 0x000fc6000bf65270 */
[----:B------:R-:W-:-:S08]  /*0160*/  @UP0 ULDC UR8, c[0x0][0x8dc] ;  /* 0x0002370000080ab9 */ /* 0x000fd00000000800 */
[----:B------:R-:W-:Y:S01]  /*0170*/  @UP3 ULDC UR12, c[0x0][0x10] ;  /* 0x00000400000c3ab9 */ /* 0x000fe20000000800 */
[----:B------:R-:W-:Y:S02]  /*0180*/  @UP3 UMOV UR5, URZ ;  /* 0x0000003f00053c82 */ /* 0x000fe40008000000 */
[----:B---3--:R-:W-:Y:S01]  /*0190*/  @UP3 UIMAD.WIDE.U32 UR12, UR40, UR12, UR4 ;  /* 0x0000000c280c32a5 */ /* 0x008fe2000f8e0004 */
[----:B------:R-:W-:Y:S01]  /*01a0*/  @UP3 UMOV UR9, URZ ;  /* 0x0000003f00093c82 */ /* 0x000fe20008000000 */
[----:B-1----:R-:W-:Y:S02]  /*01b0*/  @!P0 IMAD.WIDE.U32 R4, R34, 0xc, R4 ;  /* 0x0000000c22048825 */ /* 0x002fe400078e0004 */
[----:B------:R-:W-:-:S03]  /*01c0*/  @UP3 UIADD3 UR9, UR13, UR9, URZ ;  /* 0x000000090d093290 */ /* 0x000fc6000fffe03f */
[----:B------:R-:W-:Y:S01]  /*01d0*/  @UP3 UMOV UR10, UR12 ;  /* 0x0000000c000a3c82 */ /* 0x000fe20008000000 */
[----:B------:R1:W5:Y:S04]  /*01e0*/  @!P0 LDG.E R8, desc[UR58][R4.64] ;  /* 0x0000003a04088981 */ /* 0x000368000c1e1900 */
[----:B------:R1:W5:Y:S01]  /*01f0*/  @!P0 LDG.E R9, desc[UR58][R4.64+0x4] ;  /* 0x0000043a04098981 */ /* 0x000362000c1e1900 */
[----:B------:R-:W-:Y:S01]  /*0200*/  ISETP.NE.U32.AND P0, PT, RZ, UR22, PT ;  /* 0x00000016ff007c0c */ /* 0x000fe2000bf05070 */
[----:B------:R-:W-:Y:S01]  /*0210*/  @!UP3 ULDC UR5, c[0x0][0xc] ;  /* 0x000003000005bab9 */ /* 0x000fe20000000800 */
[----:B------:R-:W-:Y:S02]  /*0220*/  UMOV UR41, URZ ;  /* 0x0000003f00297c82 */ /* 0x000fe40008000000 */
[----:B------:R-:W-:Y:S01]  /*0230*/  ISETP.NE.AND.EX P0, PT, RZ, UR23, PT, P0 ;  /* 0x00000017ff007c0c */ /* 0x000fe2000bf05300 */
[----:B------:R-:W-:-:S07]  /*0240*/  @!UP3 UIMAD.WIDE.U32 UR4, UR5, UR4, UR40 ;  /* 0x000000040504b2a5 */ /* 0x000fce000f8e0028 */
[----:B------:R-:W-:Y:S01]  /*0250*/  @!UP3 UMOV UR9, UR5 ;  /* 0x000000050009bc82 */ /* 0x000fe20008000000 */
[----:B------:R-:W-:Y:S01]  /*0260*/  @!UP3 UMOV UR10, UR4 ;  /* 0x00000004000abc82 */ /* 0x000fe20008000000 */
[----:B--2---:R-:W-:-:S13]  /*0270*/  R2UR UR11, R2 ;  /* 0x00000000020b72ca */ /* 0x004fda00000e0000 */
[----:B------:R-:W-:-:S04]  /*0280*/  UIADD3 UR6, UP1, UR11, UR14, URZ ;  /* 0x0000000e0b067290 */ /* 0x000fc8000ff3e03f */
[----:B------:R-:W-:Y:S02]  /*0290*/  ULEA.HI.X.SX32 UR11, UR11, UR15, 0x1, UP1 ;  /* 0x0000000f0b0b7291 */ /* 0x000fe400088f0e3f */
[----:B------:R-:W-:Y:S01]  /*02a0*/  UIADD3 UR6, UP1, UR6, -0x1, URZ ;  /* 0xffffffff06067890 */ /* 0x000fe2000ff3e03f */
[----:B----4-:R-:W-:-:S03]  /*02b0*/  R2UR UR24, R0 ;  /* 0x00000000001872ca */ /* 0x010fc600000e0000 */
[----:B------:R-:W-:Y:S02]  /*02c0*/  UIADD3.X UR11, UR11, -0x1, URZ, UP1, !UPT ;  /* 0xffffffff0b0b7890 */ /* 0x000fe40008ffe43f */
[----:B------:R-:W-:-:S04]  /*02d0*/  @UP0 UIADD3 UR8, UP1, UR6, UR8, URZ ;  /* 0x0000000806080290 */ /* 0x000fc8000ff3e03f */
[----:B------:R-:W-:-:S04]  /*02e0*/  @UP0 UIADD3.X UR26, URZ, UR11, URZ, UP1, !UPT ;  /* 0x0000000b3f1a0290 */ /* 0x000fc80008ffe43f */
[----:B------:R-:W-:Y:S02]  /*02f0*/  @UP0 UIMAD.WIDE.U32 UR18, UR26, UR20, URZ ;  /* 0x000000141a1202a5 */ /* 0x000fe4000f8e003f */
[----:B------:R-:W-:Y:S02]  /*0300*/  @UP0 UIMAD.WIDE.U32 UR12, UR8, UR20, URZ ;  /* 0x00000014080c02a5 */ /* 0x000fe4000f8e003f */
[----:B------:R-:W-:Y:S02]  /*0310*/  @UP0 UIMAD.WIDE.U32 UR18, UP1, UR8, UR21, UR18 ;  /* 0x00000015081202a5 */ /* 0x000fe4000f820012 */
[----:B------:R-:W-:Y:S02]  /*0320*/  UIADD3 UR7, UP2, UR24, UR16, URZ ;  /* 0x0000001018077290 */ /* 0x000fe4000ff5e03f */
[----:B------:R-:W-:Y:S02]  /*0330*/  @UP0 UIADD3.X UR25, URZ, URZ, URZ, UP1, !UPT ;  /* 0x0000003f3f190290 */ /* 0x000fe40008ffe43f */
[----:B------:R-:W-:-:S02]  /*0340*/  @UP0 UIADD3 URZ, UP1, UR13, UR18, URZ ;  /* 0x000000120d3f0290 */ /* 0x000fc4000ff3e03f */
[----:B------:R-:W-:-:S03]  /*0350*/  ULEA.HI.X.SX32 UR8, UR24, UR17, 0x1, UP2 ;  /* 0x0000001118087291 */ /* 0x000fc600090f0e3f */
[----:B------:R-:W-:Y:S02]  /*0360*/  @UP0 UMOV UR24, UR19 ;  /* 0x0000001300180c82 */ /* 0x000fe40008000000 */
[----:B------:R-:W-:Y:S02]  /*0370*/  @UP0 UIMAD.WIDE.U32.X UR12, UR26, UR21, UR24, UP1 ;  /* 0x000000151a0c02a5 */ /* 0x000fe400088e0418 */
[----:B------:R-:W-:-:S04]  /*0380*/  UIADD3 UR19, UP1, UR7, -0x1, URZ ;  /* 0xffffffff07137890 */ /* 0x000fc8000ff3e03f */
[----:B------:R-:W-:Y:S01]  /*0390*/  UIADD3.X UR5, UR8, -0x1, URZ, UP1, !UPT ;  /* 0xffffffff08057890 */ /* 0x000fe20008ffe43f */
[----:B------:R-:W-:Y:S01]  /*03a0*/  @UP0 UMOV UR6, UR12 ;  /* 0x0000000c00060c82 */ /* 0x000fe20008000000 */
[----:B------:R-:W-:Y:S01]  /*03b0*/  @UP0 UMOV UR11, UR13 ;  /* 0x0000000d000b0c82 */ /* 0x000fe20008000000 */
[----:B-1----:R-:W-:Y:S09]  /*03c0*/  @!P0 BRA `(.L_x_0) ;  /* 0x00000000002c8947 */ /* 0x002ff20003800000 */
[----:B------:R-:W-:Y:S02]  /*03d0*/  ULDC UR7, c[0x0][0x8f4] ;  /* 0x00023d0000077ab9 */ /* 0x000fe40000000800 */
[----:B------:R-:W-:-:S04]  /*03e0*/  UIADD3 UR7, UP1, UR19, UR7, URZ ;  /* 0x0000000713077290 */ /* 0x000fc8000ff3e03f */
[----:B------:R-:W-:-:S04]  /*03f0*/  UIADD3.X UR8, URZ, UR5, URZ, UP1, !UPT ;  /* 0x000000053f087290 */ /* 0x000fc80008ffe43f */
[----:B------:R-:W-:-:S04]  /*0400*/  UIMAD.WIDE.U32 UR4, UR8, UR22, URZ ;  /* 0x00000016080472a5 */ /* 0x000fc8000f8e003f */
[----:B------:R-:W-:Y:S02]  /*0410*/  UIMAD.WIDE.U32 UR12, UP1, UR7, UR23, UR4 ;  /* 0x00000017070c72a5 */ /* 0x000fe4000f820004 */
[----:B------:R-:W-:Y:S02]  /*0420*/  UIMAD.WIDE.U32 UR4, UR7, UR22, URZ ;  /* 0x00000016070472a5 */ /* 0x000fe4000f8e003f */
[----:B------:R-:W-:Y:S02]  /*0430*/  UIADD3.X UR19, URZ, URZ, URZ, UP1, !UPT ;  /* 0x0000003f3f137290 */ /* 0x000fe40008ffe43f */
[----:B------:R-:W-:Y:S01]  /*0440*/  UIADD3 URZ, UP1, UR5, UR12, URZ ;  /* 0x0000000c053f7290 */ /* 0x000fe2000ff3e03f */
[----:B------:R-:W-:-:S03]  /*0450*/  UMOV UR18, UR13 ;  /* 0x0000000d00127c82 */ /* 0x000fc60008000000 */
[----:B------:R-:W-:-:S07]  /*0460*/  UIMAD.WIDE.U32.X UR4, UR8, UR23, UR18, UP1 ;  /* 0x00000017080472a5 */ /* 0x000fce00088e0412 */
[----:B------:R-:W-:-:S05]  /*0470*/  UMOV UR19, UR4 ;  /* 0x0000000400137c82 */ /* 0x000fca0008000000 */
.L_x_0:
[----:B------:R-:W-:Y:S01]  /*0480*/  ULDC UR8, c[0x0][0x934] ;  /* 0x00024d0000087ab9 */ /* 0x000fe20000000800 */
[----:B------:R-:W-:Y:S01]  /*0490*/  ULDC UR7, c[0x0][0x904] ;  /* 0x0002410000077ab9 */ /* 0x000fe20000000800 */
[----:B------:R-:W-:Y:S01]  /*04a0*/  ULDC UR4, c[0x0][0x938] ;  /* 0x00024e0000047ab9 */ /* 0x000fe20000000800 */
[----:B------:R-:W-:Y:S01]  /*04b0*/  USHF.L.U32 UR8, UR8, UR7, URZ ;  /* 0x0000000708087299 */ /* 0x000fe2000800063f */
[----:B------:R-:W-:Y:S01]  /*04c0*/  SHF.R.U32.HI R13, RZ, 0x5, R33 ;  /* 0x00000005ff0d7819 */ /* 0x000fe20000011621 */
[----:B------:R-:W-:Y:S01]  /*04d0*/  USHF.L.U32 UR7, UR4, UR7, URZ ;  /* 0x0000000704077299 */ /* 0x000fe2000800063f */
[----:B------:R-:W-:Y:S01]  /*04e0*/  ULDC UR18, c[0x0][0x8d8] ;  /* 0x0002360000127ab9 */ /* 0x000fe20000000800 */
[----:B------:R-:W-:Y:S02]  /*04f0*/  ULDC UR28, c[0x0][0x8f0] ;  /* 0x00023c00001c7ab9 */ /* 0x000fe40000000800 */
[----:B------:R-:W-:Y:S01]  /*0500*/  IMAD.U32 R10, RZ, RZ, UR8 ;  /* 0x00000008ff0a7e24 */ /* 0x000fe2000f8e00ff */
[----:B------:R-:W-:Y:S01]  /*0510*/  USHF.R.U64 UR11, UR6, UR18, UR11 ;  /* 0x00000012060b7299 */ /* 0x000fe2000800120b */
[----:B------:R-:W-:Y:S01]  /*0520*/  IMAD.U32 R11, RZ, RZ, UR7 ;  /* 0x00000007ff0b7e24 */ /* 0x000fe2000f8e00ff */
[----:B------:R-:W-:-:S02]  /*0530*/  USHF.R.U64 UR6, UR19, UR28, UR5 ;  /* 0x0000001c13067299 */ /* 0x000fc40008001205 */
[----:B------:R-:W-:Y:S01]  /*0540*/  IABS R0, R10 ;  /* 0x0000000a00007213 */ /* 0x000fe20000000000 */
[----:B------:R-:W-:Y:S01]  /*0550*/  UIADD3 UR11, UR11, -0x1, UR8 ;  /* 0xffffffff0b0b7890 */ /* 0x000fe2000fffe008 */
[----:B------:R-:W-:Y:S01]  /*0560*/  IABS R2, R11 ;  /* 0x0000000b00027213 */ /* 0x000fe20000000000 */
[----:B------:R-:W-:Y:S01]  /*0570*/  UIADD3 UR6, UR6, -0x1, UR7 ;  /* 0xffffffff06067890 */ /* 0x000fe2000fffe007 */
[----:B------:R-:W-:Y:S01]  /*0580*/  R2UR UR27, R0 ;  /* 0x00000000001b72ca */ /* 0x000fe200000e0000 */
[----:B------:R-:W-:Y:S01]  /*0590*/  UMOV UR4, URZ ;  /* 0x0000003f00047c82 */ /* 0x000fe20008000000 */
[----:B------:R-:W-:Y:S01]  /*05a0*/  UISETP.GE.AND UP5, UPT, UR11, URZ, UPT ;  /* 0x0000003f0b00728c */ /* 0x000fe2000bfa6270 */
[----:B------:R-:W-:Y:S01]  /*05b0*/  IMAD.MOV.U32 R0, RZ, RZ, R2 ;  /* 0x000000ffff007224 */ /* 0x000fe200078e0002 */
[----:B------:R-:W-:Y:S01]  /*05c0*/  UISETP.NE.AND UP4, UPT, UR8, URZ, UPT ;  /* 0x0000003f0800728c */ /* 0x000fe2000bf85270 */
[----:B------:R-:W-:-:S03]  /*05d0*/  UMOV UR54, 0x1 ;  /* 0x0000000100367882 */ /* 0x000fc60000000000 */
[----:B------:R-:W-:-:S05]  /*05e0*/  R2UR UR26, R0 ;  /* 0x00000000001a72ca */ /* 0x000fca00000e0000 */
[----:B------:R-:W1:Y:S08]  /*05f0*/  I2F.RP R0, UR27 ;  /* 0x0000001b00007d06 */ /* 0x000e700008209400 */
[----:B------:R-:W2:Y:S08]  /*0600*/  I2F.RP R4, UR26 ;  /* 0x0000001a00047d06 */ /* 0x000eb00008209400 */
[----:B-1----:R-:W1:Y:S08]  /*0610*/  MUFU.RCP R0, R0 ;  /* 0x0000000000007308 */ /* 0x002e700000001000 */
[----:B--2---:R-:W2:Y:S01]  /*0620*/  MUFU.RCP R4, R4 ;  /* 0x0000000400047308 */ /* 0x004ea20000001000 */
[----:B-1----:R-:W-:-:S02]  /*0630*/  VIADD R2, R0, 0xffffffe ;  /* 0x0ffffffe00027836 */ /* 0x002fc40000000000 */
[----:B------:R-:W-:-:S05]  /*0640*/  IMAD.U32 R0, RZ, RZ, UR11 ;  /* 0x0000000bff007e24 */ /* 0x000fca000f8e00ff */
[----:B------:R-:W1:Y:S01]  /*0650*/  F2I.FTZ.U32.TRUNC.NTZ R2, R2 ;  /* 0x0000000200027305 */ /* 0x000e62000021f000 */
[----:B------:R-:W-:Y:S01]  /*0660*/  IABS R0, R0 ;  /* 0x0000000000007213 */ /* 0x000fe20000000000 */
[----:B--2---:R-:W-:Y:S01]  /*0670*/  VIADD R5, R4, 0xffffffe ;  /* 0x0ffffffe04057836 */ /* 0x004fe20000000000 */
[----:B------:R-:W-:Y:S02]  /*0680*/  IABS R4, R10 ;  /* 0x0000000a00047213 */ /* 0x000fe40000000000 */
[----:B------:R-:W-:-:S03]  /*0690*/  R2UR UR31, R0 ;  /* 0x00000000001f72ca */ /* 0x000fc600000e0000 */
[----:B------:R-:W2:Y:S01]  /*06a0*/  F2I.FTZ.U32.TRUNC.NTZ R5, R5 ;  /* 0x0000000500057305 */ /* 0x000ea2000021f000 */
[----:B------:R-:W-:Y:S01]  /*06b0*/  IMAD.MOV R4, RZ, RZ, -R4 ;  /* 0x000000ffff047224 */ /* 0x000fe200078e0a04 */
[----:B-1----:R-:W-:Y:S01]  /*06c0*/  R2UR UR5, R2 ;  /* 0x00000000020572ca */ /* 0x002fe200000e0000 */
[----:B------:R-:W-:Y:S01]  /*06d0*/  IMAD.U32 R2, RZ, RZ, UR6 ;  /* 0x00000006ff027e24 */ /* 0x000fe2000f8e00ff */
[----:B--2---:R-:W-:-:S04]  /*06e0*/  R2UR UR13, R5 ;  /* 0x00000000050d72ca */ /* 0x004fc800000e0000 */
[----:B------:R-:W-:Y:S01]  /*06f0*/  IABS R5, R2 ;  /* 0x0000000200057213 */ /* 0x000fe20000000000 */
[----:B------:R-:W-:Y:S01]  /*0700*/  IMAD.MOV.U32 R2, RZ, RZ, R4 ;  /* 0x000000ffff027224 */ /* 0x000fe200078e0004 */
[----:B------:R-:W-:-:S05]  /*0710*/  IABS R4, R11 ;  /* 0x0000000b00047213 */ /* 0x000fca0000000000 */
[----:B------:R-:W-:Y:S01]  /*0720*/  UIADD3 UR12, URZ, -UR5, URZ ;  /* 0x800000053f0c7290 */ /* 0x000fe2000fffe03f */
[----:B------:R-:W-:Y:S02]  /*0730*/  MOV R0, R5 ;  /* 0x0000000500007202 */ /* 0x000fe40000000f00 */
[----:B------:R-:W-:Y:S01]  /*0740*/  R2UR UR29, R2 ;  /* 0x00000000021d72ca */ /* 0x000fe200000e0000 */
[----:B------:R-:W-:Y:S01]  /*0750*/  UIMAD UR12, UR12, UR27, URZ ;  /* 0x0000001b0c0c72a4 */ /* 0x000fe2000f8e023f */
[----:B------:R-:W-:Y:S01]  /*0760*/  IMAD.MOV R4, RZ, RZ, -R4 ;  /* 0x000000ffff047224 */ /* 0x000fe200078e0a04 */
[----:B------:R-:W-:Y:S01]  /*0770*/  R2UR UR32, R0 ;  /* 0x00000000002072ca */ /* 0x000fe200000e0000 */
[----:B------:R-:W1:Y:S01]  /*0780*/  SHFL.IDX PT, R2, R13, RZ, 0x1f ;  /* 0x00001fff0d027589 */ /* 0x000e6200000e0000 */
[----:B------:R-:W-:Y:S01]  /*0790*/  UIADD3 UR24, URZ, -UR13, URZ ;  /* 0x8000000d3f187290 */ /* 0x000fe2000fffe03f */
[----:B------:R-:W-:Y:S01]  /*07a0*/  IMAD.MOV.U32 R0, RZ, RZ, R4 ;  /* 0x000000ffff007224 */ /* 0x000fe200078e0004 */
[----:B------:R-:W-:-:S02]  /*07b0*/  UIMAD.WIDE.U32 UR4, UR5, UR12, UR4 ;  /* 0x0000000c050472a5 */ /* 0x000fc4000f8e0004 */
[----:B------:R-:W-:Y:S01]  /*07c0*/  UIMAD UR24, UR24, UR26, URZ ;  /* 0x0000001a181872a4 */ /* 0x000fe2000f8e023f */
[----:B------:R-:W-:Y:S01]  /*07d0*/  UMOV UR12, URZ ;  /* 0x0000003f000c7c82 */ /* 0x000fe20008000000 */
[----:B------:R-:W-:Y:S02]  /*07e0*/  R2UR UR30, R0 ;  /* 0x00000000001e72ca */ /* 0x000fe400000e0000 */
[----:B------:R-:W-:Y:S01]  /*07f0*/  UIMAD.WIDE.U32 UR24, UR13, UR24, UR12 ;  /* 0x000000180d1872a5 */ /* 0x000fe2000f8e000c */
[----:B------:R-:W-:Y:S02]  /*0800*/  SHF.R.U32.HI R0, RZ, 0x7, R33 ;  /* 0x00000007ff007819 */ /* 0x000fe40000011621 */
[----:B------:R-:W-:Y:S02]  /*0810*/  UMOV UR13, UR5 ;  /* 0x00000005000d7c82 */ /* 0x000fe40008000000 */
[----:B------:R-:W-:Y:S02]  /*0820*/  UIMAD.WIDE.U32 UR4, UR13, UR31, URZ ;  /* 0x0000001f0d0472a5 */ /* 0x000fe4000f8e003f */
[----:B------:R-:W-:Y:S01]  /*0830*/  UMOV UR19, UR25 ;  /* 0x0000001900137c82 */ /* 0x000fe20008000000 */
[----:B------:R-:W2:Y:S01]  /*0840*/  SHFL.IDX PT, R0, R0, RZ, 0x1f ;  /* 0x00001fff00007589 */ /* 0x000ea200000e0000 */
[----:B------:R-:W-:-:S02]  /*0850*/  UIMAD UR5, UR5, UR29, UR31 ;  /* 0x0000001d050572a4 */ /* 0x000fc4000f8e021f */
[----:B------:R-:W-:Y:S02]  /*0860*/  UIMAD.WIDE.U32 UR24, UR19, UR32, URZ ;  /* 0x00000020131872a5 */ /* 0x000fe4000f8e003f */
[----:B------:R-:W-:Y:S02]  /*0870*/  UISETP.GT.U32.AND UP1, UPT, UR27, UR5, UPT ;  /* 0x000000051b00728c */ /* 0x000fe4000bf24070 */
[----:B------:R-:W-:Y:S01]  /*0880*/  UIMAD UR25, UR25, UR30, UR32 ;  /* 0x0000001e191972a4 */ /* 0x000fe2000f8e0220 */
[----:B-1----:R-:W-:Y:S01]  /*0890*/  R2UR UR33, R2 ;  /* 0x00000000022172ca */ /* 0x002fe200000e0000 */
[----:B------:R-:W-:Y:S02]  /*08a0*/  ULOP3.LUT UR31, URZ, UR8, URZ, 0x33, !UPT ;  /* 0x000000083f1f7292 */ /* 0x000fe4000f8e333f */
[----:B------:R-:W-:Y:S02]  /*08b0*/  UISETP.GT.U32.AND UP2, UPT, UR26, UR25, UPT ;  /* 0x000000191a00728c */ /* 0x000fe4000bf44070 */
[----:B------:R-:W-:-:S03]  /*08c0*/  ULOP3.LUT UR32, URZ, UR7, URZ, 0x33, !UPT ;  /* 0x000000073f207292 */ /* 0x000fc6000f8e333f */
[----:B------:R-:W-:-:S04]  /*08d0*/  @!UP1 UIADD3 UR5, UR5, -UR27, URZ ;  /* 0x8000001b05059290 */ /* 0x000fc8000fffe03f */
[----:B------:R-:W-:Y:S01]  /*08e0*/  UISETP.GT.U32.AND UP6, UPT, UR27, UR5, UPT ;  /* 0x000000051b00728c */ /* 0x000fe2000bfc4070 */
[----:B------:R-:W-:Y:S01]  /*08f0*/  ISETP.NE.AND P1, PT, RZ, UR33, PT ;  /* 0x00000021ff007c0c */ /* 0x000fe2000bf25270 */
[----:B------:R-:W-:Y:S02]  /*0900*/  @!UP2 UIADD3 UR25, UR25, -UR26, URZ ;  /* 0x8000001a1919a290 */ /* 0x000fe4000fffe03f */
[----:B------:R-:W-:Y:S01]  /*0910*/  USHF.R.S32.HI UR4, URZ, 0x1f, UR33 ;  /* 0x0000001f3f047899 */ /* 0x000fe20008011421 */
[----:B--2---:R-:W-:Y:S01]  /*0920*/  R2UR UR12, R0 ;  /* 0x00000000000c72ca */ /* 0x004fe200000e0000 */
[----:B------:R-:W-:Y:S02]  /*0930*/  UISETP.GT.U32.AND UP1, UPT, UR26, UR25, UPT ;  /* 0x000000191a00728c */ /* 0x000fe4000bf24070 */
[----:B------:R-:W-:Y:S02]  /*0940*/  UISETP.NE.AND UP2, UPT, UR7, URZ, UPT ;  /* 0x0000003f0700728c */ /* 0x000fe4000bf45270 */
[----:B------:R-:W-:-:S02]  /*0950*/  ULEA.HI UR4, UR4, UR33, URZ, 0x2 ;  /* 0x0000002104047291 */ /* 0x000fc4000f8f103f */
[----:B------:R-:W-:Y:S02]  /*0960*/  @!UP6 UIADD3 UR5, UR5, -UR27, URZ ;  /* 0x8000001b0505e290 */ /* 0x000fe4000fffe03f */
[----:B------:R-:W-:Y:S02]  /*0970*/  UISETP.GE.AND UP6, UPT, UR6, URZ, UPT ;  /* 0x0000003f0600728c */ /* 0x000fe4000bfc6270 */
[----:B------:R-:W-:Y:S02]  /*0980*/  @!UP5 UIADD3 UR5, -UR5, URZ, URZ ;  /* 0x0000003f0505d290 */ /* 0x000fe4000fffe13f */
[----:B------:R-:W-:Y:S02]  /*0990*/  @!UP1 UIADD3 UR25, UR25, -UR26, URZ ;  /* 0x8000001a19199290 */ /* 0x000fe4000fffe03f */
[----:B------:R-:W-:Y:S02]  /*09a0*/  USEL UR5, UR31, UR5, !UP4 ;  /* 0x000000051f057287 */ /* 0x000fe4000e000000 */
[----:B------:R-:W-:-:S02]  /*09b0*/  ULOP3.LUT UR4, UR4, 0xfffffffc, URZ, 0xc0, !UPT ;  /* 0xfffffffc04047892 */ /* 0x000fc4000f8ec03f */
[----:B------:R-:W-:Y:S02]  /*09c0*/  UIADD3 UR5, UR11, -UR5, URZ ;  /* 0x800000050b057290 */ /* 0x000fe4000fffe03f */
[----:B------:R-:W-:Y:S02]  /*09d0*/  @!UP6 UIADD3 UR25, -UR25, URZ, URZ ;  /* 0x0000003f1919e290 */ /* 0x000fe4000fffe13f */
[----:B------:R-:W-:Y:S02]  /*09e0*/  UIADD3 UR55, UR33, -UR4, URZ ;  /* 0x8000000421377290 */ /* 0x000fe4000fffe03f */
[----:B------:R-:W-:Y:S02]  /*09f0*/  USEL UR25, UR32, UR25, !UP2 ;  /* 0x0000001920197287 */ /* 0x000fe4000d000000 */
[----:B------:R-:W-:Y:S02]  /*0a00*/  UISETP.NE.AND UP1, UPT, UR12, URZ, UPT ;  /* 0x0000003f0c00728c */ /* 0x000fe4000bf25270 */
[----:B------:R-:W-:-:S02]  /*0a10*/  UIADD3 UR25, UR6, -UR25, URZ ;  /* 0x8000001906197290 */ /* 0x000fc4000fffe03f */
[----:B------:R-:W-:Y:S02]  /*0a20*/  UISETP.EQ.AND UP5, UPT, UR55, 0x3, !UP1 ;  /* 0x000000033700788c */ /* 0x000fe4000cfa2270 */
[----:B------:R-:W-:Y:S02]  /*0a30*/  UIMAD UR24, UR5, UR25, URZ ;  /* 0x00000019051872a4 */ /* 0x000fe4000f8e023f */
[----:B------:R-:W-:Y:S02]  /*0a40*/  USEL UR4, UR25, UR5, !UP3 ;  /* 0x0000000519047287 */ /* 0x000fe4000d800000 */
[----:B------:R-:W-:Y:S02]  /*0a50*/  USHF.R.S32.HI UR25, URZ, 0x1f, UR24 ;  /* 0x0000001f3f197899 */ /* 0x000fe40008011418 */
[----:B------:R-:W-:Y:S01]  /*0a60*/  USHF.R.S32.HI UR5, URZ, 0x1f, UR4 ;  /* 0x0000001f3f057899 */ /* 0x000fe20008011404 */
[----:B------:R-:W-:Y:S01]  /*0a70*/  IMAD.U32 R6, RZ, RZ, UR24 ;  /* 0x00000018ff067e24 */ /* 0x000fe2000f8e00ff */
[----:B------:R-:W-:Y:S01]  /*0a80*/  USEL UR54, UR54, 0x2, UP5 ;  /* 0x0000000236367887 */ /* 0x000fe2000a800000 */
[----:B------:R-:W-:-:S02]  /*0a90*/  IMAD.U32 R4, RZ, RZ, UR4 ;  /* 0x00000004ff047e24 */ /* 0x000fc4000f8e00ff */
[----:B------:R-:W-:Y:S02]  /*0aa0*/  IMAD.U32 R7, RZ, RZ, UR25 ;  /* 0x00000019ff077e24 */ /* 0x000fe4000f8e00ff */
[----:B------:R-:W-:Y:S01]  /*0ab0*/  IMAD.U32 R5, RZ, RZ, UR5 ;  /* 0x00000005ff057e24 */ /* 0x000fe2000f8e00ff */
[----:B------:R-:W-:Y:S06]  /*0ac0*/  @P1 BRA `(.L_x_1) ;  /* 0x0000000000841947 */ /* 0x000fec0003800000 */
[----:B------:R-:W-:Y:S01]  /*0ad0*/  ELECT P1, URZ, PT ;  /* 0x00000000003f782f */ /* 0x000fe20003820000 */
[----:B------:R-:W-:-:S12]  /*0ae0*/  BSSY B0, `(.L_x_1) ;  /* 0x000001f000007945 */ /* 0x000fd80003800000 */
[----:B------:R-:W-:Y:S05]  /*0af0*/  @!P1 BRA `(.L_x_2) ;  /* 0x0000000000749947 */ /* 0x000fea0003800000 */
[----:B------:R-:W1:Y:S01]  /*0b00*/  S2UR UR6, SR_CgaCtaId ;  /* 0x00000000000679c3 */ /* 0x000e620000008800 */
[----:B------:R-:W-:Y:S01]  /*0b10*/  UMOV UR4, 0x400 ;  /* 0x0000040000047882 */ /* 0x000fe20000000000 */
[----:B------:R-:W-:Y:S01]  /*0b20*/  UMOV UR5, 0x1 ;  /* 0x0000000100057882 */ /* 0x000fe20000000000 */
[----:B------:R-:W-:Y:S02]  /*0b30*/  UMOV UR24, 0x140 ;  /* 0x0000014000187882 */ /* 0x000fe40000000000 */
[----:B------:R-:W-:-:S04]  /*0b40*/  UIADD3 UR24, -UR24, 0x100000, URZ ;  /* 0x0010000018187890 */ /* 0x000fc8000fffe13f */
[----:B------:R-:W-:Y:S02]  /*0b50*/  USHF.L.U32 UR25, UR24, 0xb, URZ ;  /* 0x0000000b18197899 */ /* 0x000fe4000800063f */
[----:B------:R-:W-:Y:S02]  /*0b60*/  USHF.L.U32 UR24, UR24, 0x1, URZ ;  /* 0x0000000118187899 */ /* 0x000fe4000800063f */
[----:B-1----:R-:W-:Y:S02]  /*0b70*/  ULEA UR6, UR6, UR4, 0x18 ;  /* 0x0000000406067291 */ /* 0x002fe4000f8ec03f */
[----:B------:R-:W-:-:S04]  /*0b80*/  UIADD3 UR4, -UR5, 0x100000, URZ ;  /* 0x0010000005047890 */ /* 0x000fc8000fffe13f */
[----:B------:R-:W-:Y:S02]  /*0b90*/  USHF.L.U32 UR5, UR4, 0xb, URZ ;  /* 0x0000000b04057899 */ /* 0x000fe4000800063f */
[----:B------:R-:W-:Y:S01]  /*0ba0*/  USHF.L.U32 UR4, UR4, 0x1, URZ ;  /* 0x0000000104047899 */ /* 0x000fe2000800063f */
[----:B------:R-:W1:Y:S11]  /*0bb0*/  FENCE.VIEW.ASYNC.S ;  /* 0x00000000000073c6 */ /* 0x000e760000000000 */
[----:B-1----:R1:W2:Y:S01]  /*0bc0*/  SYNCS.EXCH.64 URZ, [UR6+0x38400], UR4 ;  /* 0x03840004063f75b2 */ /* 0x0022a20008000100 */
[----:B------:R1:W3:Y:S01]  /*0bd0*/  SYNCS.EXCH.64 URZ, [UR6+0x38440], UR24 ;  /* 0x03844018063f75b2 */ /* 0x0002e20008000100 */
[----:B------:R1:W4:Y:S01]  /*0be0*/  SYNCS.EXCH.64 URZ, [UR6+0x38408], UR4 ;  /* 0x03840804063f75b2 */ /* 0x0003220008000100 */
[----:B------:R1:W1:Y:S01]  /*0bf0*/  SYNCS.EXCH.64 URZ, [UR6+0x38448], UR24 ;  /* 0x03844818063f75b2 */ /* 0x0002620008000100 */
        /* <DEDUP_REMOVED lines=12> */
[----:B------:R-:W-:Y:S01]  /*0cc0*/  NOP ;  /* 0x0000000000007918 */ /* 0x000fe20000000000 */
.L_x_2:
[----:B-1----:R-:W-:Y:S05]  /*0cd0*/  BSYNC B0 ;  /* 0x0000000000007941 */ /* 0x002fea0003800000 */
.L_x_1:
[----:B------:R-:W1:Y:S01]  /*0ce0*/  SHFL.IDX PT, R0, R13, RZ, 0x1f ;  /* 0x00001fff0d007589 */ /* 0x000e6200000e0000 */
[----:B------:R-:W-:Y:S01]  /*0cf0*/  UIADD3 UR33, UR12, -0x1, URZ ;  /* 0xffffffff0c217890 */ /* 0x000fe2000fffe03f */
[----:B------:R-:W-:Y:S01]  /*0d00*/  NOP ;  /* 0x0000000000007918 */ /* 0x000fe20000000000 */
[----:B------:R-:W-:Y:S02]  /*0d10*/  UISETP.LT.U32.AND UP6, UPT, UR55, 0x2, !UP1 ;  /* 0x000000023700788c */ /* 0x000fe4000cfc1070 */
[----:B------:R-:W-:Y:S02]  /*0d20*/  UISETP.GE.U32.AND UP5, UPT, UR33, 0x2, UPT ;  /* 0x000000022100788c */ /* 0x000fe4000bfa6070 */
[----:B------:R-:W-:-:S04]  /*0d30*/  USEL UR53, URZ, 0x1, !UP6 ;  /* 0x000000013f357887 */ /* 0x000fc8000f000000 */
[----:B------:R-:W-:Y:S01]  /*0d40*/  USEL UR53, UR53, 0x2, UP5 ;  /* 0x0000000235357887 */ /* 0x000fe2000a800000 */
[----:B-1----:R-:W-:-:S13]  /*0d50*/  ISETP.NE.AND P1, PT, R0, RZ, PT ;  /* 0x000000ff0000720c */ /* 0x002fda0003f25270 */
[----:B------:R-:W-:Y:S05]  /*0d60*/  @P1 BRA `(.L_x_3) ;  /* 0x0000000000481947 */ /* 0x000fea0003800000 */
[----:B------:R-:W1:Y:S01]  /*0d70*/  S2UR UR5, SR_CgaCtaId ;  /* 0x00000000000579c3 */ /* 0x000e620000008800 */
[----:B------:R-:W-:Y:S01]  /*0d80*/  UMOV UR4, 0x400 ;  /* 0x0000040000047882 */ /* 0x000fe20000000000 */
[----:B------:R-:W-:Y:S01]  /*0d90*/  UMOV UR24, 0x1 ;  /* 0x0000000100187882 */ /* 0x000fe20000000000 */
[----:B------:R-:W-:Y:S01]  /*0da0*/  UMOV UR11, 0x100 ;  /* 0x00000100000b7882 */ /* 0x000fe20000000000 */
[----:B------:R-:W-:-:S04]  /*0db0*/  UIADD3 UR24, -UR24, 0x100000, URZ ;  /* 0x0010000018187890 */ /* 0x000fc8000fffe13f */
[----:B------:R-:W-:Y:S02]  /*0dc0*/  USHF.L.U32 UR25, UR24, 0xb, URZ ;  /* 0x0000000b18197899 */ /* 0x000fe4000800063f */
[----:B------:R-:W-:Y:S01]  /*0dd0*/  USHF.L.U32 UR24, UR24, 0x1, URZ ;  /* 0x0000000118187899 */ /* 0x000fe2000800063f */
[----:B------:R-:W-:Y:S01]  /*0de0*/  ELECT P1, URZ, PT ;  /* 0x00000000003f782f */ /* 0x000fe20003820000 */
[----:B-1----:R-:W-:Y:S02]  /*0df0*/  ULEA UR6, UR5, UR4, 0x18 ;  /* 0x0000000405067291 */ /* 0x002fe4000f8ec03f */
[----:B------:R-:W-:-:S04]  /*0e00*/  UIADD3 UR4, -UR11, 0x100000, URZ ;  /* 0x001000000b047890 */ /* 0x000fc8000fffe13f */
[----:B------:R-:W-:Y:S02]  /*0e10*/  USHF.L.U32 UR5, UR4, 0xb, URZ ;  /* 0x0000000b04057899 */ /* 0x000fe4000800063f */
[----:B------:R-:W-:Y:S01]  /*0e20*/  USHF.L.U32 UR4, UR4, 0x1, URZ ;  /* 0x0000000104047899 */ /* 0x000fe2000800063f */
[----:B------:R-:W1:Y:S03]  /*0e30*/  FENCE.VIEW.ASYNC.S ;  /* 0x00000000000073c6 */ /* 0x000e660000000000 */
[----:B-1----:R1:W1:Y:S08]  /*0e40*/  SYNCS.EXCH.64 URZ, [UR6+0x38480], UR24 ;  /* 0x03848018063f75b2 */ /* 0x0022700008000100 */
[----:B------:R1:W1:Y:S01]  /*0e50*/  SYNCS.EXCH.64 URZ, [UR6+0x38490], UR4 ;  /* 0x03849004063f75b2 */ /* 0x0002620008000100 */
[----:B------:R1:W1:Y:S01]  /*0e60*/  SYNCS.EXCH.64 URZ, [UR6+0x38488], UR24 ;  /* 0x03848818063f75b2 */ /* 0x0002620008000100 */
[----:B------:R1:W1:Y:S01]  /*0e70*/  SYNCS.EXCH.64 URZ, [UR6+0x38498], UR4 ;  /* 0x03849804063f75b2 */ /* 0x0002620008000100 */
[----:B------:R-:W-:Y:S01]  /*0e80*/  NOP ;  /* 0x0000000000007918 */ /* 0x000fe20000000000 */
.L_x_3:
[----:B------:R-:W2:Y:S01]  /*0e90*/  SHFL.IDX PT, R0, R13, RZ, 0x1f ;  /* 0x00001fff0d007589 */ /* 0x000ea200000e0000 */
[----:B------:R-:W-:Y:S01]  /*0ea0*/  UISETP.EQ.AND UP6, UPT, UR55, 0x2, !UP1 ;  /* 0x000000023700788c */ /* 0x000fe2000cfc2270 */
[----:B------:R-:W-:-:S03]  /*0eb0*/  NOP ;  /* 0x0000000000007918 */ /* 0x000fc60000000000 */
[----:B------:R-:W-:-:S04]  /*0ec0*/  USEL UR52, URZ, 0x1, !UP6 ;  /* 0x000000013f347887 */ /* 0x000fc8000f000000 */
[----:B------:R-:W-:Y:S01]  /*0ed0*/  USEL UR52, UR52, 0x2, UP5 ;  /* 0x0000000234347887 */ /* 0x000fe2000a800000 */
[----:B--2---:R-:W-:-:S13]  /*0ee0*/  ISETP.NE.AND P1, PT, R0, RZ, PT ;  /* 0x000000ff0000720c */ /* 0x004fda0003f25270 */
[----:B------:R-:W-:Y:S05]  /*0ef0*/  @P1 BRA `(.L_x_4) ;  /* 0x0000000000581947 */ /* 0x000fea0003800000 */
[----:B-1----:R-:W1:Y:S01]  /*0f00*/  S2UR UR5, SR_CgaCtaId ;  /* 0x00000000000579c3 */ /* 0x002e620000008800 */
[----:B------:R-:W-:Y:S01]  /*0f10*/  UMOV UR4, 0x400 ;  /* 0x0000040000047882 */ /* 0x000fe20000000000 */
[----:B------:R-:W-:Y:S01]  /*0f20*/  UMOV UR11, 0x20 ;  /* 0x00000020000b7882 */ /* 0x000fe20000000000 */
[----:B------:R-:W-:Y:S01]  /*0f30*/  UMOV UR24, 0x100 ;  /* 0x0000010000187882 */ /* 0x000fe20000000000 */
[----:B------:R-:W-:Y:S01]  /*0f40*/  ELECT P1, URZ, PT ;  /* 0x00000000003f782f */ /* 0x000fe20003820000 */
        /* <DEDUP_REMOVED lines=8> */
[----:B-1----:R2:W1:Y:S01]  /*0fd0*/  SYNCS.EXCH.64 URZ, [UR6+0x384a0], UR4 ;  /* 0x0384a004063f75b2 */ /* 0x0024620008000100 */
[----:B------:R2:W1:Y:S01]  /*0fe0*/  SYNCS.EXCH.64 URZ, [UR6+0x384c0], UR24 ;  /* 0x0384c018063f75b2 */ /* 0x0004620008000100 */
[----:B------:R2:W1:Y:S01]  /*0ff0*/  SYNCS.EXCH.64 URZ, [UR6+0x384a8], UR4 ;  /* 0x0384a804063f75b2 */ /* 0x0004620008000100 */
[----:B------:R2:W1:Y:S01]  /*1000*/  SYNCS.EXCH.64 URZ, [UR6+0x384c8], UR24 ;  /* 0x0384c818063f75b2 */ /* 0x0004620008000100 */
[----:B------:R2:W1:Y:S01]  /*1010*/  SYNCS.EXCH.64 URZ, [UR6+0x384b0], UR4 ;  /* 0x0384b004063f75b2 */ /* 0x0004620008000100 */
[----:B------:R2:W1:Y:S01]  /*1020*/  SYNCS.EXCH.64 URZ, [UR6+0x384d0], UR24 ;  /* 0x0384d018063f75b2 */ /* 0x0004620008000100 */
[----:B------:R2:W1:Y:S01]  /*1030*/  SYNCS.EXCH.64 URZ, [UR6+0x384b8], UR4 ;  /* 0x0384b804063f75b2 */ /* 0x0004620008000100 */
[----:B------:R2:W1:Y:S02]  /*1040*/  SYNCS.EXCH.64 URZ, [UR6+0x384d8], UR24 ;  /* 0x0384d818063f75b2 */ /* 0x0004640008000100 */
[----:B--2---:R-:W-:Y:S01]  /*1050*/  NOP ;  /* 0x0000000000007918 */ /* 0x004fe20000000000 */
.L_x_4:
[----:B------:R-:W2:Y:S01]  /*1060*/  SHFL.IDX PT, R0, R13, RZ, 0x1f ;  /* 0x00001fff0d007589 */ /* 0x000ea200000e0000 */
[----:B------:R-:W-:Y:S01]  /*1070*/  ELECT P1, URZ, PT ;  /* 0x00000000003f782f */ /* 0x000fe20003820000 */
[----:B------:R-:W3:Y:S01]  /*1080*/  LDC.64 R14, c[0x0][0x8f8] ;  /* 0x00023e00ff0e7b82 */ /* 0x000ee20000000a00 */
[----:B-1----:R-:W-:Y:S01]  /*1090*/  UMOV UR4, 0x20 ;  /* 0x0000002000047882 */ /* 0x002fe20000000000 */
[----:B------:R-:W-:Y:S01]  /*10a0*/  NOP ;  /* 0x0000000000007918 */ /* 0x000fe20000000000 */
[----:B------:R-:W-:Y:S01]  /*10b0*/  ULDC UR41, c[0x0][0xc] ;  /* 0x0000030000297ab9 */ /* 0x000fe20000000800 */
[----:B------:R-:W-:Y:S01]  /*10c0*/  IMAD.MOV.U32 R16, RZ, RZ, -0x1 ;  /* 0xffffffffff107424 */ /* 0x000fe200078e00ff */
[----:B------:R-:W-:Y:S01]  /*10d0*/  MOV R18, 0xffffffff ;  /* 0xffffffff00127802 */ /* 0x000fe20000000f00 */
[----:B------:R-:W-:Y:S01]  /*10e0*/  IMAD.MOV.U32 R17, RZ, RZ, -0x1 ;  /* 0xffffffffff117424 */ /* 0x000fe200078e00ff */
[----:B--2---:R-:W-:Y:S01]  /*10f0*/  ISETP.NE.OR P1, PT, R0, RZ, !P1 ;  /* 0x000000ff0000720c */ /* 0x004fe20004f25670 */
[----:B------:R-:W-:-:S12]  /*1100*/  IMAD.U32 R0, RZ, RZ, UR9 ;  /* 0x00000009ff007e24 */ /* 0x000fd8000f8e00ff */
[----:B------:R-:W-:Y:S01]  /*1110*/  VOTEU.ALL UP5, P1 ;  /* 0x00000000003f7886 */ /* 0x000fe200008a0000 */
[----:B------:R-:W-:-:S04]  /*1120*/  VOTEU.ALL UP6, P1 ;  /* 0x00000000003f7886 */ /* 0x000fc800008c0000 */
[----:B------:R-:W1:Y:S01]  /*1130*/  @!UP5 S2UR UR11, SR_CgaCtaId ;  /* 0x00000000000bd9c3 */ /* 0x000e620000008800 */
[----:B------:R-:W-:Y:S01]  /*1140*/  @!UP5 UMOV UR6, 0x400 ;  /* 0x000004000006d882 */ /* 0x000fe20000000000 */
[----:B------:R-:W-:-:S04]  /*1150*/  @!UP5 UIADD3 UR4, -UR4, 0x100000, URZ ;  /* 0x001000000404d890 */ /* 0x000fc8000fffe13f */
[----:B------:R-:W-:Y:S02]  /*1160*/  @!UP5 USHF.L.U32 UR5, UR4, 0xb, URZ ;  /* 0x0000000b0405d899 */ /* 0x000fe4000800063f */
[----:B------:R-:W-:Y:S02]  /*1170*/  @!UP5 USHF.L.U32 UR4, UR4, 0x1, URZ ;  /* 0x000000010404d899 */ /* 0x000fe4000800063f */
[----:B-1----:R-:W-:Y:S01]  /*1180*/  @!UP5 ULEA UR6, UR11, UR6, 0x18 ;  /* 0x000000060b06d291 */ /* 0x002fe2000f8ec03f */
[----:B------:R-:W-:Y:S01]  /*1190*/  VOTEU.ALL UP5, P1 ;  /* 0x00000000003f7886 */ /* 0x000fe200008a0000 */
[----:B---3--:R-:W-:Y:S01]  /*11a0*/  ISETP.LE.U32.AND P1, PT, R14, UR10, PT ;  /* 0x0000000a0e007c0c */ /* 0x008fe2000bf23070 */
[----:B------:R-:W-:-:S03]  /*11b0*/  UMOV UR11, URZ ;  /* 0x0000003f000b7c82 */ /* 0x000fc60008000000 */
[----:B------:R-:W-:Y:S01]  /*11c0*/  ISETP.GE.U32.AND.EX P1, PT, R0, R15, PT, P1 ;  /* 0x0000000f0000720c */ /* 0x000fe20003f26110 */
[----:B------:R-:W1:Y:S05]  /*11d0*/  FENCE.VIEW.ASYNC.S ;  /* 0x00000000000073c6 */ /* 0x000e6a0000000000 */
[----:B-1----:R-:W4:Y:S01]  /*11e0*/  @!UP5 SYNCS.EXCH.64 URZ, [UR6+0x384e0], UR4 ;  /* 0x0384e004063fd5b2 */ /* 0x002f220008000100 */
[----:B------:R1:W4:Y:S01]  /*11f0*/  @!UP6 SYNCS.EXCH.64 URZ, [UR6+0x384e8], UR4 ;  /* 0x0384e804063fe5b2 */ /* 0x0003220008000100 */
[----:B------:R-:W-:Y:S01]  /*1200*/  NOP ;  /* 0x0000000000007918 */ /* 0x000fe20000000000 */
[----:B-1----:R-:W-:Y:S01]  /*1210*/  ULDC.U8 UR4, c[0x0][0x900] ;  /* 0x0002400000047ab9 */ /* 0x002fe20000000000 */
[----:B------:R-:W-:Y:S01]  /*1220*/  UMOV UR6, URZ ;  /* 0x0000003f00067c82 */ /* 0x000fe20008000000 */
[----:B----4-:R-:W-:Y:S01]  /*1230*/  BAR.SYNC.DEFER_BLOCKING 0x0 ;  /* 0x0000000000007b1d */ /* 0x010fe20000010000 */
[----:B------:R-:W-:-:S04]  /*1240*/  ISETP.NE.AND P2, PT, RZ, UR4, PT ;  /* 0x00000004ff007c0c */ /* 0x000fc8000bf45270 */
[----:B------:R-:W-:Y:S01]  /*1250*/  P2R R20, PR, RZ, 0x4 ;  /* 0x00000004ff147803 */ /* 0x000fe20000000000 */
[----:B------:R-:W-:Y:S01]  /*1260*/  UMOV UR5, URZ ;  /* 0x0000003f00057c82 */ /* 0x000fe20008000000 */
[----:B------:R-:W-:-:S07]  /*1270*/  UMOV UR4, URZ ;  /* 0x0000003f00047c82 */ /* 0x000fce0008000000 */
[----:B------:R-:W-:Y:S05]  /*1280*/  @P2 BRA P1, `(.L_x_5) ;  /* 0x0000001400f42947 */ /* 0x000fea0000800000 */
[----:B------:R-:W-:Y:S01]  /*1290*/  IMAD.U32 R15, RZ, RZ, UR9 ;  /* 0x00000009ff0f7e24 */ /* 0x000fe2000f8e00ff */
[----:B------:R-:W-:Y:S01]  /*12a0*/  ISETP.LE.U32.AND P1, PT, R6, UR10, PT ;  /* 0x0000000a06007c0c */ /* 0x000fe2000bf23070 */
[----:B------:R-:W-:Y:S01]  /*12b0*/  UMOV UR5, URZ ;  /* 0x0000003f00057c82 */ /* 0x000fe20008000000 */
[----:B------:R-:W-:Y:S01]  /*12c0*/  UMOV UR4, URZ ;  /* 0x0000003f00047c82 */ /* 0x000fe20008000000 */
[----:B------:R-:W-:Y:S01]  /*12d0*/  UMOV UR11, URZ ;  /* 0x0000003f000b7c82 */ /* 0x000fe20008000000 */
[----:B------:R-:W-:Y:S01]  /*12e0*/  ISETP.GE.U32.AND.EX P1, PT, R15, R7, PT, P1 ;  /* 0x000000070f00720c */ /* 0x000fe20003f26110 */
[----:B------:R-:W-:-:S12]  /*12f0*/  UMOV UR6, URZ ;  /* 0x0000003f00067c82 */ /* 0x000fd80008000000 */
[----:B------:R-:W-:Y:S05]  /*1300*/  @!P1 BRA `(.L_x_6) ;  /* 0x0000001000c09947 */ /* 0x000fea0003800000 */
[----:B------:R-:W-:Y:S02]  /*1310*/  VIADD R2, R34, 0x20 ;  /* 0x0000002022027836 */ /* 0x000fe40000000000 */
[----:B------:R-:W-:Y:S02]  /*1320*/  IMAD.MOV.U32 R0, RZ, RZ, R34 ;  /* 0x000000ffff007224 */ /* 0x000fe400078e0022 */
[----:B-----5:R-:W-:Y:S01]  /*1330*/  IMAD.MOV.U32 R12, RZ, RZ, R8 ;  /* 0x000000ffff0c7224 */ /* 0x020fe200078e0008 */
[----:B------:R-:W-:Y:S01]  /*1340*/  ISETP.GE.AND P1, PT, R2, R3, PT ;  /* 0x000000030200720c */ /* 0x000fe20003f26270 */
[----:B------:R-:W-:-:S12]  /*1350*/  IMAD.MOV.U32 R17, RZ, RZ, R9 ;  /* 0x000000ffff117224 */ /* 0x000fd800078e0009 */
[----:B------:R-:W1:Y:S01]  /*1360*/  @!P1 LDC.64 R14, c[0x0][0x918] ;  /* 0x00024600ff0e9b82 */ /* 0x000e620000000a00 */
[----:B------:R-:W-:Y:S01]  /*1370*/  @!P1 VIADD R7, R0, 0x20 ;  /* 0x0000002000079836 */ /* 0x000fe20000000000 */
[----:B------:R-:W-:Y:S02]  /*1380*/  UIADD3 UR16, UP5, UR16, -0x1, URZ ;  /* 0xffffffff10107890 */ /* 0x000fe4000ffbe03f */
[----:B------:R-:W-:Y:S01]  /*1390*/  UIADD3 UR14, UP6, UR14, -0x1, URZ ;  /* 0xffffffff0e0e7890 */ /* 0x000fe2000ffde03f */
[----:B------:R-:W-:Y:S01]  /*13a0*/  BSSY B0, `(.L_x_7) ;  /* 0x000004f000007945 */ /* 0x000fe20003800000 */
[----:B------:R-:W-:Y:S01]  /*13b0*/  UIADD3.X UR17, UR17, -0x1, URZ, UP5, !UPT ;  /* 0xffffffff11117890 */ /* 0x000fe2000affe43f */
[----:B-1----:R-:W-:-:S05]  /*13c0*/  @!P1 IMAD.WIDE R14, R7, 0xc, R14 ;  /* 0x0000000c070e9825 */ /* 0x002fca00078e020e */
[----:B------:R1:W5:Y:S04]  /*13d0*/  @!P1 LDG.E R8, desc[UR58][R14.64] ;  /* 0x0000003a0e089981 */ /* 0x000368000c1e1900 */
[----:B------:R1:W5:Y:S01]  /*13e0*/  @!P1 LDG.E R9, desc[UR58][R14.64+0x4] ;  /* 0x0000043a0e099981 */ /* 0x000362000c1e1900 */
[----:B------:R-:W-:Y:S01]  /*13f0*/  ISETP.GE.AND P1, PT, R0, R3, PT ;  /* 0x000000030000720c */ /* 0x000fe20003f26270 */
[----:B------:R-:W-:Y:S01]  /*1400*/  UIADD3.X UR15, UR15, -0x1, URZ, UP6, !UPT ;  /* 0xffffffff0f0f7890 */ /* 0x000fe2000b7fe43f */
[----:B------:R-:W-:Y:S01]  /*1410*/  CS2R R6, SRZ ;  /* 0x0000000000067805 */ /* 0x000fe2000001ff00 */
[----:B------:R-:W-:Y:S01]  /*1420*/  UIADD3 UR4, UR8, -0x1, URZ ;  /* 0xffffffff08047890 */ /* 0x000fe2000fffe03f */
[----:B------:R-:W-:Y:S01]  /*1430*/  IMAD.MOV.U32 R27, RZ, RZ, 0x7fffffff ;  /* 0x7fffffffff1b7424 */ /* 0x000fe200078e00ff */
[----:B------:R-:W-:Y:S01]  /*1440*/  UIADD3 UR5, UR7, -0x1, URZ ;  /* 0xffffffff07057890 */ /* 0x000fe2000fffe03f */
[----:B------:R-:W-:-:S07]  /*1450*/  IMAD.MOV.U32 R29, RZ, RZ, RZ ;  /* 0x000000ffff1d7224 */ /* 0x000fce00078e00ff */
[----:B-1----:R-:W-:Y:S05]  /*1460*/  @P1 BRA `(.L_x_8) ;  /* 0x0000000400081947 */ /* 0x002fea0003800000 */
[----:B------:R-:W-:Y:S02]  /*1470*/  PLOP3.LUT P3, PT, PT, PT, UP0, 0x80, 0x0 ;  /* 0x000000000000781c */ /* 0x000fe40003f6f008 */
[C---:B------:R-:W-:Y:S02]  /*1480*/  IADD3 R21, P2, R17.reuse, UR16, RZ ;  /* 0x0000001011157c10 */ /* 0x040fe4000ff5e0ff */
[C---:B------:R-:W-:Y:S02]  /*1490*/  IADD3 R23, P1, R12.reuse, UR14, RZ ;  /* 0x0000000e0c177c10 */ /* 0x040fe4000ff3e0ff */
[----:B------:R-:W-:Y:S02]  /*14a0*/  LEA.HI.X.SX32 R22, R17, UR17, 0x1, P2 ;  /* 0x0000001111167c11 */ /* 0x000fe400090f0eff */
[----:B------:R-:W-:-:S05]  /*14b0*/  LEA.HI.X.SX32 R12, R12, UR15, 0x1, P1 ;  /* 0x0000000f0c0c7c11 */ /* 0x000fca00088f0eff */
[----:B------:R-:W-:Y:S05]  /*14c0*/  @!P3 BRA `(.L_x_9) ;  /* 0x000000000030b947 */ /* 0x000fea0003800000 */
[----:B------:R-:W-:Y:S02]  /*14d0*/  ULDC UR6, c[0x0][0x8dc] ;  /* 0x0002370000067ab9 */ /* 0x000fe40000000800 */
[----:B------:R-:W-:-:S05]  /*14e0*/  IADD3 R17, P1, R23, UR6, RZ ;  /* 0x0000000617117c10 */ /* 0x000fca000ff3e0ff */
[----:B------:R-:W-:-:S04]  /*14f0*/  IMAD.X R23, RZ, RZ, R12, P1 ;  /* 0x000000ffff177224 */ /* 0x000fc800008e060c */
[----:B------:R-:W-:-:S04]  /*1500*/  IMAD.WIDE.U32 R4, R23, UR20, RZ ;  /* 0x0000001417047c25 */ /* 0x000fc8000f8e00ff */
[----:B------:R-:W-:-:S04]  /*1510*/  IMAD.WIDE.U32 R14, P1, R17, UR21, R4 ;  /* 0x00000015110e7c25 */ /* 0x000fc8000f820004 */
[----:B------:R-:W-:Y:S01]  /*1520*/  IMAD.WIDE.U32 R4, R17, UR20, RZ ;  /* 0x0000001411047c25 */ /* 0x000fe2000f8e00ff */
[----:B------:R-:W-:-:S03]  /*1530*/  IADD3.X R19, RZ, RZ, RZ, P1, !PT ;  /* 0x000000ffff137210 */ /* 0x000fc60000ffe4ff */
[----:B------:R-:W-:Y:S01]  /*1540*/  IMAD.MOV.U32 R18, RZ, RZ, R15 ;  /* 0x000000ffff127224 */ /* 0x000fe200078e000f */
[----:B------:R-:W-:-:S05]  /*1550*/  IADD3 RZ, P1, R5, R14, RZ ;  /* 0x0000000e05ff7210 */ /* 0x000fca0007f3e0ff */
[----:B------:R-:W-:-:S04]  /*1560*/  IMAD.WIDE.U32.X R4, R23, UR21, R18, P1 ;  /* 0x0000001517047c25 */ /* 0x000fc800088e0412 */
[----:B------:R-:W-:Y:S02]  /*1570*/  IMAD.MOV.U32 R23, RZ, RZ, R4 ;  /* 0x000000ffff177224 */ /* 0x000fe400078e0004 */
[----:B------:R-:W-:-:S07]  /*1580*/  IMAD.MOV.U32 R12, RZ, RZ, R5 ;  /* 0x000000ffff0c7224 */ /* 0x000fce00078e0005 */
.L_x_9:
[----:B------:R-:W-:Y:S05]  /*1590*/  @!P0 BRA `(.L_x_10) ;  /* 0x0000000000308947 */ /* 0x000fea0003800000 */
[----:B------:R-:W-:Y:S02]  /*15a0*/  ULDC UR6, c[0x0][0x8f4] ;  /* 0x00023d0000067ab9 */ /* 0x000fe40000000800 */
[----:B------:R-:W-:-:S05]  /*15b0*/  IADD3 R17, P1, R21, UR6, RZ ;  /* 0x0000000615117c10 */ /* 0x000fca000ff3e0ff */
[----:B------:R-:W-:-:S04]  /*15c0*/  IMAD.X R21, RZ, RZ, R22, P1 ;  /* 0x000000ffff157224 */ /* 0x000fc800008e0616 */
[----:B------:R-:W-:-:S04]  /*15d0*/  IMAD.WIDE.U32 R4, R21, UR22, RZ ;  /* 0x0000001615047c25 */ /* 0x000fc8000f8e00ff */
[----:B------:R-:W-:-:S04]  /*15e0*/  IMAD.WIDE.U32 R14, P1, R17, UR23, R4 ;  /* 0x00000017110e7c25 */ /* 0x000fc8000f820004 */
[----:B------:R-:W-:-:S04]  /*15f0*/  IMAD.WIDE.U32 R4, R17, UR22, RZ ;  /* 0x0000001611047c25 */ /* 0x000fc8000f8e00ff */
[----:B------:R-:W-:Y:S01]  /*1600*/  IMAD.X R19, RZ, RZ, RZ, P1 ;  /* 0x000000ffff137224 */ /* 0x000fe200008e06ff */
[----:B------:R-:W-:Y:S01]  /*1610*/  IADD3 RZ, P1, R5, R14, RZ ;  /* 0x0000000e05ff7210 */ /* 0x000fe20007f3e0ff */
[----:B------:R-:W-:-:S04]  /*1620*/  IMAD.MOV.U32 R18, RZ, RZ, R15 ;  /* 0x000000ffff127224 */ /* 0x000fc800078e000f */
[----:B------:R-:W-:-:S04]  /*1630*/  IMAD.WIDE.U32.X R4, R21, UR23, R18, P1 ;  /* 0x0000001715047c25 */ /* 0x000fc800088e0412 */
[----:B------:R-:W-:Y:S02]  /*1640*/  IMAD.MOV.U32 R21, RZ, RZ, R4 ;  /* 0x000000ffff157224 */ /* 0x000fe400078e0004 */
[----:B------:R-:W-:-:S07]  /*1650*/  IMAD.MOV.U32 R22, RZ, RZ, R5 ;  /* 0x000000ffff167224 */ /* 0x000fce00078e0005 */
.L_x_10:
[----:B------:R-:W-:Y:S02]  /*1660*/  SHF.R.U64 R5, R23, UR18, R12 ;  /* 0x0000001217057c19 */ /* 0x000fe4000800120c */
[----:B------:R-:W-:-:S03]  /*1670*/  SHF.R.U64 R4, R21, UR28, R22 ;  /* 0x0000001c15047c19 */ /* 0x000fc60008001216 */
[----:B------:R-:W-:Y:S01]  /*1680*/  VIADD R17, R5, UR4 ;  /* 0x0000000405117c36 */ /* 0x000fe20008000000 */
[----:B------:R-:W-:-:S04]  /*1690*/  IADD3 R14, R4, UR5, RZ ;  /* 0x00000005040e7c10 */ /* 0x000fc8000fffe0ff */
[----:B------:R-:W-:Y:S02]  /*16a0*/  IABS R15, R17 ;  /* 0x00000011000f7213 */ /* 0x000fe40000000000 */
[----:B------:R-:W-:-:S03]  /*16b0*/  IABS R12, R14 ;  /* 0x0000000e000c7213 */ /* 0x000fc60000000000 */
[----:B------:R-:W-:-:S04]  /*16c0*/  IMAD.HI.U32 R4, R15, UR13, RZ ;  /* 0x0000000d0f047c27 */ /* 0x000fc8000f8e00ff */
[----:B------:R-:W-:-:S04]  /*16d0*/  IMAD.HI.U32 R5, R12, UR19, RZ ;  /* 0x000000130c057c27 */ /* 0x000fc8000f8e00ff */
[----:B------:R-:W-:Y:S02]  /*16e0*/  IMAD R4, R4, UR29, R15 ;  /* 0x0000001d04047c24 */ /* 0x000fe4000f8e020f */
[----:B------:R-:W-:Y:S02]  /*16f0*/  IMAD R5, R5, UR30, R12 ;  /* 0x0000001e05057c24 */ /* 0x000fe4000f8e020c */
[----:B------:R-:W-:Y:S01]  /*1700*/  IMAD.U32 R15, RZ, RZ, UR31 ;  /* 0x0000001fff0f7e24 */ /* 0x000fe2000f8e00ff */
[----:B------:R-:W-:Y:S01]  /*1710*/  ISETP.LT.U32.AND P1, PT, R4, UR27, PT ;  /* 0x0000001b04007c0c */ /* 0x000fe2000bf21070 */
[----:B------:R-:W-:Y:S01]  /*1720*/  IMAD.U32 R12, RZ, RZ, UR32 ;  /* 0x00000020ff0c7e24 */ /* 0x000fe2000f8e00ff */
[----:B------:R-:W-:-:S11]  /*1730*/  ISETP.LT.U32.AND P2, PT, R5, UR26, PT ;  /* 0x0000001a05007c0c */ /* 0x000fd6000bf41070 */
[----:B------:R-:W-:Y:S01]  /*1740*/  @!P1 VIADD R4, R4, -UR27 ;  /* 0x8000001b04049c36 */ /* 0x000fe20008000000 */
[----:B------:R-:W-:Y:S01]  /*1750*/  ISETP.GE.AND P1, PT, R14, RZ, PT ;  /* 0x000000ff0e00720c */ /* 0x000fe20003f26270 */
[----:B------:R-:W-:Y:S01]  /*1760*/  @!P2 VIADD R5, R5, -UR26 ;  /* 0x8000001a0505ac36 */ /* 0x000fe20008000000 */
[----:B------:R-:W-:Y:S02]  /*1770*/  ISETP.GE.AND P2, PT, R17, RZ, PT ;  /* 0x000000ff1100720c */ /* 0x000fe40003f46270 */
[----:B------:R-:W-:Y:S02]  /*1780*/  ISETP.LT.U32.AND P3, PT, R4, UR27, PT ;  /* 0x0000001b04007c0c */ /* 0x000fe4000bf61070 */
[----:B------:R-:W-:-:S11]  /*1790*/  ISETP.LT.U32.AND P4, PT, R5, UR26, PT ;  /* 0x0000001a05007c0c */ /* 0x000fd6000bf81070 */
[----:B------:R-:W-:Y:S01]  /*17a0*/  @!P3 VIADD R4, R4, -UR27 ;  /* 0x8000001b0404bc36 */ /* 0x000fe20008000000 */
[----:B------:R-:W-:Y:S01]  /*17b0*/  PLOP3.LUT P3, PT, PT, PT, UP4, 0x80, 0x0 ;  /* 0x000000000000781c */ /* 0x000fe20003f6f048 */
[----:B------:R-:W-:Y:S01]  /*17c0*/  @!P4 VIADD R5, R5, -UR26 ;  /* 0x8000001a0505cc36 */ /* 0x000fe20008000000 */
[----:B------:R-:W-:Y:S01]  /*17d0*/  PLOP3.LUT P4, PT, PT, PT, UP2, 0x80, 0x0 ;  /* 0x000000000000781c */ /* 0x000fe20003f8f028 */
[----:B------:R-:W-:Y:S02]  /*17e0*/  @!P2 IMAD.MOV R4, RZ, RZ, -R4 ;  /* 0x000000ffff04a224 */ /* 0x000fe400078e0a04 */
[----:B------:R-:W-:Y:S01]  /*17f0*/  @!P1 IMAD.MOV R5, RZ, RZ, -R5 ;  /* 0x000000ffff059224 */ /* 0x000fe200078e0a05 */
[----:B------:R-:W-:Y:S02]  /*1800*/  PLOP3.LUT P1, PT, PT, PT, UP3, 0x80, 0x0 ;  /* 0x000000000000781c */ /* 0x000fe40003f2f038 */
[----:B------:R-:W-:Y:S02]  /*1810*/  SEL R4, R15, R4, !P3 ;  /* 0x000000040f047207 */ /* 0x000fe40005800000 */
[----:B------:R-:W-:-:S03]  /*1820*/  SEL R5, R12, R5, !P4 ;  /* 0x000000050c057207 */ /* 0x000fc60006000000 */
[----:B------:R-:W-:Y:S01]  /*1830*/  IMAD.IADD R12, R17, 0x1, -R4 ;  /* 0x00000001110c7824 */ /* 0x000fe200078e0a04 */
[----:B------:R-:W-:-:S04]  /*1840*/  IADD3 R5, R14, -R5, RZ ;  /* 0x800000050e057210 */ /* 0x000fc80007ffe0ff */
[----:B------:R-:W-:Y:S01]  /*1850*/  SEL R4, R5, R12, !P1 ;  /* 0x0000000c05047207 */ /* 0x000fe20004800000 */
[----:B------:R-:W-:-:S03]  /*1860*/  IMAD R27, R12, R5, RZ ;  /* 0x000000050c1b7224 */ /* 0x000fc600078e02ff */
[----:B------:R-:W-:Y:S02]  /*1870*/  SHF.R.S32.HI R5, RZ, 0x1f, R4 ;  /* 0x0000001fff057819 */ /* 0x000fe40000011404 */
[----:B------:R-:W-:-:S07]  /*1880*/  SHF.R.S32.HI R29, RZ, 0x1f, R27 ;  /* 0x0000001fff1d7819 */ /* 0x000fce000001141b */
.L_x_8:
[----:B------:R-:W-:Y:S05]  /*1890*/  BSYNC B0 ;  /* 0x0000000000007941 */ /* 0x000fea0003800000 */
.L_x_7:
[----:B------:R-:W1:Y:S01]  /*18a0*/  SHFL.UP PT, R14, R27, 0x1, RZ ;  /* 0x042000001b0e7989 */ /* 0x000e6200000e00ff */
[C---:B------:R-:W-:Y:S02]  /*18b0*/  ISETP.NE.AND P2, PT, R34.reuse, RZ, PT ;  /* 0x000000ff2200720c */ /* 0x040fe40003f45270 */
[C---:B------:R-:W-:Y:S01]  /*18c0*/  ISETP.GE.U32.AND P3, PT, R34.reuse, 0x2, PT ;  /* 0x000000022200780c */ /* 0x040fe20003f66070 */
[----:B------:R-:W2:Y:S01]  /*18d0*/  SHFL.UP PT, R12, R29, 0x1, RZ ;  /* 0x042000001d0c7989 */ /* 0x000ea200000e00ff */
[C---:B------:R-:W-:Y:S02]  /*18e0*/  ISETP.GE.U32.AND P4, PT, R34.reuse, 0x4, PT ;  /* 0x000000042200780c */ /* 0x040fe40003f86070 */
[C---:B------:R-:W-:Y:S02]  /*18f0*/  ISETP.GE.U32.AND P5, PT, R34.reuse, 0x8, PT ;  /* 0x000000082200780c */ /* 0x040fe40003fa6070 */
[----:B------:R-:W-:Y:S02]  /*1900*/  ISETP.GE.U32.AND P6, PT, R34, 0x10, PT ;  /* 0x000000102200780c */ /* 0x000fe40003fc6070 */
[----:B-1----:R-:W-:-:S02]  /*1910*/  SEL R14, R14, RZ, P2 ;  /* 0x000000ff0e0e7207 */ /* 0x002fc40001000000 */
[----:B--2---:R-:W-:Y:S02]  /*1920*/  SEL R12, R12, RZ, P2 ;  /* 0x000000ff0c0c7207 */ /* 0x004fe40001000000 */
[----:B------:R-:W-:-:S05]  /*1930*/  IADD3 R19, P1, R14, R27, RZ ;  /* 0x0000001b0e137210 */ /* 0x000fca0007f3e0ff */
[----:B------:R-:W-:Y:S01]  /*1940*/  IMAD.X R21, R12, 0x1, R29, P1 ;  /* 0x000000010c157824 */ /* 0x000fe200008e061d */
[----:B------:R-:W1:Y:S04]  /*1950*/  SHFL.UP PT, R14, R19, 0x2, RZ ;  /* 0x04400000130e7989 */ /* 0x000e6800000e00ff */
[----:B------:R-:W2:Y:S01]  /*1960*/  SHFL.UP PT, R12, R21, 0x2, RZ ;  /* 0x04400000150c7989 */ /* 0x000ea200000e00ff */
[----:B-1----:R-:W-:-:S04]  /*1970*/  SEL R14, R14, RZ, P3 ;  /* 0x000000ff0e0e7207 */ /* 0x002fc80001800000 */
[----:B------:R-:W-:Y:S02]  /*1980*/  IADD3 R15, P1, R14, R19, RZ ;  /* 0x000000130e0f7210 */ /* 0x000fe40007f3e0ff */
[----:B--2---:R-:W-:-:S03]  /*1990*/  SEL R12, R12, RZ, P3 ;  /* 0x000000ff0c0c7207 */ /* 0x004fc60001800000 */
[----:B------:R-:W1:Y:S02]  /*19a0*/  SHFL.UP PT, R14, R15, 0x4, RZ ;  /* 0x048000000f0e7989 */ /* 0x000e6400000e00ff */
[----:B------:R-:W-:-:S05]  /*19b0*/  IMAD.X R17, R12, 0x1, R21, P1 ;  /* 0x000000010c117824 */ /* 0x000fca00008e0615 */
        /* <DEDUP_REMOVED lines=15> */
[----:B--2---:R-:W-:-:S05]  /*1ab0*/  SEL R12, R12, RZ, P6 ;  /* 0x000000ff0c0c7207 */ /* 0x004fca0003000000 */
[----:B------:R-:W-:Y:S01]  /*1ac0*/  IMAD.X R19, R12, 0x1, R17, P1 ;  /* 0x000000010c137824 */ /* 0x000fe200008e0611 */
[----:B------:R-:W-:-:S04]  /*1ad0*/  ISETP.GT.U32.AND P1, PT, R18, UR10, PT ;  /* 0x0000000a12007c0c */ /* 0x000fc8000bf24070 */
[----:B------:R-:W-:-:S13]  /*1ae0*/  ISETP.GT.U32.AND.EX P1, PT, R19, UR9, PT, P1 ;  /* 0x0000000913007c0c */ /* 0x000fda000bf24110 */
[----:B------:R-:W-:-:S04]  /*1af0*/  VOTE.ANY R12, PT, P1 ;  /* 0x00000000000c7806 */ /* 0x000fc800008e0100 */
[----:B------:R-:W-:-:S13]  /*1b00*/  ISETP.NE.AND P1, PT, R12, RZ, PT ;  /* 0x000000ff0c00720c */ /* 0x000fda0003f25270 */
[----:B------:R-:W-:Y:S05]  /*1b10*/  @P1 BRA `(.L_x_11) ;  /* 0x00000008006c1947 */ /* 0x000fea0003800000 */
[----:B------:R-:W1:Y:S01]  /*1b20*/  LDC R3, c[0x0][0x910] ;  /* 0x00024400ff037b82 */ /* 0x000e620000000800 */
[----:B------:R-:W-:Y:S01]  /*1b30*/  ULDC UR13, c[0x0][0x8f4] ;  /* 0x00023d00000d7ab9 */ /* 0x000fe20000000800 */
[----:B------:R-:W-:Y:S01]  /*1b40*/  ULDC UR6, c[0x0][0x8dc] ;  /* 0x0002370000067ab9 */ /* 0x000fe20000000800 */
[----:B------:R-:W-:Y:S01]  /*1b50*/  ULDC UR22, c[0x0][0x8d8] ;  /* 0x0002360000167ab9 */ /* 0x000fe20000000800 */
[----:B------:R-:W-:Y:S01]  /*1b60*/  ULDC UR23, c[0x0][0x8f0] ;  /* 0x00023c0000177ab9 */ /* 0x000fe20000000800 */
[----:B------:R-:W-:Y:S01]  /*1b70*/  ULDC.64 UR18, c[0x0][0x8d0] ;  /* 0x0002340000127ab9 */ /* 0x000fe20000000a00 */
[----:B------:R-:W-:-:S05]  /*1b80*/  ULDC.64 UR20, c[0x0][0x8e8] ;  /* 0x00023a0000147ab9 */ /* 0x000fca0000000a00 */
.L_x_16:
[----:B------:R-:W-:Y:S01]  /*1b90*/  IMAD.MOV.U32 R0, RZ, RZ, R2 ;  /* 0x000000ffff007224 */ /* 0x000fe200078e0002 */
[----:B-----5:R-:W-:Y:S01]  /*1ba0*/  MOV R17, R9 ;  /* 0x0000000900117202 */ /* 0x020fe20000000f00 */
[----:B------:R-:W-:Y:S02]  /*1bb0*/  VIADD R2, R2, 0x20 ;  /* 0x0000002002027836 */ /* 0x000fe40000000000 */
[----:B------:R-:W-:-:S03]  /*1bc0*/  IMAD.MOV.U32 R12, RZ, RZ, R8 ;  /* 0x000000ffff0c7224 */ /* 0x000fc600078e0008 */
[----:B-1----:R-:W-:-:S13]  /*1bd0*/  ISETP.GE.AND P1, PT, R2, R3, PT ;  /* 0x000000030200720c */ /* 0x002fda0003f26270 */
[----:B------:R-:W1:Y:S01]  /*1be0*/  @!P1 LDC.64 R6, c[0x0][0x918] ;  /* 0x00024600ff069b82 */ /* 0x000e620000000a00 */
[----:B------:R-:W-:Y:S01]  /*1bf0*/  @!P1 VIADD R15, R0, 0x20 ;  /* 0x00000020000f9836 */ /* 0x000fe20000000000 */
[----:B------:R-:W-:Y:S01]  /*1c00*/  BSSY B0, `(.L_x_12) ;  /* 0x0000065000007945 */ /* 0x000fe20003800000 */
[----:B------:R-:W-:Y:S02]  /*1c10*/  IMAD.MOV.U32 R27, RZ, RZ, 0x7fffffff ;  /* 0x7fffffffff1b7424 */ /* 0x000fe400078e00ff */
[----:B-1----:R-:W-:-:S05]  /*1c20*/  @!P1 IMAD.WIDE R14, R15, 0xc, R6 ;  /* 0x0000000c0f0e9825 */ /* 0x002fca00078e0206 */
[----:B------:R1:W5:Y:S04]  /*1c30*/  @!P1 LDG.E R8, desc[UR58][R14.64] ;  /* 0x0000003a0e089981 */ /* 0x000368000c1e1900 */
[----:B------:R1:W5:Y:S01]  /*1c40*/  @!P1 LDG.E R9, desc[UR58][R14.64+0x4] ;  /* 0x0000043a0e099981 */ /* 0x000362000c1e1900 */
[----:B------:R-:W-:Y:S01]  /*1c50*/  ISETP.GE.AND P1, PT, R0, R3, PT ;  /* 0x000000030000720c */ /* 0x000fe20003f26270 */
[----:B------:R-:W-:Y:S02]  /*1c60*/  IMAD.MOV.U32 R29, RZ, RZ, RZ ;  /* 0x000000ffff1d7224 */ /* 0x000fe400078e00ff */
[----:B------:R1:W2:Y:S04]  /*1c70*/  SHFL.IDX PT, R6, R19, 0x1f, 0x1f ;  /* 0x03e01f0013067f89 */ /* 0x0002a800000e0000 */
[----:B------:R1:W3:Y:S06]  /*1c80*/  SHFL.IDX PT, R7, R18, 0x1f, 0x1f ;  /* 0x03e01f0012077f89 */ /* 0x0002ec00000e0000 */
[----:B------:R-:W-:Y:S05]  /*1c90*/  @P1 BRA `(.L_x_13) ;  /* 0x00000004006c1947 */ /* 0x000fea0003800000 */
[----:B------:R-:W-:Y:S02]  /*1ca0*/  IABS R25, R11 ;  /* 0x0000000b00197213 */ /* 0x000fe40000000000 */
[C---:B------:R-:W-:Y:S02]  /*1cb0*/  IADD3 R21, P1, R12.reuse, UR14, RZ ;  /* 0x0000000e0c157c10 */ /* 0x040fe4000ff3e0ff */
[----:B------:R-:W4:Y:S02]  /*1cc0*/  I2F.RP R4, R25 ;  /* 0x0000001900047306 */ /* 0x000f240000209400 */
[----:B------:R-:W-:Y:S02]  /*1cd0*/  LEA.HI.X.SX32 R22, R12, UR15, 0x1, P1 ;  /* 0x0000000f0c167c11 */ /* 0x000fe400088f0eff */
[----:B------:R-:W-:-:S04]  /*1ce0*/  IADD3 R12, P1, R17, UR16, RZ ;  /* 0x00000010110c7c10 */ /* 0x000fc8000ff3e0ff */
[----:B------:R-:W-:Y:S02]  /*1cf0*/  LEA.HI.X.SX32 R17, R17, UR17, 0x1, P1 ;  /* 0x0000001111117c11 */ /* 0x000fe400088f0eff */
[----:B------:R-:W-:Y:S01]  /*1d00*/  PLOP3.LUT P1, PT, PT, PT, UP0, 0x80, 0x0 ;  /* 0x000000000000781c */ /* 0x000fe20003f2f008 */
[----:B----4-:R-:W4:Y:S02]  /*1d10*/  MUFU.RCP R4, R4 ;  /* 0x0000000400047308 */ /* 0x010f240000001000 */
[----:B----4-:R-:W-:-:S06]  /*1d20*/  VIADD R5, R4, 0xffffffe ;  /* 0x0ffffffe04057836 */ /* 0x010fcc0000000000 */
[----:B------:R-:W4:Y:S02]  /*1d30*/  F2I.FTZ.U32.TRUNC.NTZ R27, R5 ;  /* 0x00000005001b7305 */ /* 0x000f24000021f000 */
[----:B----4-:R-:W-:Y:S02]  /*1d40*/  IMAD.MOV R24, RZ, RZ, -R27 ;  /* 0x000000ffff187224 */ /* 0x010fe400078e0a1b */
[----:B------:R-:W-:Y:S05]  /*1d50*/  @!P1 BRA `(.L_x_14) ;  /* 0x00000000002c9947 */ /* 0x000fea0003800000 */
[----:B------:R-:W-:-:S05]  /*1d60*/  IADD3 R21, P1, R21, UR6, RZ ;  /* 0x0000000615157c10 */ /* 0x000fca000ff3e0ff */
[----:B------:R-:W-:-:S04]  /*1d70*/  IMAD.X R23, RZ, RZ, R22, P1 ;  /* 0x000000ffff177224 */ /* 0x000fc800008e0616 */
[----:B------:R-:W-:-:S04]  /*1d80*/  IMAD.WIDE.U32 R4, R23, UR18, RZ ;  /* 0x0000001217047c25 */ /* 0x000fc8000f8e00ff */
[----:B-1----:R-:W-:-:S04]  /*1d90*/  IMAD.WIDE.U32 R14, P1, R21, UR19, R4 ;  /* 0x00000013150e7c25 */ /* 0x002fc8000f820004 */
[----:B------:R-:W-:-:S04]  /*1da0*/  IMAD.WIDE.U32 R4, R21, UR18, RZ ;  /* 0x0000001215047c25 */ /* 0x000fc8000f8e00ff */
[----:B------:R-:W-:Y:S01]  /*1db0*/  IMAD.X R19, RZ, RZ, RZ, P1 ;  /* 0x000000ffff137224 */ /* 0x000fe200008e06ff */
[----:B------:R-:W-:Y:S01]  /*1dc0*/  IADD3 RZ, P1, R5, R14, RZ ;  /* 0x0000000e05ff7210 */ /* 0x000fe20007f3e0ff */
[----:B------:R-:W-:-:S04]  /*1dd0*/  IMAD.MOV.U32 R18, RZ, RZ, R15 ;  /* 0x000000ffff127224 */ /* 0x000fc800078e000f */
[----:B------:R-:W-:-:S04]  /*1de0*/  IMAD.WIDE.U32.X R4, R23, UR19, R18, P1 ;  /* 0x0000001317047c25 */ /* 0x000fc800088e0412 */
[----:B------:R-:W-:Y:S02]  /*1df0*/  IMAD.MOV.U32 R21, RZ, RZ, R4 ;  /* 0x000000ffff157224 */ /* 0x000fe400078e0004 */
[----:B------:R-:W-:-:S07]  /*1e00*/  IMAD.MOV.U32 R22, RZ, RZ, R5 ;  /* 0x000000ffff167224 */ /* 0x000fce00078e0005 */
.L_x_14:
[----:B------:R-:W-:Y:S05]  /*1e10*/  @!P0 BRA `(.L_x_15) ;  /* 0x00000000002c8947 */ /* 0x000fea0003800000 */
[----:B------:R-:W-:-:S04]  /*1e20*/  IADD3 R23, P1, R12, UR13, RZ ;  /* 0x0000000d0c177c10 */ /* 0x000fc8000ff3e0ff */
[----:B------:R-:W-:-:S05]  /*1e30*/  IADD3.X R17, RZ, R17, RZ, P1, !PT ;  /* 0x00000011ff117210 */ /* 0x000fca0000ffe4ff */
        /* <DEDUP_REMOVED lines=9> */
.L_x_15:
[----:B------:R-:W-:Y:S01]  /*1ed0*/  SHF.R.U64 R12, R12, UR23, R17 ;  /* 0x000000170c0c7c19 */ /* 0x000fe20008001211 */
[----:B------:R-:W-:Y:S01]  /*1ee0*/  IMAD.MOV.U32 R4, RZ, RZ, R24 ;  /* 0x000000ffff047224 */ /* 0x000fe200078e0018 */
[----:B------:R-:W-:Y:S02]  /*1ef0*/  IABS R5, R11 ;  /* 0x0000000b00057213 */ /* 0x000fe40000000000 */
[-C--:B-1----:R-:W-:Y:S01]  /*1f00*/  IABS R18, R10.reuse ;  /* 0x0000000a00127213 */ /* 0x082fe20000000000 */
[----:B------:R-:W-:Y:S01]  /*1f10*/  VIADD R15, R12, UR5 ;  /* 0x000000050c0f7c36 */ /* 0x000fe20008000000 */
[----:B------:R-:W-:Y:S01]  /*1f20*/  SHF.R.U64 R21, R21, UR22, R22 ;  /* 0x0000001615157c19 */ /* 0x000fe20008001216 */
[----:B------:R-:W-:Y:S01]  /*1f30*/  IMAD R12, R4, R25, RZ ;  /* 0x00000019040c7224 */ /* 0x000fe200078e02ff */
[----:B------:R-:W-:Y:S01]  /*1f40*/  IABS R23, R10 ;  /* 0x0000000a00177213 */ /* 0x000fe20000000000 */
[----:B------:R-:W-:Y:S01]  /*1f50*/  IMAD.MOV R17, RZ, RZ, -R5 ;  /* 0x000000ffff117224 */ /* 0x000fe200078e0a05 */
[----:B------:R-:W-:Y:S01]  /*1f60*/  IABS R14, R15 ;  /* 0x0000000f000e7213 */ /* 0x000fe20000000000 */
[----:B------:R-:W-:-:S02]  /*1f70*/  IMAD.MOV.U32 R4, RZ, RZ, RZ ;  /* 0x000000ffff047224 */ /* 0x000fc400078e00ff */
[----:B------:R-:W-:Y:S02]  /*1f80*/  IMAD.MOV.U32 R5, RZ, RZ, R27 ;  /* 0x000000ffff057224 */ /* 0x000fe400078e001b */
[----:B------:R-:W-:Y:S01]  /*1f90*/  IMAD.HI.U32 R4, R27, R12, R4 ;  /* 0x0000000c1b047227 */ /* 0x000fe200078e0004 */
[----:B------:R-:W-:-:S03]  /*1fa0*/  MOV R5, R14 ;  /* 0x0000000e00057202 */ /* 0x000fc60000000f00 */
[----:B------:R-:W-:Y:S02]  /*1fb0*/  IMAD.MOV.U32 R12, RZ, RZ, R17 ;  /* 0x000000ffff0c7224 */ /* 0x000fe400078e0011 */
[----:B------:R-:W1:Y:S01]  /*1fc0*/  I2F.RP R17, R18 ;  /* 0x0000001200117306 */ /* 0x000e620000209400 */
[----:B------:R-:W-:-:S04]  /*1fd0*/  IMAD.HI.U32 R4, R4, R5, RZ ;  /* 0x0000000504047227 */ /* 0x000fc800078e00ff */
[----:B------:R-:W-:Y:S02]  /*1fe0*/  IMAD R12, R4, R12, R5 ;  /* 0x0000000c040c7224 */ /* 0x000fe400078e0205 */
[----:B------:R-:W-:-:S03]  /*1ff0*/  VIADD R14, R21, UR4 ;  /* 0x00000004150e7c36 */ /* 0x000fc60008000000 */
[----:B------:R-:W-:Y:S02]  /*2000*/  ISETP.GT.U32.AND P1, PT, R25, R12, PT ;  /* 0x0000000c1900720c */ /* 0x000fe40003f24070 */
[----:B------:R-:W-:Y:S01]  /*2010*/  IABS R21, R14 ;  /* 0x0000000e00157213 */ /* 0x000fe20000000000 */
[----:B-1----:R-:W1:Y:S10]  /*2020*/  MUFU.RCP R17, R17 ;  /* 0x0000001100117308 */ /* 0x002e740000001000 */
[----:B------:R-:W-:-:S02]  /*2030*/  @!P1 IMAD.IADD R12, R12, 0x1, -R25 ;  /* 0x000000010c0c9824 */ /* 0x000fc400078e0a19 */
[----:B-1----:R-:W-:Y:S02]  /*2040*/  VIADD R4, R17, 0xffffffe ;  /* 0x0ffffffe11047836 */ /* 0x002fe40000000000 */
[----:B------:R-:W-:Y:S02]  /*2050*/  IMAD.MOV R17, RZ, RZ, -R23 ;  /* 0x000000ffff117224 */ /* 0x000fe400078e0a17 */
[----:B------:R1:W4:Y:S02]  /*2060*/  F2I.FTZ.U32.TRUNC.NTZ R5, R4 ;  /* 0x0000000400057305 */ /* 0x000324000021f000 */
[----:B-1----:R-:W-:Y:S02]  /*2070*/  IMAD.MOV.U32 R4, RZ, RZ, RZ ;  /* 0x000000ffff047224 */ /* 0x002fe400078e00ff */
[----:B----4-:R-:W-:-:S04]  /*2080*/  IMAD.MOV R19, RZ, RZ, -R5 ;  /* 0x000000ffff137224 */ /* 0x010fc800078e0a05 */
[----:B------:R-:W-:-:S04]  /*2090*/  IMAD R19, R19, R18, RZ ;  /* 0x0000001213137224 */ /* 0x000fc800078e02ff */
[----:B------:R-:W-:-:S04]  /*20a0*/  IMAD.HI.U32 R22, R5, R19, R4 ;  /* 0x0000001305167227 */ /* 0x000fc800078e0004 */
[----:B------:R-:W-:-:S04]  /*20b0*/  IMAD.MOV.U32 R5, RZ, RZ, R21 ;  /* 0x000000ffff057224 */ /* 0x000fc800078e0015 */
[----:B------:R-:W-:-:S04]  /*20c0*/  IMAD.HI.U32 R4, R22, R5, RZ ;  /* 0x0000000516047227 */ /* 0x000fc800078e00ff */
[----:B------:R-:W-:-:S05]  /*20d0*/  IMAD R5, R4, R17, R5 ;  /* 0x0000001104057224 */ /* 0x000fca00078e0205 */
[----:B------:R-:W-:-:S13]  /*20e0*/  ISETP.GT.U32.AND P1, PT, R18, R5, PT ;  /* 0x000000051200720c */ /* 0x000fda0003f24070 */
[----:B------:R-:W-:Y:S01]  /*20f0*/  @!P1 IMAD.IADD R5, R5, 0x1, -R18 ;  /* 0x0000000105059824 */ /* 0x000fe200078e0a12 */
[----:B------:R-:W-:-:S13]  /*2100*/  ISETP.GT.U32.AND P1, PT, R25, R12, PT ;  /* 0x0000000c1900720c */ /* 0x000fda0003f24070 */
[----:B------:R-:W-:Y:S02]  /*2110*/  @!P1 IADD3 R12, R12, -R25, RZ ;  /* 0x800000190c0c9210 */ /* 0x000fe40007ffe0ff */
[----:B------:R-:W-:-:S03]  /*2120*/  ISETP.GT.U32.AND P1, PT, R18, R5, PT ;  /* 0x000000051200720c */ /* 0x000fc60003f24070 */
[----:B------:R-:W-:-:S10]  /*2130*/  IMAD.MOV.U32 R4, RZ, RZ, R12 ;  /* 0x000000ffff047224 */ /* 0x000fd400078e000c */
[----:B------:R-:W-:Y:S01]  /*2140*/  @!P1 IMAD.IADD R5, R5, 0x1, -R18 ;  /* 0x0000000105059824 */ /* 0x000fe200078e0a12 */
[----:B------:R-:W-:-:S13]  /*2150*/  ISETP.GE.AND P1, PT, R15, RZ, PT ;  /* 0x000000ff0f00720c */ /* 0x000fda0003f26270 */
[----:B------:R-:W-:Y:S01]  /*2160*/  @!P1 IMAD.MOV R4, RZ, RZ, -R4 ;  /* 0x000000ffff049224 */ /* 0x000fe200078e0a04 */
[----:B------:R-:W-:-:S13]  /*2170*/  ISETP.GE.AND P1, PT, R14, RZ, PT ;  /* 0x000000ff0e00720c */ /* 0x000fda0003f26270 */
[----:B------:R-:W-:Y:S01]  /*2180*/  @!P1 IMAD.MOV R5, RZ, RZ, -R5 ;  /* 0x000000ffff059224 */ /* 0x000fe200078e0a05 */
[----:B------:R-:W-:-:S13]  /*2190*/  ISETP.NE.AND P1, PT, RZ, UR7, PT ;  /* 0x00000007ff007c0c */ /* 0x000fda000bf25270 */
[----:B------:R-:W-:Y:S02]  /*21a0*/  @!P1 LOP3.LUT R4, RZ, UR7, RZ, 0x33, !PT ;  /* 0x00000007ff049c12 */ /* 0x000fe4000f8e33ff */
[----:B------:R-:W-:-:S03]  /*21b0*/  ISETP.NE.AND P1, PT, RZ, UR8, PT ;  /* 0x00000008ff007c0c */ /* 0x000fc6000bf25270 */
[----:B------:R-:W-:-:S10]  /*21c0*/  IMAD.IADD R4, R15, 0x1, -R4 ;  /* 0x000000010f047824 */ /* 0x000fd400078e0a04 */
[----:B------:R-:W-:Y:S02]  /*21d0*/  @!P1 LOP3.LUT R5, RZ, UR8, RZ, 0x33, !PT ;  /* 0x00000008ff059c12 */ /* 0x000fe4000f8e33ff */
[----:B------:R-:W-:-:S03]  /*21e0*/  PLOP3.LUT P1, PT, PT, PT, UP3, 0x80, 0x0 ;  /* 0x000000000000781c */ /* 0x000fc60003f2f038 */
[----:B------:R-:W-:-:S04]  /*21f0*/  IMAD.IADD R5, R14, 0x1, -R5 ;  /* 0x000000010e057824 */ /* 0x000fc800078e0a05 */
[CC--:B------:R-:W-:Y:S01]  /*2200*/  IMAD R27, R4.reuse, R5.reuse, RZ ;  /* 0x00000005041b7224 */ /* 0x0c0fe200078e02ff */
[----:B------:R-:W-:-:S04]  /*2210*/  SEL R15, R4, R5, !P1 ;  /* 0x00000005040f7207 */ /* 0x000fc80004800000 */
[--C-:B------:R-:W-:Y:S01]  /*2220*/  SHF.R.S32.HI R5, RZ, 0x1f, R15.reuse ;  /* 0x0000001fff057819 */ /* 0x100fe2000001140f */
[----:B------:R-:W-:Y:S01]  /*2230*/  IMAD.MOV.U32 R4, RZ, RZ, R15 ;  /* 0x000000ffff047224 */ /* 0x000fe200078e000f */
[----:B------:R-:W-:-:S07]  /*2240*/  SHF.R.S32.HI R29, RZ, 0x1f, R27 ;  /* 0x0000001fff1d7819 */ /* 0x000fce000001141b */
.L_x_13:
[----:B------:R-:W-:Y:S05]  /*2250*/  BSYNC B0 ;  /* 0x0000000000007941 */ /* 0x000fea0003800000 */
.L_x_12:
[----:B-1----:R-:W1:Y:S04]  /*2260*/  SHFL.UP PT, R14, R27, 0x1, RZ ;  /* 0x042000001b0e7989 */ /* 0x002e6800000e00ff */
[----:B------:R-:W4:Y:S01]  /*2270*/  SHFL.UP PT, R12, R29, 0x1, RZ ;  /* 0x042000001d0c7989 */ /* 0x000f2200000e00ff */
[----:B-1----:R-:W-:Y:S02]  /*2280*/  SEL R14, R14, RZ, P2 ;  /* 0x000000ff0e0e7207 */ /* 0x002fe40001000000 */
[----:B----4-:R-:W-:Y:S02]  /*2290*/  SEL R12, R12, RZ, P2 ;  /* 0x000000ff0c0c7207 */ /* 0x010fe40001000000 */
[----:B------:R-:W-:-:S05]  /*22a0*/  IADD3 R17, P1, R14, R27, RZ ;  /* 0x0000001b0e117210 */ /* 0x000fca0007f3e0ff */
[----:B------:R-:W-:Y:S01]  /*22b0*/  IMAD.X R25, R12, 0x1, R29, P1 ;  /* 0x000000010c197824 */ /* 0x000fe200008e061d */
[----:B------:R-:W1:Y:S04]  /*22c0*/  SHFL.UP PT, R14, R17, 0x2, RZ ;  /* 0x04400000110e7989 */ /* 0x000e6800000e00ff */
        /* <DEDUP_REMOVED lines=9> */
[----:B------:R-:W-:-:S04]  /*2360*/  IADD3 R15, P1, R14, R19, RZ ;  /* 0x000000130e0f7210 */ /* 0x000fc80007f3e0ff */
[----:B------:R-:W-:Y:S01]  /*2370*/  IADD3.X R21, R12, R23, RZ, P1, !PT ;  /* 0x000000170c157210 */ /* 0x000fe20000ffe4ff */
        /* <DEDUP_REMOVED lines=12> */
[----:B---3--:R-:W-:-:S05]  /*2440*/  IADD3 R18, P1, R14, R7, RZ ;  /* 0x000000070e127210 */ /* 0x008fca0007f3e0ff */
[----:B--2---:R-:W-:Y:S01]  /*2450*/  IMAD.X R19, R15, 0x1, R6, P1 ;  /* 0x000000010f137824 */ /* 0x004fe200008e0606 */
[----:B------:R-:W-:-:S04]  /*2460*/  ISETP.GT.U32.AND P1, PT, R18, UR10, PT ;  /* 0x0000000a12007c0c */ /* 0x000fc8000bf24070 */
[----:B------:R-:W-:-:S13]  /*2470*/  ISETP.GT.U32.AND.EX P1, PT, R19, UR9, PT, P1 ;  /* 0x0000000913007c0c */ /* 0x000fda000bf24110 */
[----:B------:R-:W-:-:S04]  /*2480*/  VOTE.ANY R12, PT, P1 ;  /* 0x00000000000c7806 */ /* 0x000fc800008e0100 */
[----:B------:R-:W-:-:S13]  /*2490*/  ISETP.NE.AND P1, PT, R12, RZ, PT ;  /* 0x000000ff0c00720c */ /* 0x000fda0003f25270 */
[----:B------:R-:W-:Y:S05]  /*24a0*/  @!P1 BRA `(.L_x_16) ;  /* 0xfffffff400b89947 */ /* 0x000fea000383ffff */
[----:B------:R-:W-:Y:S02]  /*24b0*/  IMAD.MOV.U32 R18, RZ, RZ, R14 ;  /* 0x000000ffff127224 */ /* 0x000fe400078e000e */
[----:B------:R-:W-:-:S07]  /*24c0*/  IMAD.MOV.U32 R19, RZ, RZ, R15 ;  /* 0x000000ffff137224 */ /* 0x000fce00078e000f */
.L_x_11:
[----:B------:R-:W1:Y:S08]  /*24d0*/  BREV R12, R12 ;  /* 0x0000000c000c7301 */ /* 0x000e700000000000 */
[----:B-1----:R-:W1:Y:S02]  /*24e0*/  FLO.U32.SH R17, R12 ;  /* 0x0000000c00117300 */ /* 0x002e6400000e0400 */
[----:B-1----:R-:W1:Y:S02]  /*24f0*/  SHFL.IDX PT, R0, R0, R17, 0x1f ;  /* 0x00001f1100007589 */ /* 0x002e6400000e0000 */
[----:B-1----:R-:W-:-:S13]  /*2500*/  R2UR UR6, R0 ;  /* 0x00000000000672ca */ /* 0x002fda00000e0000 */
[----:B------:R-:W-:-:S05]  /*2510*/  VIADD R2, R34, UR6 ;  /* 0x0000000622027c36 */ /* 0x000fca0008000000 */
[----:B------:R-:W-:-:S13]  /*2520*/  ISETP.GE.AND P1, PT, R2, R3, PT ;  /* 0x000000030200720c */ /* 0x000fda0003f26270 */
[----:B------:R-:W1:Y:S02]  /*2530*/  @!P1 LDC.64 R14, c[0x0][0x918] ;  /* 0x00024600ff0e9b82 */ /* 0x000e640000000a00 */
[----:B-1----:R-:W-:-:S05]  /*2540*/  @!P1 IMAD.WIDE R14, R2, 0xc, R14 ;  /* 0x0000000c020e9825 */ /* 0x002fca00078e020e */
[----:B-----5:R1:W5:Y:S04]  /*2550*/  @!P1 LDG.E R8, desc[UR58][R14.64] ;  /* 0x0000003a0e089981 */ /* 0x020368000c1e1900 */
[----:B------:R1:W5:Y:S01]  /*2560*/  @!P1 LDG.E R9, desc[UR58][R14.64+0x4] ;  /* 0x0000043a0e099981 */ /* 0x000362000c1e1900 */
[----:B------:R-:W-:-:S03]  /*2570*/  IADD3 R2, P1, P2, R18, R7, -R27 ;  /* 0x0000000712027210 */ /* 0x000fc60007a3e81b */
[----:B------:R-:W-:Y:S01]  /*2580*/  SHFL.IDX PT, R7, R29, R17, 0x1f ;  /* 0x00001f111d077589 */ /* 0x000fe200000e0000 */
[----:B------:R-:W-:-:S03]  /*2590*/  IADD3.X R18, R19, R6, ~R29, P1, P2 ;  /* 0x0000000613127210 */ /* 0x000fc60000fe4c1d */
[----:B------:R-:W2:Y:S04]  /*25a0*/  SHFL.IDX PT, R2, R2, R17, 0x1f ;  /* 0x00001f1102027589 */ /* 0x000ea800000e0000 */
[----:B------:R-:W3:Y:S04]  /*25b0*/  SHFL.IDX PT, R18, R18, R17, 0x1f ;  /* 0x00001f1112127589 */ /* 0x000ee800000e0000 */
[----:B------:R1:W4:Y:S04]  /*25c0*/  SHFL.IDX PT, R6, R27, R17, 0x1f ;  /* 0x00001f111b067589 */ /* 0x00032800000e0000 */
[----:B------:R1:W1:Y:S04]  /*25d0*/  SHFL.IDX PT, R5, R5, R17, 0x1f ;  /* 0x00001f1105057589 */ /* 0x00026800000e0000 */
[----:B------:R1:W1:Y:S01]  /*25e0*/  SHFL.IDX PT, R4, R4, R17, 0x1f ;  /* 0x00001f1104047589 */ /* 0x00026200000e0000 */
[----:B--2---:R-:W-:-:S02]  /*25f0*/  R2UR UR5, R2 ;  /* 0x00000000020572ca */ /* 0x004fc400000e0000 */
[----:B---3--:R-:W-:-:S15]  /*2600*/  R2UR UR4, R18 ;  /* 0x00000000120472ca */ /* 0x008fde00000e0000 */
.L_x_6:
[----:B------:R-:W-:Y:S01]  /*2610*/  ISETP.LE.AND P1, PT, R3, UR6, PT ;  /* 0x0000000603007c0c */ /* 0x000fe2000bf23270 */
[----:B-1----:R-:W-:Y:S02]  /*2620*/  IMAD.MOV.U32 R17, RZ, RZ, -0x1 ;  /* 0xffffffffff117424 */ /* 0x002fe400078e00ff */
[----:B------:R-:W-:-:S10]  /*2630*/  IMAD.MOV.U32 R18, RZ, RZ, -0x1 ;  /* 0xffffffffff127424 */ /* 0x000fd400078e00ff */
[----:B------:R-:W-:Y:S05]  /*2640*/  @P1 BRA `(.L_x_5) ;  /* 0x0000000400041947 */ /* 0x000fea0003800000 */
[----:B------:R-:W-:Y:S01]  /*2650*/  UIADD3 UR15, UP2, -UR5, UR10, URZ ;  /* 0x0000000a050f7290 */ /* 0x000fe2000ff5e13f */
[----:B------:R-:W1:Y:S01]  /*2660*/  S2UR UR18, SR_CTAID.Y ;  /* 0x00000000001279c3 */ /* 0x000e620000002600 */
[----:B------:R-:W-:Y:S01]  /*2670*/  ULDC UR17, c[0x0][0x8c0] ;  /* 0x0002300000117ab9 */ /* 0x000fe20000000800 */
[----:B------:R-:W-:Y:S01]  /*2680*/  ULDC UR20, c[0x0][0x8b0] ;  /* 0x00022c0000147ab9 */ /* 0x000fe20000000800 */
[----:B------:R-:W-:Y:S01]  /*2690*/  UIADD3.X UR11, ~UR4, UR9, URZ, UP2, !UPT ;  /* 0x00000009040b7290 */ /* 0x000fe200097fe53f */
[--C-:B------:R-:W-:Y:S01]  /*26a0*/  SHF.R.U32.HI R23, RZ, UR20, R5.reuse ;  /* 0x00000014ff177c19 */ /* 0x100fe20008011605 */
[----:B------:R-:W-:Y:S01]  /*26b0*/  ULDC UR19, c[0x0][0x904] ;  /* 0x0002410000137ab9 */ /* 0x000fe20000000800 */
[----:B------:R-:W-:Y:S01]  /*26c0*/  ULDC UR13, c[0x0][0x8a8] ;  /* 0x00022a00000d7ab9 */ /* 0x000fe20000000800 */
[----:B------:R-:W-:Y:S01]  /*26d0*/  USHF.R.U32.HI UR16, URZ, UR17, UR11 ;  /* 0x000000113f107299 */ /* 0x000fe2000801160b */
[----:B------:R-:W-:Y:S01]  /*26e0*/  SHF.R.U64 R16, R4, UR20, R5 ;  /* 0x0000001404107c19 */ /* 0x000fe20008001205 */
[----:B------:R-:W-:-:S02]  /*26f0*/  USHF.R.U64 UR15, UR15, UR17, UR11 ;  /* 0x000000110f0f7299 */ /* 0x000fc4000800120b */
[----:B------:R-:W-:Y:S02]  /*2700*/  USHF.R.U32.HI UR14, URZ, UR20, UR16 ;  /* 0x000000143f0e7299 */ /* 0x000fe40008011610 */
[----:B------:R-:W-:Y:S02]  /*2710*/  UIADD3 UR13, UR13, -0x1, URZ ;  /* 0xffffffff0d0d7890 */ /* 0x000fe4000fffe03f */
[----:B------:R-:W-:Y:S02]  /*2720*/  USHF.R.U32.HI UR21, URZ, UR19, UR14 ;  /* 0x000000133f157299 */ /* 0x000fe4000801160e */
[----:B------:R-:W-:Y:S02]  /*2730*/  USHF.R.U64 UR16, UR15, UR20, UR16 ;  /* 0x000000140f107299 */ /* 0x000fe40008001210 */
[----:B------:R-:W-:Y:S02]  /*2740*/  ULOP3.LUT UR15, UR15, UR13, URZ, 0xc0, !UPT ;  /* 0x0000000d0f0f7292 */ /* 0x000fe4000f8ec03f */
[----:B------:R-:W-:Y:S01]  /*2750*/  LOP3.LUT R0, R23, UR21, RZ, 0xfc, !PT ;  /* 0x0000001517007c12 */ /* 0x000fe2000f8efcff */
[----:B------:R-:W-:-:S02]  /*2760*/  USHF.R.U64 UR14, UR16, UR19, UR14 ;  /* 0x00000013100e7299 */ /* 0x000fc4000800120e */
[----:B-1----:R-:W-:Y:S01]  /*2770*/  USEL UR11, UR40, UR18, !UP3 ;  /* 0x00000012280b7287 */ /* 0x002fe2000d800000 */
[----:B------:R-:W-:-:S13]  /*2780*/  ISETP.NE.U32.AND P1, PT, R0, RZ, PT ;  /* 0x000000ff0000720c */ /* 0x000fda0003f25070 */
[----:B------:R-:W-:Y:S05]  /*2790*/  @!P1 BRA `(.L_x_17) ;  /* 0x0000000000149947 */ /* 0x000fea0003800000 */
[----:B------:R-:W-:-:S07]  /*27a0*/  MOV R12, 0x27c0 ;  /* 0x000027c0000c7802 */ /* 0x000fce0000000f00 */
[----:B----45:R-:W-:Y:S05]  /*27b0*/  CALL.REL.NOINC `($__internal_0_$__cuda_sm20_div_u64) ;  /* 0x000000cc003c7944 */ /* 0x030fea0003c00000 */
[----:B------:R-:W-:-:S04]  /*27c0*/  IMAD.MOV R12, RZ, RZ, -R0 ;  /* 0x000000ffff0c7224 */ /* 0x000fc800078e0a00 */
[----:B------:R-:W-:Y:S01]  /*27d0*/  IMAD R12, R16, R12, UR14 ;  /* 0x0000000e100c7e24 */ /* 0x000fe2000f8e020c */
[----:B------:R-:W-:Y:S06]  /*27e0*/  BRA `(.L_x_18) ;  /* 0x0000000000507947 */ /* 0x000fec0003800000 */
.L_x_17:
[----:B------:R-:W1:Y:S01]  /*27f0*/  I2F.U32.RP R0, R16 ;  /* 0x0000001000007306 */ /* 0x000e620000209000 */
[----:B------:R-:W-:-:S07]  /*2800*/  ISETP.NE.U32.AND P3, PT, R16, RZ, PT ;  /* 0x000000ff1000720c */ /* 0x000fce0003f65070 */
[----:B-1----:R-:W1:Y:S02]  /*2810*/  MUFU.RCP R0, R0 ;  /* 0x0000000000007308 */ /* 0x002e640000001000 */
[----:B-1----:R-:W-:-:S06]  /*2820*/  IADD3 R2, R0, 0xffffffe, RZ ;  /* 0x0ffffffe00027810 */ /* 0x002fcc0007ffe0ff */
[----:B------:R1:W2:Y:S02]  /*2830*/  F2I.FTZ.U32.TRUNC.NTZ R3, R2 ;  /* 0x0000000200037305 */ /* 0x0002a4000021f000 */
[----:B-1----:R-:W-:Y:S02]  /*2840*/  IMAD.MOV.U32 R2, RZ, RZ, RZ ;  /* 0x000000ffff027224 */ /* 0x002fe400078e00ff */
[----:B--2---:R-:W-:-:S04]  /*2850*/  IMAD.MOV R15, RZ, RZ, -R3 ;  /* 0x000000ffff0f7224 */ /* 0x004fc800078e0a03 */
[----:B------:R-:W-:-:S04]  /*2860*/  IMAD R15, R15, R16, RZ ;  /* 0x000000100f0f7224 */ /* 0x000fc800078e02ff */
[----:B------:R-:W-:-:S06]  /*2870*/  IMAD.HI.U32 R3, R3, R15, R2 ;  /* 0x0000000f03037227 */ /* 0x000fcc00078e0002 */
[----:B------:R-:W-:-:S04]  /*2880*/  IMAD.HI.U32 R0, R3, UR14, RZ ;  /* 0x0000000e03007c27 */ /* 0x000fc8000f8e00ff */
[----:B------:R-:W-:-:S04]  /*2890*/  IMAD.MOV R3, RZ, RZ, -R0 ;  /* 0x000000ffff037224 */ /* 0x000fc800078e0a00 */
[----:B------:R-:W-:-:S05]  /*28a0*/  IMAD R3, R16, R3, UR14 ;  /* 0x0000000e10037e24 */ /* 0x000fca000f8e0203 */
[----:B------:R-:W-:-:S13]  /*28b0*/  ISETP.GE.U32.AND P1, PT, R3, R16, PT ;  /* 0x000000100300720c */ /* 0x000fda0003f26070 */
[----:B------:R-:W-:Y:S02]  /*28c0*/  @P1 IMAD.IADD R3, R3, 0x1, -R16 ;  /* 0x0000000103031824 */ /* 0x000fe400078e0a10 */
[----:B------:R-:W-:-:S03]  /*28d0*/  @P1 VIADD R0, R0, 0x1 ;  /* 0x0000000100001836 */ /* 0x000fc60000000000 */
[----:B------:R-:W-:-:S13]  /*28e0*/  ISETP.GE.U32.AND P2, PT, R3, R16, PT ;  /* 0x000000100300720c */ /* 0x000fda0003f46070 */
[----:B------:R-:W-:Y:S01]  /*28f0*/  @P2 VIADD R0, R0, 0x1 ;  /* 0x0000000100002836 */ /* 0x000fe20000000000 */
[----:B------:R-:W-:-:S05]  /*2900*/  @!P3 LOP3.LUT R0, RZ, R16, RZ, 0x33, !PT ;  /* 0x00000010ff00b212 */ /* 0x000fca00078e33ff */
[----:B------:R-:W-:-:S04]  /*2910*/  IMAD.MOV R12, RZ, RZ, -R0 ;  /* 0x000000ffff0c7224 */ /* 0x000fc800078e0a00 */
[----:B------:R-:W-:-:S07]  /*2920*/  IMAD R12, R16, R12, UR14 ;  /* 0x0000000e100c7e24 */ /* 0x000fce000f8e020c */
.L_x_18:
[----:B------:R-:W1:Y:S01]  /*2930*/  LDC R15, c[0x0][0x8a8] ;  /* 0x00022a00ff0f7b82 */ /* 0x000e620000000800 */
[----:B------:R-:W-:Y:S01]  /*2940*/  ULDC UR14, c[0x0][0x904] ;  /* 0x00024100000e7ab9 */ /* 0x000fe20000000800 */
[----:B------:R-:W-:Y:S01]  /*2950*/  UMOV UR13, 0xffffffff ;  /* 0xffffffff000d7882 */ /* 0x000fe20000000000 */
[----:B------:R-:W-:Y:S01]  /*2960*/  PLOP3.LUT P1, PT, PT, PT, UP3, 0x80, 0x0 ;  /* 0x000000000000781c */ /* 0x000fe20003f2f038 */
[----:B------:R-:W-:-:S04]  /*2970*/  USHF.L.U32 UR13, UR13, UR14, URZ ;  /* 0x0000000e0d0d7299 */ /* 0x000fc8000800063f */
[----:B------:R-:W2:Y:S02]  /*2980*/  LDC R17, c[0x0][0x8b8] ;  /* 0x00022e00ff117b82 */ /* 0x000ea40000000800 */
[----:B------:R-:W-:Y:S01]  /*2990*/  LOP3.LUT R2, RZ, UR13, RZ, 0x33, !PT ;  /* 0x0000000dff027c12 */ /* 0x000fe2000f8e33ff */
[----:B------:R-:W-:Y:S02]  /*29a0*/  UMOV UR13, 0x1 ;  /* 0x00000001000d7882 */ /* 0x000fe40000000000 */
[----:B------:R-:W-:Y:S01]  /*29b0*/  USHF.L.U32 UR13, UR13, UR14, URZ ;  /* 0x0000000e0d0d7299 */ /* 0x000fe2000800063f */
[----:B------:R-:W-:Y:S02]  /*29c0*/  LOP3.LUT R3, R2, UR16, RZ, 0xc0, !PT ;  /* 0x0000001002037c12 */ /* 0x000fe4000f8ec0ff */
[----:B------:R-:W-:Y:S01]  /*29d0*/  @P1 IMAD.U32 R18, RZ, RZ, UR6 ;  /* 0x00000006ff121e24 */ /* 0x000fe2000f8e00ff */
[----:B------:R-:W-:Y:S02]  /*29e0*/  @!P1 MOV R18, UR6 ;  /* 0x0000000600129c02 */ /* 0x000fe40008000f00 */
[----:B------:R-:W-:-:S02]  /*29f0*/  IMAD R0, R0, UR13, R3 ;  /* 0x0000000d00007c24 */ /* 0x000fc4000f8e0203 */
[----:B-1----:R-:W-:-:S04]  /*2a00*/  IMAD R12, R12, R15, UR15 ;  /* 0x0000000f0c0c7e24 */ /* 0x002fc8000f8e020f */
[----:B------:R-:W-:Y:S02]  /*2a10*/  @P1 IMAD.MOV.U32 R16, RZ, RZ, R12 ;  /* 0x000000ffff101224 */ /* 0x000fe400078e000c */
[----:B--2---:R-:W-:Y:S01]  /*2a20*/  IMAD R17, R0, R17, UR11 ;  /* 0x0000000b00117e24 */ /* 0x004fe2000f8e0211 */
[----:B------:R-:W-:-:S03]  /*2a30*/  UMOV UR11, 0x1 ;  /* 0x00000001000b7882 */ /* 0x000fc60000000000 */
[----:B------:R-:W-:Y:S02]  /*2a40*/  @!P1 IMAD.MOV.U32 R16, RZ, RZ, R17 ;  /* 0x000000ffff109224 */ /* 0x000fe400078e0011 */
[----:B------:R-:W-:-:S07]  /*2a50*/  @!P1 IMAD.MOV.U32 R17, RZ, RZ, R12 ;  /* 0x000000ffff119224 */ /* 0x000fce00078e000c */
.L_x_5:
[----:B------:R-:W-:-:S13]  /*2a60*/  ISETP.NE.AND P1, PT, RZ, UR11, PT ;  /* 0x0000000bff007c0c */ /* 0x000fda000bf25270 */
[----:B------:R-:W-:Y:S05]  /*2a70*/  @!P1 EXIT ;  /* 0x000000000000994d */ /* 0x000fea0003800000 */
[----:B------:R-:W1:Y:S02]  /*2a80*/  LDC.64 R14, c[0x0][0x290] ;  /* 0x0000a400ff0e7b82 */ /* 0x000e640000000a00 */
[----:B-1----:R-:W-:-:S05]  /*2a90*/  IMAD.WIDE R14, R18, 0xc, R14 ;  /* 0x0000000c120e7825 */ /* 0x002fca00078e020e */
[----:B------:R1:W5:Y:S04]  /*2aa0*/  LDG.E R2, desc[UR58][R14.64] ;  /* 0x0000003a0e027981 */ /* 0x000368000c1e1900 */
[----:B------:R1:W5:Y:S04]  /*2ab0*/  LDG.E R0, desc[UR58][R14.64+0x4] ;  /* 0x0000043a0e007981 */ /* 0x000368000c1e1900 */
[----:B------:R1:W5:Y:S01]  /*2ac0*/  LDG.E R19, desc[UR58][R14.64+0x8] ;  /* 0x0000083a0e137981 */ /* 0x000362000c1e1900 */
[----:B------:R-:W-:Y:S01]  /*2ad0*/  PLOP3.LUT P1, PT, PT, PT, UP1, 0x80, 0x0 ;  /* 0x000000000000781c */ /* 0x000fe20003f2f018 */
[----:B------:R-:W2:Y:S01]  /*2ae0*/  S2UR UR42, SR_CgaCtaId ;  /* 0x00000000002a79c3 */ /* 0x000ea20000008800 */
[----:B------:R-:W-:-:S11]  /*2af0*/  SHF.R.S32.HI R3, RZ, 0x1f, R18 ;  /* 0x0000001fff037819 */ /* 0x000fd60000011412 */
[----:B-1----:R-:W-:Y:S05]  /*2b00*/  @!P1 BRA `(.L_x_19) ;  /* 0x0000005c00309947 */ /* 0x002fea0003800000 */
[----:B------:R-:W-:-:S06]  /*2b10*/  UISETP.GT.U32.AND UP0, UPT, UR33, 0x1, UPT ;  /* 0x000000012100788c */ /* 0x000fcc000bf04070 */
[----:B------:R-:W-:-:S13]  /*2b20*/  PLOP3.LUT P0, PT, PT, PT, UP0, 0x80, 0x0 ;  /* 0x000000000000781c */ /* 0x000fda0003f0f008 */
[----:B--2---:R-:W-:Y:S05]  /*2b30*/  @P0 EXIT ;  /* 0x000000000000094d */ /* 0x004fea0003800000 */
.L_x_20:
[----:B------:R-:W-:-:S08]  /*2b40*/  NOP ;  /* 0x0000000000007918 */ /* 0x000fd00000000000 */
[----:B------:R-:W1:Y:S02]  /*2b50*/  USETMAXREG.TRY_ALLOC.CTAPOOL UP0, 0xe8 ;  /* 0x000000e8000079c8 */ /* 0x000e640008000600 */
[----:B-1----:R-:W-:-:S13]  /*2b60*/  PLOP3.LUT P0, PT, PT, PT, UP0, 0x80, 0x0 ;  /* 0x000000000000781c */ /* 0x002fda0003f0f008 */
[----:B------:R-:W-:Y:S05]  /*2b70*/  @!P0 BRA `(.L_x_20) ;  /* 0xfffffffc00f08947 */ /* 0x000fea000383ffff */
[----:B------:R-:W1:Y:S01]  /*2b80*/  SHFL.IDX PT, R13, R13, RZ, 0x1f ;  /* 0x00001fff0d0d7589 */ /* 0x000e6200000e0000 */
[----:B------:R-:W2:Y:S01]  /*2b90*/  S2UR UR4, SR_CTAID.Y ;  /* 0x00000000000479c3 */ /* 0x000ea20000002600 */
[----:B------:R-:W-:Y:S01]  /*2ba0*/  UMOV UR60, URZ ;  /* 0x0000003f003c7c82 */ /* 0x000fe20008000000 */
[----:B------:R-:W-:Y:S01]  /*2bb0*/  UMOV UR61, URZ ;  /* 0x0000003f003d7c82 */ /* 0x000fe20008000000 */
[----:B-1----:R-:W-:Y:S01]  /*2bc0*/  LOP3.LUT P0, RZ, R13, 0x3, RZ, 0xc0, !PT ;  /* 0x000000030dff7812 */ /* 0x002fe2000780c0ff */
[----:B--2---:R-:W-:-:S12]  /*2bd0*/  UIMAD UR4, UR4, UR41, UR40 ;  /* 0x00000029040472a4 */ /* 0x004fd8000f8e0228 */
[----:B------:R-:W-:Y:S05]  /*2be0*/  @P0 BRA `(.L_x_21) ;  /* 0x0000000000a40947 */ /* 0x000fea0003800000 */
[----:B------:R-:W-:Y:S01]  /*2bf0*/  ELECT P0, URZ, PT ;  /* 0x00000000003f782f */ /* 0x000fe20003800000 */
[----:B------:R-:W-:-:S12]  /*2c00*/  BSSY B0, `(.L_x_22) ;  /* 0x0000020000007945 */ /* 0x000fd80003800000 */
[----:B------:R-:W-:Y:S05]  /*2c10*/  @!P0 BRA `(.L_x_23) ;  /* 0x0000000000788947 */ /* 0x000fea0003800000 */
[----:B------:R-:W1:Y:S01]  /*2c20*/  S2UR UR6, SR_CgaCtaId ;  /* 0x00000000000679c3 */ /* 0x000e620000008800 */
[----:B------:R-:W-:Y:S01]  /*2c30*/  UISETP.NE.AND UP0, UPT, UR12, 0x1, UPT ;  /* 0x000000010c00788c */ /* 0x000fe2000bf05270 */
[----:B------:R-:W-:-:S06]  /*2c40*/  UMOV UR5, 0x400 ;  /* 0x0000040000057882 */ /* 0x000fcc0000000000 */
[----:B------:R-:W2:Y:S08]  /*2c50*/  LDC.64 R4, c[0x0][0x700] ;  /* 0x0001c000ff047b82 */ /* 0x000eb00000000a00 */
[----:B----4-:R-:W2:Y:S08]  /*2c60*/  LDC.64 R6, c[0x0][0x708] ;  /* 0x0001c200ff067b82 */ /* 0x010eb00000000a00 */
[----:B-----5:R-:W3:Y:S01]  /*2c70*/  LDC.64 R8, c[0x0][0x710] ;  /* 0x0001c400ff087b82 */ /* 0x020ee20000000a00 */
[----:B-1----:R-:W-:-:S04]  /*2c80*/  ULEA UR5, UR6, UR5, 0x18 ;  /* 0x0000000506057291 */ /* 0x002fc8000f8ec03f */
[----:B------:R-:W-:Y:S02]  /*2c90*/  UIADD3 UR6, UR5, 0x80, URZ ;  /* 0x0000008005067890 */ /* 0x000fe4000fffe03f */
[----:B------:R-:W-:Y:S01]  /*2ca0*/  @!UP0 UIADD3 UR6, UR5, URZ, URZ ;  /* 0x0000003f05068290 */ /* 0x000fe2000fffe03f */
[----:B------:R-:W3:Y:S08]  /*2cb0*/  LDC.64 R10, c[0x0][0x718] ;  /* 0x0001c600ff0a7b82 */ /* 0x000ef00000000a00 */
[----:B------:R-:W1:Y:S01]  /*2cc0*/  LDC.64 R12, c[0x0][0x720] ;  /* 0x0001c800ff0c7b82 */ /* 0x000e620000000a00 */
[----:B--2---:R2:W-:Y:S07]  /*2cd0*/  STS.128 [UR6+0x38700], R4 ;  /* 0x03870004ff007988 */ /* 0x0045ee0008000c06 */
[----:B------:R-:W1:Y:S08]  /*2ce0*/  LDC.64 R14, c[0x0][0x728] ;  /* 0x0001ca00ff0e7b82 */ /* 0x000e700000000a00 */
[----:B------:R-:W4:Y:S01]  /*2cf0*/  LDC.64 R20, c[0x0][0x730] ;  /* 0x0001cc00ff147b82 */ /* 0x000f220000000a00 */
[----:B---3--:R2:W-:Y:S07]  /*2d00*/  STS.128 [UR6+0x38710], R8 ;  /* 0x03871008ff007988 */ /* 0x0085ee0008000c06 */
[----:B------:R-:W4:Y:S08]  /*2d10*/  LDC.64 R22, c[0x0][0x738] ;  /* 0x0001ce00ff167b82 */ /* 0x000f300000000a00 */
[----:B------:R-:W3:Y:S01]  /*2d20*/  LDC.64 R24, c[0x0][0x740] ;  /* 0x0001d000ff187b82 */ /* 0x000ee20000000a00 */
[----:B-1----:R2:W-:Y:S07]  /*2d30*/  STS.128 [UR6+0x38720], R12 ;  /* 0x0387200cff007988 */ /* 0x0025ee0008000c06 */
[----:B------:R-:W3:Y:S08]  /*2d40*/  LDC.64 R26, c[0x0][0x748] ;  /* 0x0001d200ff1a7b82 */ /* 0x000ef00000000a00 */
[----:B------:R-:W1:Y:S01]  /*2d50*/  LDC.64 R28, c[0x0][0x750] ;  /* 0x0001d400ff1c7b82 */ /* 0x000e620000000a00 */
[----:B----4-:R2:W-:Y:S07]  /*2d60*/  STS.128 [UR6+0x38730], R20 ;  /* 0x03873014ff007988 */ /* 0x0105ee0008000c06 */
[----:B------:R-:W1:Y:S08]  /*2d70*/  LDC.64 R30, c[0x0][0x758] ;  /* 0x0001d600ff1e7b82 */ /* 0x000e700000000a00 */
[----:B------:R-:W4:Y:S01]  /*2d80*/  LDC.64 R36, c[0x0][0x760] ;  /* 0x0001d800ff247b82 */ /* 0x000f220000000a00 */
[----:B---3--:R2:W-:Y:S07]  /*2d90*/  STS.128 [UR6+0x38740], R24 ;  /* 0x03874018ff007988 */ /* 0x0085ee0008000c06 */
[----:B------:R-:W4:Y:S08]  /*2da0*/  LDC.64 R38, c[0x0][0x768] ;  /* 0x0001da00ff267b82 */ /* 0x000f300000000a00 */
[----:B------:R-:W3:Y:S01]  /*2db0*/  LDC.64 R40, c[0x0][0x770] ;  /* 0x0001dc00ff287b82 */ /* 0x000ee20000000a00 */
[----:B-1----:R2:W-:Y:S07]  /*2dc0*/  STS.128 [UR6+0x38750], R28 ;  /* 0x0387501cff007988 */ /* 0x0025ee0008000c06 */
[----:B------:R-:W3:Y:S01]  /*2dd0*/  LDC.64 R42, c[0x0][0x778] ;  /* 0x0001de00ff2a7b82 */ /* 0x000ee20000000a00 */
[----:B----4-:R2:W-:Y:S04]  /*2de0*/  STS.128 [UR6+0x38760], R36 ;  /* 0x03876024ff007988 */ /* 0x0105e80008000c06 */
[----:B---3--:R2:W-:Y:S02]  /*2df0*/  STS.128 [UR6+0x38770], R40 ;  /* 0x03877028ff007988 */ /* 0x0085e40008000c06 */
.L_x_23:
[----:B------:R-:W-:Y:S05]  /*2e00*/  BSYNC B0 ;  /* 0x0000000000007941 */ /* 0x000fea0003800000 */
.L_x_22:
[----:B------:R-:W-:Y:S01]  /*2e10*/  UISETP.NE.AND UP0, UPT, UR12, 0x1, UPT ;  /* 0x000000010c00788c */ /* 0x000fe2000bf05270 */
[----:B------:R-:W-:Y:S01]  /*2e20*/  NOP ;  /* 0x0000000000007918 */ /* 0x000fe20000000000 */
[----:B------:R-:W-:Y:S01]  /*2e30*/  ULDC UR5, c[0x0][0x884] ;  /* 0x0002210000057ab9 */ /* 0x000fe20000000800 */
[----:B------:R-:W-:Y:S01]  /*2e40*/  ULDC.64 UR60, c[0x0][0x800] ;  /* 0x00020000003c7ab9 */ /* 0x000fe20000000a00 */
[----:B------:R-:W-:-:S04]  /*2e50*/  USEL UR5, UR5, URZ, UP0 ;  /* 0x0000003f05057287 */ /* 0x000fc80008000000 */
[----:B------:R-:W-:-:S04]  /*2e60*/  UIADD3 UR5, UR4, UR5, URZ ;  /* 0x0000000504057290 */ /* 0x000fc8000fffe03f */
[----:B------:R-:W-:-:S12]  /*2e70*/  UIMAD.WIDE UR60, UR5, 0x80, UR60 ;  /* 0x00000080053c78a5 */ /* 0x000fd8000f8e023c */
.L_x_21:
[----:B------:R-:W-:-:S13]  /*2e80*/  ISETP.NE.AND P0, PT, RZ, UR55, PT ;  /* 0x00000037ff007c0c */ /* 0x000fda000bf05270 */
[----:B------:R-:W-:Y:S05]  /*2e90*/  @P0 BRA `(.L_x_24) ;  /* 0x00000004001c0947 */ /* 0x000fea0003800000 */
[----:B------:R-:W-:Y:S01]  /*2ea0*/  ELECT P0, URZ, PT ;  /* 0x00000000003f782f */ /* 0x000fe20003800000 */
[----:B------:R-:W-:-:S12]  /*2eb0*/  BSSY B0, `(.L_x_25) ;  /* 0x0000030000007945 */ /* 0x000fd80003800000 */
[----:B------:R-:W-:Y:S05]  /*2ec0*/  @!P0 BRA `(.L_x_26) ;  /* 0x0000000000b88947 */ /* 0x000fea0003800000 */
[C---:B--2---:R-:W-:Y:S01]  /*2ed0*/  IMAD.SHL.U32 R4, R18.reuse, 0x8, RZ ;  /* 0x0000000812047824 */ /* 0x044fe200078e00ff */
[----:B------:R-:W-:Y:S01]  /*2ee0*/  ULDC.64 UR4, c[0x0][0x820] ;  /* 0x0002080000047ab9 */ /* 0x000fe20000000a00 */
[----:B------:R-:W-:-:S03]  /*2ef0*/  SHF.L.U64.HI R3, R18, 0x3, R3 ;  /* 0x0000000312037819 */ /* 0x000fc60000010203 */
[----:B----4-:R-:W-:-:S04]  /*2f00*/  IADD3 R6, P0, R4, UR4, RZ ;  /* 0x0000000404067c10 */ /* 0x010fc8000ff1e0ff */
[----:B------:R-:W-:Y:S01]  /*2f10*/  IADD3.X R7, R3, UR5, RZ, P0, !PT ;  /* 0x0000000503077c10 */ /* 0x000fe200087fe4ff */
[----:B------:R-:W-:-:S05]  /*2f20*/  ULDC.64 UR4, c[0x0][0x818] ;  /* 0x0002060000047ab9 */ /* 0x000fca0000000a00 */
[----:B------:R-:W2:Y:S01]  /*2f30*/  LDG.E.64 R6, desc[UR58][R6.64] ;  /* 0x0000003a06067981 */ /* 0x000ea2000c1e1b00 */
[----:B------:R-:W-:-:S04]  /*2f40*/  IADD3 R4, P0, R4, UR4, RZ ;  /* 0x0000000404047c10 */ /* 0x000fc8000ff1e0ff */
[----:B------:R-:W-:-:S06]  /*2f50*/  IADD3.X R5, R3, UR5, RZ, P0, !PT ;  /* 0x0000000503057c10 */ /* 0x000fcc00087fe4ff */
[----:B------:R-:W3:Y:S01]  /*2f60*/  LDG.E.64 R4, desc[UR58][R4.64] ;  /* 0x0000003a04047981 */ /* 0x000ee2000c1e1b00 */
[----:B------:R-:W1:Y:S01]  /*2f70*/  S2UR UR5, SR_CgaCtaId ;  /* 0x00000000000579c3 */ /* 0x000e620000008800 */
[----:B------:R-:W-:Y:S01]  /*2f80*/  UISETP.NE.AND UP0, UPT, UR12, 0x1, UPT ;  /* 0x000000010c00788c */ /* 0x000fe2000bf05270 */
[----:B-----5:R-:W-:Y:S01]  /*2f90*/  VIADD R9, R0, 0xffffffff ;  /* 0xffffffff00097836 */ /* 0x020fe20000000000 */
[----:B------:R-:W-:Y:S01]  /*2fa0*/  UMOV UR4, 0x400 ;  /* 0x0000040000047882 */ /* 0x000fe20000000000 */
[----:B------:R-:W-:Y:S01]  /*2fb0*/  CS2R R10, SRZ ;  /* 0x00000000000a7805 */ /* 0x000fe2000001ff00 */
[----:B-1----:R-:W-:-:S04]  /*2fc0*/  ULEA UR4, UR5, UR4, 0x18 ;  /* 0x0000000405047291 */ /* 0x002fc8000f8ec03f */
[----:B------:R-:W-:-:S03]  /*2fd0*/  UIADD3 UR5, UR4, 0x80, URZ ;  /* 0x0000008004057890 */ /* 0x000fc6000fffe03f */
[----:B------:R-:W-:-:S04]  /*2fe0*/  @!UP0 UIADD3 UR5, UR4, URZ, URZ ;  /* 0x0000003f04058290 */ /* 0x000fc8000fffe03f */
[----:B------:R-:W-:-:S05]  /*2ff0*/  UIADD3 UR4, UR5, 0x38700, URZ ;  /* 0x0003870005047890 */ /* 0x000fca000fffe03f */
[----:B------:R-:W1:Y:S01]  /*3000*/  LDS R3, [UR5+0x3871c] ;  /* 0x03871c05ff037984 */ /* 0x000e620008000800 */
[----:B------:R-:W-:-:S03]  /*3010*/  IMAD.U32 R14, RZ, RZ, UR4 ;  /* 0x00000004ff0e7e24 */ /* 0x000fc6000f8e00ff */
[----:B------:R-:W-:Y:S02]  /*3020*/  STS [UR5+0x38730], RZ ;  /* 0x038730ffff007988 */ /* 0x000fe40008000805 */
[----:B------:R-:W-:-:S05]  /*3030*/  SHF.R.U64 R14, R14, 0x4, RZ ;  /* 0x000000040e0e7819 */ /* 0x000fca00000012ff */
[----:B------:R-:W-:Y:S04]  /*3040*/  STS [UR5+0x38710], R14 ;  /* 0x0387100eff007988 */ /* 0x000fe80008000805 */
[----:B------:R-:W-:Y:S01]  /*3050*/  STS [UR5+0x38714], R14 ;  /* 0x0387140eff007988 */ /* 0x000fe20008000805 */
[C---:B--2---:R-:W-:Y:S01]  /*3060*/  SHF.L.U64.HI R13, R6.reuse, 0x1, R7 ;  /* 0x00000001060d7819 */ /* 0x044fe20000010207 */
[----:B------:R-:W-:-:S03]  /*3070*/  IMAD.SHL.U32 R6, R6, 0x2, RZ ;  /* 0x0000000206067824 */ /* 0x000fc600078e00ff */
[----:B------:R-:W-:Y:S02]  /*3080*/  LOP3.LUT R13, R13, 0x1fffffff, RZ, 0xc0, !PT ;  /* 0x1fffffff0d0d7812 */ /* 0x000fe400078ec0ff */
[----:B------:R-:W-:Y:S02]  /*3090*/  LOP3.LUT R0, R6, 0xfffffffe, RZ, 0xc0, !PT ;  /* 0xfffffffe06007812 */ /* 0x000fe400078ec0ff */
[--C-:B------:R-:W-:Y:S02]  /*30a0*/  SHF.R.U32.HI R8, RZ, 0x4, R13.reuse ;  /* 0x00000004ff087819 */ /* 0x100fe4000001160d */
[----:B------:R-:W-:Y:S01]  /*30b0*/  SHF.R.U64 R0, R0, 0x4, R13 ;  /* 0x0000000400007819 */ /* 0x000fe2000000120d */
[----:B---3--:R-:W-:Y:S01]  /*30c0*/  STS.64 [UR5+0x38700], R4 ;  /* 0x03870004ff007988 */ /* 0x008fe20008000a05 */
[----:B-1----:R-:W-:-:S03]  /*30d0*/  LOP3.LUT R3, R3, 0xf, R8, 0xb8, !PT ;  /* 0x0000000f03037812 */ /* 0x002fc600078eb808 */
[----:B------:R-:W-:Y:S04]  /*30e0*/  STS [UR5+0x3870c], R0 ;  /* 0x03870c00ff007988 */ /* 0x000fe80008000805 */
[----:B------:R-:W-:Y:S04]  /*30f0*/  STS [UR5+0x3871c], R3 ;  /* 0x03871c03ff007988 */ /* 0x000fe80008000805 */
[----:B------:R-:W1:Y:S02]  /*3100*/  LDS R7, [UR5+0x3871c] ;  /* 0x03871c05ff077984 */ /* 0x000e640008000800 */
[----:B-1----:R-:W-:-:S05]  /*3110*/  LOP3.LUT R7, R7, 0xf0, RZ, 0xb8, !PT ;  /* 0x000000f007077812 */ /* 0x002fca00078eb8ff */
[----:B------:R-:W-:Y:S04]  /*3120*/  STS [UR5+0x3871c], R7 ;  /* 0x03871c07ff007988 */ /* 0x000fe80008000805 */
[----:B------:R-:W1:Y:S02]  /*3130*/  LDS R8, [UR5+0x3871c] ;  /* 0x03871c05ff087984 */ /* 0x000e640008000800 */
[----:B-1----:R-:W-:Y:S01]  /*3140*/  LOP3.LUT R15, R8, 0xf00, RZ, 0xb8, !PT ;  /* 0x00000f00080f7812 */ /* 0x002fe200078eb8ff */
[----:B------:R-:W-:-:S04]  /*3150*/  VIADD R8, R2, 0xffffffff ;  /* 0xffffffff02087836 */ /* 0x000fc80000000000 */
[----:B------:R-:W-:Y:S04]  /*3160*/  STS.64 [UR5+0x38718], R14 ;  /* 0x0387180eff007988 */ /* 0x000fe80008000a05 */
[----:B------:R-:W1:Y:S04]  /*3170*/  LDS R12, [UR5+0x3871c] ;  /* 0x03871c05ff0c7984 */ /* 0x000e680008000800 */
[----:B------:R3:W-:Y:S01]  /*3180*/  STS.128 [UR5+0x38720], R8 ;  /* 0x03872008ff007988 */ /* 0x0007e20008000c05 */
[----:B-1----:R-:W-:-:S05]  /*3190*/  LOP3.LUT R12, R12, 0xf000, RZ, 0xb8, !PT ;  /* 0x0000f0000c0c7812 */ /* 0x002fca00078eb8ff */
[----:B------:R3:W-:Y:S02]  /*31a0*/  STS [UR5+0x3871c], R12 ;  /* 0x03871c0cff007988 */ /* 0x0007e40008000805 */
.L_x_26:
[----:B------:R-:W-:Y:S05]  /*31b0*/  BSYNC B0 ;  /* 0x0000000000007941 */ /* 0x000fea0003800000 */
.L_x_25:
[----:B------:R-:W-:Y:S01]  /*31c0*/  ELECT P0, URZ, PT ;  /* 0x00000000003f782f */ /* 0x000fe20003800000 */
[----:B------:R-:W-:Y:S01]  /*31d0*/  NOP ;  /* 0x0000000000007918 */ /* 0x000fe20000000000 */
[----:B------:R-:W-:Y:S11]  /*31e0*/  BSSY B0, `(.L_x_27) ;  /* 0x0000004000007945 */ /* 0x000ff60003800000 */
[----:B------:R-:W-:Y:S05]  /*31f0*/  @!P0 BRA `(.L_x_28) ;  /* 0x0000000000088947 */ /* 0x000fea0003800000 */
[----:B------:R0:W-:Y:S01]  /*3200*/  UTMACMDFLUSH ;  /* 0x00000000000079b7 */ /* 0x0001e20000000000 */
[----:B------:R-:W-:-:S04]  /*3210*/  DEPBAR.LE SB0, 0x0 ;  /* 0x000080000000791a */ /* 0x000fc80000000000 */
.L_x_28:
[----:B------:R-:W-:Y:S05]  /*3220*/  BSYNC B0 ;  /* 0x0000000000007941 */ /* 0x000fea0003800000 */
.L_x_27:
[----:B------:R-:W1:Y:S01]  /*3230*/  S2UR UR5, SR_CgaCtaId ;  /* 0x00000000000579c3 */ /* 0x000e620000008800 */
[----:B-----5:R-:W2:Y:S01]  /*3240*/  S2R R0, SR_LANEID ;  /* 0x0000000000007919 */ /* 0x020ea20000000000 */
[----:B------:R-:W-:Y:S01]  /*3250*/  UISETP.NE.AND UP0, UPT, UR12, 0x1, UPT ;  /* 0x000000010c00788c */ /* 0x000fe2000bf05270 */
[----:B------:R-:W-:Y:S02]  /*3260*/  UMOV UR4, 0x400 ;  /* 0x0000040000047882 */ /* 0x000fe40000000000 */
[----:B-1----:R-:W-:-:S04]  /*3270*/  ULEA UR4, UR5, UR4, 0x18 ;  /* 0x0000000405047291 */ /* 0x002fc8000f8ec03f */
[----:B------:R-:W-:-:S04]  /*3280*/  UIADD3 UR5, UR4, 0x80, URZ ;  /* 0x0000008004057890 */ /* 0x000fc8000fffe03f */
[----:B------:R-:W-:Y:S01]  /*3290*/  @!UP0 UIADD3 UR5, UR4, URZ, URZ ;  /* 0x0000003f04058290 */ /* 0x000fe2000fffe03f */
[----:B--2---:R-:W-:-:S05]  /*32a0*/  IMAD.SHL.U32 R0, R0, 0x4, RZ ;  /* 0x0000000400007824 */ /* 0x004fca00078e00ff */
[----:B------:R-:W-:Y:S01]  /*32b0*/  IMAD.U32 R3, RZ, RZ, UR5 ;  /* 0x00000005ff037e24 */ /* 0x000fe2000f8e00ff */
[----:B------:R-:W-:-:S04]  /*32c0*/  IADD3 R2, P0, R0, UR60, RZ ;  /* 0x0000003c00027c10 */ /* 0x000fc8000ff1e0ff */
[----:B------:R-:W-:Y:S02]  /*32d0*/  IADD3 R4, R0, 0x38700, R3 ;  /* 0x0003870000047810 */ /* 0x000fe40007ffe003 */
[----:B------:R-:W-:-:S03]  /*32e0*/  IADD3.X R3, RZ, UR61, RZ, P0, !PT ;  /* 0x0000003dff037c10 */ /* 0x000fc600087fe4ff */
[----:B------:R-:W1:Y:S04]  /*32f0*/  LDS R5, [R4] ;  /* 0x0000000004057984 */ /* 0x000e680000000800 */
[----:B-1----:R1:W5:Y:S02]  /*3300*/  ATOMG.E.EXCH.STRONG.GPU PT, RZ, [R2], R5 ;  /* 0x0000000502ff73a8 */ /* 0x00236400041ee100 */
.L_x_24:
[----:B-----5:R-:W-:Y:S01]  /*3310*/  SHF.R.S32.HI R0, RZ, 0x1f, R33 ;  /* 0x0000001fff007819 */ /* 0x020fe20000011421 */
[----:B------:R-:W3:Y:S01]  /*3320*/  S2UR UR43, SR_CgaCtaId ;  /* 0x00000000002b79c3 */ /* 0x000ee20000008800 */
[----:B------:R-:W-:Y:S01]  /*3330*/  UISETP.NE.AND UP0, UPT, UR12, 0x1, UPT ;  /* 0x000000010c00788c */ /* 0x000fe2000bf05270 */
[----:B------:R-:W-:Y:S01]  /*3340*/  IMAD.MOV.U32 R154, RZ, RZ, RZ ;  /* 0x000000ffff9a7224 */ /* 0x000fe200078e00ff */
[----:B------:R-:W-:Y:S01]  /*3350*/  LEA.HI R0, R0, R33, RZ, 0x8 ;  /* 0x0000002100007211 */ /* 0x000fe200078f40ff */
[----:B------:R-:W-:Y:S01]  /*3360*/  UMOV UR47, 0x400 ;  /* 0x00000400002f7882 */ /* 0x000fe20000000000 */
[----:B------:R-:W-:Y:S02]  /*3370*/  ULOP3.LUT UR51, UR53, 0x1, URZ, 0xfc, !UPT ;  /* 0x0000000135337892 */ /* 0x000fe4000f8efc3f */
[----:B------:R-:W-:Y:S01]  /*3380*/  LOP3.LUT R0, R0, 0xffffff00, RZ, 0xc0, !PT ;  /* 0xffffff0000007812 */ /* 0x000fe200078ec0ff */
[----:B------:R-:W-:Y:S02]  /*3390*/  ULOP3.LUT UR50, UR54, 0x1, URZ, 0xfc, !UPT ;  /* 0x0000000136327892 */ /* 0x000fe4000f8efc3f */
[----:B------:R-:W-:-:S02]  /*33a0*/  ULOP3.LUT UR48, UR52, 0x1, URZ, 0xfc, !UPT ;  /* 0x0000000134307892 */ /* 0x000fc4000f8efc3f */
[----:B------:R-:W-:Y:S01]  /*33b0*/  IMAD.IADD R0, R33, 0x1, -R0 ;  /* 0x0000000121007824 */ /* 0x000fe200078e0a00 */
[----:B------:R-:W-:Y:S01]  /*33c0*/  UMOV UR36, URZ ;  /* 0x0000003f00247c82 */ /* 0x000fe20008000000 */
[----:B------:R-:W-:Y:S01]  /*33d0*/  UMOV UR56, URZ ;  /* 0x0000003f00387c82 */ /* 0x000fe20008000000 */
[----:B------:R-:W-:Y:S01]  /*33e0*/  UMOV UR37, URZ ;  /* 0x0000003f00257c82 */ /* 0x000fe20008000000 */
[C---:B-12---:R-:W-:Y:S01]  /*33f0*/  IMAD.SHL.U32 R5, R0.reuse, 0x40, RZ ;  /* 0x0000004000057824 */ /* 0x046fe200078e00ff */
[----:B------:R-:W-:Y:S01]  /*3400*/  SHF.R.S32.HI R3, RZ, 0x1f, R0 ;  /* 0x0000001fff037819 */ /* 0x000fe20000011400 */
[----:B------:R-:W-:Y:S01]  /*3410*/  UMOV UR38, URZ ;  /* 0x0000003f00267c82 */ /* 0x000fe20008000000 */
[-C--:B------:R-:W-:Y:S01]  /*3420*/  LEA.HI R2, R0, R0.reuse, RZ, 0x1 ;  /* 0x0000000000027211 */ /* 0x080fe200078f08ff */
[----:B------:R-:W-:Y:S01]  /*3430*/  UMOV UR39, URZ ;  /* 0x0000003f00277c82 */ /* 0x000fe20008000000 */
[----:B------:R-:W-:Y:S02]  /*3440*/  LEA.HI R4, R3, R0, RZ, 0x5 ;  /* 0x0000000003047211 */ /* 0x000fe400078f28ff */
[----:B------:R-:W-:Y:S01]  /*3450*/  SHF.R.S32.HI R2, RZ, 0x1, R2 ;  /* 0x00000001ff027819 */ /* 0x000fe20000011402 */
[----:B---3--:R-:W-:Y:S01]  /*3460*/  ULEA UR47, UR43, UR47, 0x18 ;  /* 0x0000002f2b2f7291 */ /* 0x008fe2000f8ec03f */
[----:B------:R-:W-:-:S02]  /*3470*/  SHF.R.S32.HI R4, RZ, 0x5, R4 ;  /* 0x00000005ff047819 */ /* 0x000fc40000011404 */
[-C--:B------:R-:W-:Y:S01]  /*3480*/  LEA.HI R7, R3, R0.reuse, RZ, 0x4 ;  /* 0x0000000003077211 */ /* 0x080fe200078f20ff */
[----:B------:R-:W-:Y:S01]  /*3490*/  UIADD3 UR49, UR47, 0x80, URZ ;  /* 0x000000802f317890 */ /* 0x000fe2000fffe03f */
[----:B------:R-:W-:Y:S01]  /*34a0*/  LOP3.LUT R5, R5, 0x40, RZ, 0xc0, !PT ;  /* 0x0000004005057812 */ /* 0x000fe200078ec0ff */
[----:B----4-:R-:W-:Y:S01]  /*34b0*/  IMAD.SHL.U32 R6, R4, 0x10, RZ ;  /* 0x0000001004067824 */ /* 0x010fe200078e00ff */
[----:B------:R-:W-:Y:S01]  /*34c0*/  SHF.R.S32.HI R8, RZ, 0x4, R7 ;  /* 0x00000004ff087819 */ /* 0x000fe20000011407 */
[----:B------:R-:W-:Y:S01]  /*34d0*/  IMAD.SHL.U32 R4, R2, 0x80, RZ ;  /* 0x0000008002047824 */ /* 0x000fe200078e00ff */
[----:B------:R-:W-:Y:S01]  /*34e0*/  LEA.HI R2, R3, R0, RZ, 0x3 ;  /* 0x0000000003027211 */ /* 0x000fe200078f18ff */
[----:B------:R-:W-:Y:S01]  /*34f0*/  @!UP0 UIADD3 UR49, UR47, URZ, URZ ;  /* 0x0000003f2f318290 */ /* 0x000fe2000fffe03f */
[----:B------:R-:W-:Y:S02]  /*3500*/  LEA.HI R9, R7, R8, RZ, 0x1 ;  /* 0x0000000807097211 */ /* 0x000fe400078f08ff */
[----:B------:R-:W-:Y:S01]  /*3510*/  LOP3.LUT R4, R4, 0x180, RZ, 0xc0, !PT ;  /* 0x0000018004047812 */ /* 0x000fe200078ec0ff */
[----:B------:R-:W-:Y:S01]  /*3520*/  UIADD3 UR49, UR49, 0x38700, URZ ;  /* 0x0003870031317890 */ /* 0x000fe2000fffe03f */
[----:B------:R-:W-:-:S02]  /*3530*/  LOP3.LUT R7, R5, 0x30, R6, 0xf8, !PT ;  /* 0x0000003005077812 */ /* 0x000fc400078ef806 */
[----:B------:R-:W-:Y:S02]  /*3540*/  LOP3.LUT R9, R9, 0x7ffffe, RZ, 0xc0, !PT ;  /* 0x007ffffe09097812 */ /* 0x000fe400078ec0ff */
[----:B------:R-:W-:Y:S02]  /*3550*/  LOP3.LUT R5, R4, R5, RZ, 0xfc, !PT ;  /* 0x0000000504057212 */ /* 0x000fe400078efcff */
[----:B------:R-:W-:Y:S01]  /*3560*/  LEA.HI R22, R3, R0, RZ, 0x7 ;  /* 0x0000000003167211 */ /* 0x000fe200078f38ff */
[----:B------:R-:W-:Y:S01]  /*3570*/  IMAD.IADD R9, R8, 0x1, -R9 ;  /* 0x0000000108097824 */ /* 0x000fe200078e0a09 */
[----:B------:R-:W-:Y:S02]  /*3580*/  LOP3.LUT R7, R7, 0x8, R2, 0xf8, !PT ;  /* 0x0000000807077812 */ /* 0x000fe400078ef802 */
[----:B------:R-:W-:Y:S02]  /*3590*/  SHF.R.U32.HI R5, RZ, 0x3, R5 ;  /* 0x00000003ff057819 */ /* 0x000fe40000011605 */
[----:B------:R-:W-:-:S02]  /*35a0*/  SHF.R.S32.HI R22, RZ, 0x7, R22 ;  /* 0x00000007ff167819 */ /* 0x000fc40000011416 */
[----:B------:R-:W-:Y:S01]  /*35b0*/  LOP3.LUT R5, R5, R7, R4, 0x1e, !PT ;  /* 0x0000000705057212 */ /* 0x000fe200078e1e04 */
[----:B------:R-:W-:Y:S01]  /*35c0*/  IMAD.MOV.U32 R4, RZ, RZ, 0x1 ;  /* 0x00000001ff047424 */ /* 0x000fe200078e00ff */
[----:B------:R-:W-:Y:S01]  /*35d0*/  IADD3 R152, R0, 0x1f, RZ ;  /* 0x0000001f00987810 */ /* 0x000fe20007ffe0ff */
[----:B------:R-:W-:-:S04]  /*35e0*/  IMAD R2, R22, 0x4, R9 ;  /* 0x0000000416027824 */ /* 0x000fc800078e0209 */
[----:B------:R-:W-:-:S07]  /*35f0*/  IMAD.U32 R23, R2, 0x200, R5 ;  /* 0x0000020002177824 */ /* 0x000fce00078e0005 */
.L_x_109:
[----:B--23--:R-:W1:Y:S02]  /*3600*/  LDC.64 R2, c[0x0][0x290] ;  /* 0x0000a400ff027b82 */ /* 0x00ce640000000a00 */
[----:B-1----:R-:W-:-:S05]  /*3610*/  IMAD.WIDE R2, R18, 0xc, R2 ;  /* 0x0000000c12027825 */ /* 0x002fca00078e0202 */
[----:B------:R-:W2:Y:S01]  /*3620*/  LDG.E R153, desc[UR58][R2.64+0x8] ;  /* 0x0000083a02997981 */ /* 0x000ea2000c1e1900 */
[----:B------:R-:W-:Y:S01]  /*3630*/  UMOV UR12, URZ ;  /* 0x0000003f000c7c82 */ /* 0x000fe20008000000 */
[----:B------:R-:W-:Y:S01]  /*3640*/  UMOV UR9, UR37 ;  /* 0x0000002500097c82 */ /* 0x000fe20008000000 */
[--C-:B------:R-:W-:Y:S01]  /*3650*/  IMAD.MOV.U32 R155, RZ, RZ, R18.reuse ;  /* 0x000000ffff9b7224 */ /* 0x100fe200078e0012 */
[----:B-----5:R-:W1:Y:S01]  /*3660*/  SHFL.IDX PT, R0, R22, RZ, 0x1f ;  /* 0x00001fff16007589 */ /* 0x020e6200000e0000 */
[----:B------:R-:W-:Y:S02]  /*3670*/  SHF.R.S32.HI R19, RZ, 0x1f, R18 ;  /* 0x0000001fff137819 */ /* 0x000fe40000011412 */
[----:B------:R-:W-:Y:S02]  /*3680*/  CS2R R150, SRZ ;  /* 0x0000000000967805 */ /* 0x000fe4000001ff00 */
[----:B------:R-:W-:Y:S02]  /*3690*/  CS2R R24, SRZ ;  /* 0x0000000000187805 */ /* 0x000fe4000001ff00 */
[----:B------:R-:W-:-:S02]  /*36a0*/  CS2R R26, SRZ ;  /* 0x00000000001a7805 */ /* 0x000fc4000001ff00 */
[----:B------:R-:W-:Y:S02]  /*36b0*/  CS2R R28, SRZ ;  /* 0x00000000001c7805 */ /* 0x000fe4000001ff00 */
[----:B------:R-:W-:Y:S02]  /*36c0*/  CS2R R30, SRZ ;  /* 0x00000000001e7805 */ /* 0x000fe4000001ff00 */
[----:B------:R-:W-:Y:S02]  /*36d0*/  CS2R R32, SRZ ;  /* 0x0000000000207805 */ /* 0x000fe4000001ff00 */
        /* <DEDUP_REMOVED lines=16> */
[----:B-1----:R-:W-:Y:S01]  /*37e0*/  R2UR UR4, R0 ;  /* 0x00000000000472ca */ /* 0x002fe200000e0000 */
[----:B------:R-:W-:Y:S01]  /*37f0*/  IMAD.U32 R0, RZ, RZ, UR38 ;  /* 0x00000026ff007e24 */ /* 0x000fe2000f8e00ff */
        /* <DEDUP_REMOVED lines=10> */
[----:B------:R-:W-:Y:S01]  /*38a0*/  CS2R R86, SRZ ;  /* 0x0000000000567805 */ /* 0x000fe2000001ff00 */
[----:B------:R-:W-:Y:S01]  /*38b0*/  ULEA.HI UR5, UR4, UR4, URZ, 0x1 ;  /* 0x0000000404057291 */ /* 0x000fe2000f8f083f */
[----:B------:R-:W-:Y:S02]  /*38c0*/  CS2R R88, SRZ ;  /* 0x0000000000587805 */ /* 0x000fe4000001ff00 */
[----:B------:R-:W-:Y:S02]  /*38d0*/  CS2R R90, SRZ ;  /* 0x00000000005a7805 */ /* 0x000fe4000001ff00 */
[----:B------:R-:W-:Y:S01]  /*38e0*/  CS2R R92, SRZ ;  /* 0x00000000005c7805 */ /* 0x000fe2000001ff00 */
[----:B------:R-:W-:Y:S01]  /*38f0*/  ULOP3.LUT UR5, UR5, 0x1e, URZ, 0xc0, !UPT ;  /* 0x0000001e05057892 */ /* 0x000fe2000f8ec03f */
[----:B------:R-:W-:Y:S02]  /*3900*/  CS2R R94, SRZ ;  /* 0x00000000005e7805 */ /* 0x000fe4000001ff00 */
[----:B------:R-:W-:-:S02]  /*3910*/  CS2R R96, SRZ ;  /* 0x0000000000607805 */ /* 0x000fc4000001ff00 */
[----:B------:R-:W-:Y:S01]  /*3920*/  CS2R R98, SRZ ;  /* 0x0000000000627805 */ /* 0x000fe2000001ff00 */
[----:B------:R-:W-:Y:S01]  /*3930*/  UIADD3 UR5, UR4, -UR5, URZ ;  /* 0x8000000504057290 */ /* 0x000fe2000fffe03f */
[----:B------:R-:W-:Y:S02]  /*3940*/  CS2R R100, SRZ ;  /* 0x0000000000647805 */ /* 0x000fe4000001ff00 */
[----:B------:R-:W-:Y:S02]  /*3950*/  CS2R R102, SRZ ;  /* 0x0000000000667805 */ /* 0x000fe4000001ff00 */
[----:B------:R-:W-:Y:S01]  /*3960*/  CS2R R104, SRZ ;  /* 0x0000000000687805 */ /* 0x000fe2000001ff00 */
[----:B------:R-:W-:Y:S01]  /*3970*/  ULEA UR5, UR5, UR47, 0xd ;  /* 0x0000002f05057291 */ /* 0x000fe2000f8e683f */
[----:B------:R-:W-:Y:S02]  /*3980*/  CS2R R106, SRZ ;  /* 0x00000000006a7805 */ /* 0x000fe4000001ff00 */
[----:B------:R-:W-:-:S02]  /*3990*/  CS2R R108, SRZ ;  /* 0x00000000006c7805 */ /* 0x000fc4000001ff00 */
[----:B------:R-:W-:Y:S01]  /*39a0*/  CS2R R110, SRZ ;  /* 0x00000000006e7805 */ /* 0x000fe2000001ff00 */
[----:B------:R-:W-:Y:S01]  /*39b0*/  USHF.R.U32.HI UR5, URZ, 0x4, UR5 ;  /* 0x000000043f057899 */ /* 0x000fe20008011605 */
[----:B------:R-:W-:Y:S02]  /*39c0*/  CS2R R112, SRZ ;  /* 0x0000000000707805 */ /* 0x000fe4000001ff00 */
[----:B------:R-:W-:Y:S02]  /*39d0*/  CS2R R114, SRZ ;  /* 0x0000000000727805 */ /* 0x000fe4000001ff00 */
[----:B------:R-:W-:Y:S01]  /*39e0*/  CS2R R116, SRZ ;  /* 0x0000000000747805 */ /* 0x000fe2000001ff00 */
[----:B------:R-:W-:Y:S01]  /*39f0*/  ULOP3.LUT UR8, UR5, 0x3fff, URZ, 0xc0, !UPT ;  /* 0x00003fff05087892 */ /* 0x000fe2000f8ec03f */
        /* <DEDUP_REMOVED lines=16> */
[----:B--2---:R-:W-:-:S13]  /*3b00*/  ISETP.GE.AND P0, PT, R153, 0x1, PT ;  /* 0x000000019900780c */ /* 0x004fda0003f06270 */
[----:B------:R-:W-:Y:S05]  /*3b10*/  @!P0 BRA `(.L_x_29) ;  /* 0x0000000400648947 */ /* 0x000fea0003800000 */
[----:B------:R-:W-:-:S06]  /*3b20*/  UISETP.NE.AND UP0, UPT, UR51, 0x3, UPT ;  /* 0x000000033300788c */ /* 0x000fcc000bf05270 */
[----:B------:R-:W-:-:S13]  /*3b30*/  PLOP3.LUT P1, PT, PT, PT, UP0, 0x80, 0x0 ;  /* 0x000000000000781c */ /* 0x000fda0003f2f008 */
[----:B------:R-:W-:Y:S05]  /*3b40*/  @!P1 BRA `(.L_x_30) ;  /* 0x0000000000049947 */ /* 0x000fea0003800000 */
[----:B------:R-:W-:Y:S01]  /*3b50*/  BPT.TRAP 0x1 ;  /* 0x000000040000795c */ /* 0x000fe20000300000 */
.L_x_30:
[----:B------:R-:W-:Y:S01]  /*3b60*/  ULEA UR4, UR37, UR47, 0x3 ;  /* 0x0000002f25047291 */ /* 0x000fe2000f8e183f */
[----:B------:R-:W-:-:S05]  /*3b70*/  IMAD.U32 R0, RZ, RZ, UR38 ;  /* 0x00000026ff007e24 */ /* 0x000fca000f8e00ff */
[----:B------:R-:W-:-:S04]  /*3b80*/  SHF.L.U32 R0, R0, 0x1f, RZ ;  /* 0x0000001f00007819 */ /* 0x000fc800000006ff */
[----:B------:R1:W2:Y:S01]  /*3b90*/  SYNCS.PHASECHK.TRANS64.TRYWAIT P0, [UR4+0x38480], R0 ;  /* 0x03848000ff0075a7 */ /* 0x0002a20008000144 */
[----:B------:R-:W-:Y:S05]  /*3ba0*/  @!P1 BRA `(.L_x_31) ;  /* 0x0000000000049947 */ /* 0x000fea0003800000 */
[----:B------:R-:W-:Y:S01]  /*3bb0*/  BPT.TRAP 0x1 ;  /* 0x000000040000795c */ /* 0x000fe20000300000 */
.L_x_31:
[----:B--2---:R-:W-:Y:S05]  /*3bc0*/  @P0 BRA `(.L_x_32) ;  /* 0x0000000000080947 */ /* 0x004fea0003800000 */
[----:B------:R-:W2:Y:S02]  /*3bd0*/  SYNCS.PHASECHK.TRANS64.TRYWAIT P0, [UR4+0x38480], R0 ;  /* 0x03848000ff0075a7 */ /* 0x000ea40008000144 */
[----:B--2---:R-:W-:Y:S05]  /*3be0*/  @!P0 BRA `(.L_x_33) ;  /* 0x000000a8006c8947 */ /* 0x004fea0003800000 */
.L_x_32:
[----:B------:R-:W-:Y:S01]  /*3bf0*/  UIADD3 UR4, UR47, 0x10000, URZ ;  /* 0x000100002f047890 */ /* 0x000fe2000fffe03f */
[----:B------:R-:W-:Y:S01]  /*3c00*/  WARPGROUP.ARRIVE ;  /* 0x00000000000079c5 */ /* 0x000fe20000000000 */
[----:B------:R-:W-:Y:S02]  /*3c10*/  ULOP3.LUT UR10, UR8, 0x10000, URZ, 0xfc, !UPT ;  /* 0x00010000080a7892 */ /* 0x000fe4000f8efc3f */
[----:B------:R-:W-:Y:S02]  /*3c20*/  USHF.R.U32.HI UR4, URZ, 0x4, UR4 ;  /* 0x000000043f047899 */ /* 0x000fe40008011604 */
[----:B------:R-:W-:Y:S02]  /*3c30*/  ULEA UR10, UR37, UR10, 0xb ;  /* 0x0000000a250a7291 */ /* 0x000fe4000f8e583f */
[----:B------:R-:W-:Y:S01]  /*3c40*/  ULOP3.LUT UR4, UR4, 0x3fff, URZ, 0xc0, !UPT ;  /* 0x00003fff04047892 */ /* 0x000fe2000f8ec03f */
[----:B------:R-:W-:Y:S01]  /*3c50*/  UMOV UR5, 0x40000040 ;  /* 0x4000004000057882 */ /* 0x000fe20000000000 */
[----:B------:R-:W-:-:S02]  /*3c60*/  UMOV UR7, 0x40000040 ;  /* 0x4000004000077882 */ /* 0x000fc40000000000 */
[----:B------:R-:W-:Y:S01]  /*3c70*/  ULOP3.LUT UR4, UR4, 0x10000, URZ, 0xfc, !UPT ;  /* 0x0001000004047892 */ /* 0x000fe2000f8efc3f */
[----:B------:R-:W-:-:S03]  /*3c80*/  UMOV UR12, 0x1 ;  /* 0x00000001000c7882 */ /* 0x000fc60000000000 */
[----:B------:R-:W-:-:S03]  /*3c90*/  ULEA UR9, UR37, UR4, 0xc ;  /* 0x0000000425097291 */ /* 0x000fc6000f8e603f */
[----:B------:R-:W-:-:S04]  /*3ca0*/  UMOV UR4, UR10 ;  /* 0x0000000a00047c82 */ /* 0x000fc80008000000 */
[----:B------:R-:W-:Y:S02]  /*3cb0*/  UMOV UR6, UR9 ;  /* 0x0000000900067c82 */ /* 0x000fe40008000000 */
[----:B------:R-:W-:Y:S01]  /*3cc0*/  HGMMA.64x256x16.F32.BF16 R24, gdesc[UR4], RZ, !UPT, gsb0 ;  /* 0x03e00000041879f0 */ /* 0x000fe2000c0018ff */
[----:B------:R-:W-:Y:S02]  /*3cd0*/  UIADD3 UR4, UR10, 0x2, URZ ;  /* 0x000000020a047890 */ /* 0x000fe4000fffe03f */
[----:B------:R-:W-:Y:S01]  /*3ce0*/  UIADD3 UR6, UR9, 0x2, URZ ;  /* 0x0000000209067890 */ /* 0x000fe2000fffe03f */
[----:B------:R-:W-:Y:S01]  /*3cf0*/  UMOV UR5, 0x40000040 ;  /* 0x4000004000057882 */ /* 0x000fe20000000000 */
[----:B------:R-:W-:Y:S01]  /*3d00*/  UMOV UR7, 0x40000040 ;  /* 0x4000004000077882 */ /* 0x000fe20000000000 */
[----:B------:R-:W-:Y:S02]  /*3d10*/  WARPGROUP.DEPBAR.LE gsb0, 0x0 ;  /* 0x00008000000079c5 */ /* 0x000fe40000010000 */
[----:B------:R-:W-:-:S15]  /*3d20*/  WARPGROUP.ARRIVE ;  /* 0x00000000000079c5 */ /* 0x000fde0000000000 */
[----:B------:R-:W-:-:S05]  /*3d30*/  NOP ;  /* 0x0000000000007918 */ /* 0x000fca0000000000 */
[----:B------:R-:W-:Y:S01]  /*3d40*/  HGMMA.64x256x16.F32.BF16 R24, gdesc[UR4], R24, gsb0 ;  /* 0x03e00000041879f0 */ /* 0x000fe20008001818 */
        /* <DEDUP_REMOVED lines=44> */
[----:B------:R-:W-:-:S04]  /*4010*/  UIADD3 UR9, UR37, 0x1, URZ ;  /* 0x0000000125097890 */ /* 0x000fc8000fffe03f */
[----:B------:R-:W-:-:S04]  /*4020*/  UISETP.NE.AND UP0, UPT, UR9, 0x2, UPT ;  /* 0x000000020900788c */ /* 0x000fc8000bf05270 */
[----:B------:R-:W-:Y:S01]  /*4030*/  USEL UR9, UR9, URZ, UP0 ;  /* 0x0000003f09097287 */ /* 0x000fe20008000000 */
[----:B------:R-:W-:Y:S02]  /*4040*/  WARPGROUP.DEPBAR.LE gsb0, 0x0 ;  /* 0x00008000000079c5 */ /* 0x000fe40000010000 */
[----:B------:R-:W-:-:S11]  /*4050*/  WARPGROUP.ARRIVE ;  /* 0x00000000000079c5 */ /* 0x000fd60000000000 */
[----:B------:R-:W-:Y:S01]  /*4060*/  HGMMA.64x256x16.F32.BF16 R24, gdesc[UR4], R24, gsb0 ;  /* 0x03e00000041879f0 */ /* 0x000fe20008001818 */
[----:B------:R-:W-:-:S04]  /*4070*/  USEL UR4, URZ, 0x1, UP0 ;  /* 0x000000013f047887 */ /* 0x000fc80008000000 */
[----:B------:R-:W-:-:S06]  /*4080*/  ULOP3.LUT UR4, UR38, UR4, URZ, 0x3c, !UPT ;  /* 0x0000000426047292 */ /* 0x000fcc000f8e3c3f */
[----:B-12---:R-:W-:Y:S01]  /*4090*/  IMAD.U32 R0, RZ, RZ, UR4 ;  /* 0x00000004ff007e24 */ /* 0x006fe2000f8e00ff */
[----:B------:R-:W-:-:S06]  /*40a0*/  WARPGROUP.DEPBAR.LE gsb0, 0x0 ;  /* 0x00008000000079c5 */ /* 0x000fcc0000010000 */
.L_x_29:
[----:B------:R-:W-:-:S13]  /*40b0*/  R2UR UR4, R153 ;  /* 0x00000000990472ca */ /* 0x000fda00000e0000 */
[----:B------:R-:W-:-:S04]  /*40c0*/  UIADD3 UR4, UR4, 0x7f, URZ ;  /* 0x0000007f04047890 */ /* 0x000fc8000fffe03f */
[----:B------:R-:W-:-:S04]  /*40d0*/  USHF.R.S32.HI UR5, URZ, 0x1f, UR4 ;  /* 0x0000001f3f057899 */ /* 0x000fc80008011404 */
[----:B------:R-:W-:-:S04]  /*40e0*/  ULEA.HI UR5, UR5, UR4, URZ, 0x7 ;  /* 0x0000000405057291 */ /* 0x000fc8000f8f383f */
[----:B------:R-:W-:-:S04]  /*40f0*/  USHF.R.S32.HI UR5, URZ, 0x7, UR5 ;  /* 0x000000073f057899 */ /* 0x000fc80008011405 */
[----:B------:R-:W-:-:S04]  /*4100*/  UISETP.LT.AND UP0, UPT, UR5, 0x1, UPT ;  /* 0x000000010500788c */ /* 0x000fc8000bf01270 */
[----:B------:R-:W-:-:S04]  /*4110*/  USEL UR10, UR5, 0x1, UP0 ;  /* 0x00000001050a7887 */ /* 0x000fc80008000000 */
[----:B------:R-:W-:-:S04]  /*4120*/  UIADD3 UR10, UR5, -UR10, URZ ;  /* 0x8000000a050a7290 */ /* 0x000fc8000fffe03f */
[----:B------:R-:W-:-:S06]  /*4130*/  UISETP.GE.AND UP0, UPT, UR10, 0x1, UPT ;  /* 0x000000010a00788c */ /* 0x000fcc000bf06270 */
[----:B------:R-:W-:-:S13]  /*4140*/  PLOP3.LUT P0, PT, PT, PT, UP0, 0x80, 0x0 ;  /* 0x000000000000781c */ /* 0x000fda0003f0f008 */
[----:B------:R-:W-:Y:S05]  /*4150*/  @!P0 BRA `(.L_x_34) ;  /* 0x0000000400a88947 */ /* 0x000fea0003800000 */
[----:B------:R-:W-:Y:S01]  /*4160*/  IMAD.U32 R2, RZ, RZ, UR10 ;  /* 0x0000000aff027e24 */ /* 0x000fe2000f8e00ff */
[----:B------:R-:W-:-:S06]  /*4170*/  UMOV UR11, UR37 ;  /* 0x00000025000b7c82 */ /* 0x000fcc0008000000 */
.L_x_41:
[----:B------:R-:W-:-:S06]  /*4180*/  UISETP.NE.AND UP0, UPT, UR51, 0x3, UPT ;  /* 0x000000033300788c */ /* 0x000fcc000bf05270 */
[----:B------:R-:W-:-:S13]  /*4190*/  PLOP3.LUT P1, PT, PT, PT, UP0, 0x80, 0x0 ;  /* 0x000000000000781c */ /* 0x000fda0003f2f008 */
[----:B-12---:R-:W-:Y:S05]  /*41a0*/  @!P1 BRA `(.L_x_35) ;  /* 0x0000000000049947 */ /* 0x006fea0003800000 */
[----:B------:R-:W-:Y:S01]  /*41b0*/  BPT.TRAP 0x1 ;  /* 0x000000040000795c */ /* 0x000fe20000300000 */
.L_x_35:
[----:B------:R-:W-:Y:S01]  /*41c0*/  ULEA UR4, UR9, UR47, 0x3 ;  /* 0x0000002f09047291 */ /* 0x000fe2000f8e183f */
[----:B------:R-:W-:-:S08]  /*41d0*/  SHF.L.U32 R3, R0, 0x1f, RZ ;  /* 0x0000001f00037819 */ /* 0x000fd000000006ff */
[----:B------:R1:W2:Y:S01]  /*41e0*/  SYNCS.PHASECHK.TRANS64.TRYWAIT P0, [UR4+0x38480], R3 ;  /* 0x03848003ff0075a7 */ /* 0x0002a20008000144 */
[----:B------:R-:W-:Y:S05]  /*41f0*/  @!P1 BRA `(.L_x_36) ;  /* 0x0000000000049947 */ /* 0x000fea0003800000 */
[----:B------:R-:W-:Y:S01]  /*4200*/  BPT.TRAP 0x1 ;  /* 0x000000040000795c */ /* 0x000fe20000300000 */
.L_x_36:
[----:B--2---:R-:W-:Y:S05]  /*4210*/  @P0 BRA `(.L_x_37) ;  /* 0x0000000000080947 */ /* 0x004fea0003800000 */
[----:B------:R-:W2:Y:S02]  /*4220*/  SYNCS.PHASECHK.TRANS64.TRYWAIT P0, [UR4+0x38480], R3 ;  /* 0x03848003ff0075a7 */ /* 0x000ea40008000144 */
[----:B--2---:R-:W-:Y:S05]  /*4230*/  @!P0 BRA `(.L_x_38) ;  /* 0x000000a000f08947 */ /* 0x004fea0003800000 */
.L_x_37:
[----:B------:R-:W-:Y:S01]  /*4240*/  UIADD3 UR4, UR47, 0x10000, URZ ;  /* 0x000100002f047890 */ /* 0x000fe2000fffe03f */
[----:B------:R-:W-:Y:S01]  /*4250*/  WARPGROUP.ARRIVE ;  /* 0x00000000000079c5 */ /* 0x000fe20000000000 */
[----:B------:R-:W-:Y:S02]  /*4260*/  ULOP3.LUT UR14, UR8, 0x10000, URZ, 0xfc, !UPT ;  /* 0x00010000080e7892 */ /* 0x000fe4000f8efc3f */
[----:B------:R-:W-:Y:S02]  /*4270*/  USHF.R.U32.HI UR4, URZ, 0x4, UR4 ;  /* 0x000000043f047899 */ /* 0x000fe40008011604 */
[----:B------:R-:W-:Y:S02]  /*4280*/  UISETP.NE.U32.AND UP0, UPT, UR12, URZ, UPT ;  /* 0x0000003f0c00728c */ /* 0x000fe4000bf05070 */
[----:B------:R-:W-:Y:S02]  /*4290*/  ULOP3.LUT UR4, UR4, 0x3fff, URZ, 0xc0, !UPT ;  /* 0x00003fff04047892 */ /* 0x000fe4000f8ec03f */
[----:B------:R-:W-:-:S02]  /*42a0*/  ULEA UR14, UR9, UR14, 0xb ;  /* 0x0000000e090e7291 */ /* 0x000fc4000f8e583f */
[----:B------:R-:W-:Y:S01]  /*42b0*/  ULOP3.LUT UR4, UR4, 0x10000, URZ, 0xfc, !UPT ;  /* 0x0001000004047892 */ /* 0x000fe2000f8efc3f */
[----:B------:R-:W-:Y:S01]  /*42c0*/  UMOV UR5, 0x40000040 ;  /* 0x4000004000057882 */ /* 0x000fe20000000000 */
[----:B------:R-:W-:Y:S02]  /*42d0*/  UMOV UR7, 0x40000040 ;  /* 0x4000004000077882 */ /* 0x000fe40000000000 */
[----:B------:R-:W-:-:S03]  /*42e0*/  ULEA UR13, UR9, UR4, 0xc ;  /* 0x00000004090d7291 */ /* 0x000fc6000f8e603f */
[----:B------:R-:W-:-:S04]  /*42f0*/  UMOV UR4, UR14 ;  /* 0x0000000e00047c82 */ /* 0x000fc80008000000 */
[----:B------:R-:W-:Y:S02]  /*4300*/  UMOV UR6, UR13 ;  /* 0x0000000d00067c82 */ /* 0x000fe40008000000 */
[----:B------:R-:W-:Y:S01]  /*4310*/  HGMMA.64x256x16.F32.BF16 R24, gdesc[UR4], R24, UP0, gsb0 ;  /* 0x03e00000041879f0 */ /* 0x000fe2000b801818 */
[----:B------:R-:W-:Y:S02]  /*4320*/  UIADD3 UR4, UR14, 0x2, URZ ;  /* 0x000000020e047890 */ /* 0x000fe4000fffe03f */
[----:B------:R-:W-:Y:S01]  /*4330*/  UIADD3 UR6, UR13, 0x2, URZ ;  /* 0x000000020d067890 */ /* 0x000fe2000fffe03f */
[----:B------:R-:W-:Y:S01]  /*4340*/  UMOV UR5, 0x40000040 ;  /* 0x4000004000057882 */ /* 0x000fe20000000000 */
[----:B------:R-:W-:Y:S01]  /*4350*/  UMOV UR7, 0x40000040 ;  /* 0x4000004000077882 */ /* 0x000fe20000000000 */
[----:B------:R-:W-:Y:S02]  /*4360*/  WARPGROUP.DEPBAR.LE gsb0, 0x0 ;  /* 0x00008000000079c5 */ /* 0x000fe40000010000 */
[----:B------:R-:W-:-:S15]  /*4370*/  WARPGROUP.ARRIVE ;  /* 0x00000000000079c5 */ /* 0x000fde0000000000 */
[----:B------:R-:W-:-:S05]  /*4380*/  NOP ;  /* 0x0000000000007918 */ /* 0x000fca0000000000 */
        /* <DEDUP_REMOVED lines=48> */
[----:B------:R-:W-:Y:S03]  /*4690*/  HGMMA.64x256x16.F32.BF16 R24, gdesc[UR4], R24, UP0, gsb0 ;  /* 0x03e00000041879f0 */ /* 0x000fe6000b801818 */
[----:B------:R-:W-:Y:S02]  /*46a0*/  WARPGROUP.DEPBAR.LE gsb0, 0x0 ;  /* 0x00008000000079c5 */ /* 0x000fe40000010000 */
[----:B------:R-:W-:Y:S05]  /*46b0*/  @!P1 BRA `(.L_x_39) ;  /* 0x0000000000049947 */ /* 0x000fea0003800000 */
[----:B------:R-:W-:Y:S01]  /*46c0*/  BPT.TRAP 0x1 ;  /* 0x000000040000795c */ /* 0x000fe20000300000 */
.L_x_39:
[----:B------:R-:W-:Y:S02]  /*46d0*/  UISETP.GT.U32.AND UP0, UPT, UR53, 0x1, UPT ;  /* 0x000000013500788c */ /* 0x000fe4000bf04070 */
[----:B------:R-:W-:-:S04]  /*46e0*/  ULEA UR4, UR11, UR47, 0x3 ;  /* 0x0000002f0b047291 */ /* 0x000fc8000f8e183f */
[----:B------:R-:W-:Y:S01]  /*46f0*/  UIADD3 UR4, UR4, 0x38490, URZ ;  /* 0x0003849004047890 */ /* 0x000fe2000fffe03f */
[----:B------:R-:W-:-:S03]  /*4700*/  PLOP3.LUT P0, PT, PT, PT, UP0, 0x80, 0x0 ;  /* 0x000000000000781c */ /* 0x000fc60003f0f008 */
[----:B------:R-:W-:-:S09]  /*4710*/  UPRMT UR4, URZ, 0x654, UR4 ;  /* 0x000006543f047896 */ /* 0x000fd20008000004 */
[----:B------:R-:W-:Y:S01]  /*4720*/  SYNCS.ARRIVE.TRANS64.RED.A1T0 RZ, [UR4], RZ ;  /* 0x000000ffffff79a7 */ /* 0x000fe20008100404 */
[----:B------:R-:W-:Y:S05]  /*4730*/  @P0 BRA `(.L_x_40) ;  /* 0x0000000000040947 */ /* 0x000fea0003800000 */
[----:B------:R-:W-:Y:S01]  /*4740*/  BPT.TRAP 0x1 ;  /* 0x000000040000795c */ /* 0x000fe20000300000 */
.L_x_40:
[----:B------:R-:W-:Y:S01]  /*4750*/  UIADD3 UR9, UR9, 0x1, URZ ;  /* 0x0000000109097890 */ /* 0x000fe2000fffe03f */
[C---:B------:R-:W-:Y:S01]  /*4760*/  ISETP.GT.AND P0, PT, R2.reuse, 0x1, PT ;  /* 0x000000010200780c */ /* 0x040fe20003f04270 */
[----:B------:R-:W-:Y:S01]  /*4770*/  UIADD3 UR11, UR11, 0x1, URZ ;  /* 0x000000010b0b7890 */ /* 0x000fe2000fffe03f */
[----:B------:R-:W-:Y:S01]  /*4780*/  VIADD R2, R2, 0xffffffff ;  /* 0xffffffff02027836 */ /* 0x000fe20000000000 */
[----:B------:R-:W-:Y:S02]  /*4790*/  UISETP.NE.AND UP0, UPT, UR9, 0x2, UPT ;  /* 0x000000020900788c */ /* 0x000fe4000bf05270 */
[----:B------:R-:W-:Y:S02]  /*47a0*/  UISETP.NE.AND UP1, UPT, UR11, 0x2, UPT ;  /* 0x000000020b00788c */ /* 0x000fe4000bf25270 */
[----:B------:R-:W-:Y:S02]  /*47b0*/  USEL UR4, URZ, 0x1, UP0 ;  /* 0x000000013f047887 */ /* 0x000fe40008000000 */
[----:B------:R-:W-:-:S02]  /*47c0*/  USEL UR9, UR9, URZ, UP0 ;  /* 0x0000003f09097287 */ /* 0x000fc40008000000 */
[----:B------:R-:W-:Y:S02]  /*47d0*/  USEL UR11, UR11, URZ, UP1 ;  /* 0x0000003f0b0b7287 */ /* 0x000fe40008800000 */
[----:B------:R-:W-:Y:S01]  /*47e0*/  LOP3.LUT R0, R0, UR4, RZ, 0x3c, !PT ;  /* 0x0000000400007c12 */ /* 0x000fe2000f8e3cff */
[----:B------:R-:W-:Y:S09]  /*47f0*/  @P0 BRA `(.L_x_41) ;  /* 0xfffffff800600947 */ /* 0x000ff2000383ffff */
.L_x_34:
[----:B------:R-:W-:-:S13]  /*4800*/  ISETP.GE.AND P0, PT, R153, 0x1, PT ;  /* 0x000000019900780c */ /* 0x000fda0003f06270 */
[----:B------:R-:W-:Y:S05]  /*4810*/  @!P0 BRA `(.L_x_42) ;  /* 0x0000000000388947 */ /* 0x000fea0003800000 */
[----:B------:R-:W-:-:S06]  /*4820*/  UISETP.NE.AND UP0, UPT, UR51, 0x3, UPT ;  /* 0x000000033300788c */ /* 0x000fcc000bf05270 */
[----:B------:R-:W-:-:S13]  /*4830*/  PLOP3.LUT P0, PT, PT, PT, UP0, 0x80, 0x0 ;  /* 0x000000000000781c */ /* 0x000fda0003f0f008 */
[----:B------:R-:W-:Y:S05]  /*4840*/  @!P0 BRA `(.L_x_43) ;  /* 0x0000000000048947 */ /* 0x000fea0003800000 */
[----:B------:R-:W-:Y:S01]  /*4850*/  BPT.TRAP 0x1 ;  /* 0x000000040000795c */ /* 0x000fe20000300000 */
.L_x_43:
[----:B------:R-:W-:Y:S02]  /*4860*/  UIADD3 UR10, UR10, UR37, URZ ;  /* 0x000000250a0a7290 */ /* 0x000fe4000fffe03f */
[----:B------:R-:W-:Y:S02]  /*4870*/  UISETP.GT.U32.AND UP0, UPT, UR53, 0x1, UPT ;  /* 0x000000013500788c */ /* 0x000fe4000bf04070 */
[----:B------:R-:W-:-:S04]  /*4880*/  USHF.L.U32 UR10, UR10, 0x3, URZ ;  /* 0x000000030a0a7899 */ /* 0x000fc8000800063f */
[----:B------:R-:W-:Y:S01]  /*4890*/  ULOP3.LUT UR10, UR10, 0x8, URZ, 0xc0, !UPT ;  /* 0x000000080a0a7892 */ /* 0x000fe2000f8ec03f */
[----:B------:R-:W-:-:S03]  /*48a0*/  PLOP3.LUT P0, PT, PT, PT, UP0, 0x80, 0x0 ;  /* 0x000000000000781c */ /* 0x000fc60003f0f008 */
[----:B------:R-:W-:-:S04]  /*48b0*/  UIADD3 UR10, UR47, 0x38490, UR10 ;  /* 0x000384902f0a7890 */ /* 0x000fc8000fffe00a */
[----:B------:R-:W-:-:S09]  /*48c0*/  UPRMT UR10, URZ, 0x654, UR10 ;  /* 0x000006543f0a7896 */ /* 0x000fd2000800000a */
[----:B------:R-:W-:Y:S01]  /*48d0*/  SYNCS.ARRIVE.TRANS64.RED.A1T0 RZ, [UR10], RZ ;  /* 0x000000ffffff79a7 */ /* 0x000fe2000810040a */
[----:B------:R-:W-:Y:S05]  /*48e0*/  @P0 BRA `(.L_x_42) ;  /* 0x0000000000040947 */ /* 0x000fea0003800000 */
[----:B------:R-:W-:Y:S01]  /*48f0*/  BPT.TRAP 0x1 ;  /* 0x000000040000795c */ /* 0x000fe20000300000 */
.L_x_42:
[----:B------:R-:W-:Y:S01]  /*4900*/  R2UR UR45, R16 ;  /* 0x00000000102d72ca */ /* 0x000fe200000e0000 */
[----:B------:R-:W-:Y:S01]  /*4910*/  UIADD3 UR4, UR47, 0x30000, URZ ;  /* 0x000300002f047890 */ /* 0x000fe2000fffe03f */
[----:B------:R-:W-:Y:S02]  /*4920*/  R2UR UR46, R17 ;  /* 0x00000000112e72ca */ /* 0x000fe400000e0000 */
[----:B------:R-:W-:Y:S01]  /*4930*/  LOP3.LUT P0, RZ, R4, 0xff, RZ, 0xc0, !PT ;  /* 0x000000ff04ff7812 */ /* 0x000fe2000780c0ff */
[----:B------:R-:W-:-:S06]  /*4940*/  ULOP3.LUT UP0, URZ, UR4, 0x3ff, URZ, 0xc0, !UPT ;  /* 0x000003ff043f7892 */ /* 0x000fcc000f80c03f */
[----:B------:R-:W-:Y:S02]  /*4950*/  PLOP3.LUT P1, PT, PT, PT, UP0, 0x80, 0x0 ;  /* 0x000000000000781c */ /* 0x000fe40003f2f008 */
[----:B------:R-:W-:Y:S02]  /*4960*/  USHF.L.U32 UR45, UR45, 0x7, URZ ;  /* 0x000000072d2d7899 */ /* 0x000fe4000800063f */
[----:B------:R-:W-:Y:S02]  /*4970*/  USHF.L.U32 UR46, UR46, 0x8, URZ ;  /* 0x000000082e2e7899 */ /* 0x000fe4000800063f */
[----:B------:R-:W-:Y:S10]  /*4980*/  @!P0 BRA `(.L_x_44) ;  /* 0x00000000000c8947 */ /* 0x000ff40003800000 */
[----:B------:R-:W-:-:S04]  /*4990*/  DEPBAR {5,4,3,2,1,0} ;  /* 0x0000003f0000791a */ /* 0x000fc80000000000 */
[----:B------:R3:W-:Y:S02]  /*49a0*/  UTMACCTL.IV [UR60] ;  /* 0x000000003c0079b9 */ /* 0x0007e40008000000 */
[----:B---3--:R-:W-:Y:S01]  /*49b0*/  NOP ;  /* 0x0000000000007918 */ /* 0x008fe20000000000 */
.L_x_44:
[----:B------:R-:W-:Y:S05]  /*49c0*/  @!P1 BRA `(.L_x_45) ;  /* 0x00000000007c9947 */ /* 0x000fea0003800000 */
[----:B------:R-:W-:Y:S01]  /*49d0*/  MOV R2, 0x0 ;  /* 0x0000000000027802 */ /* 0x000fe20000000f00 */
[----:B------:R-:W-:Y:S01]  /*49e0*/  ULDC.64 UR4, c[0x4][0x68] ;  /* 0x01001a0000047ab9 */ /* 0x000fe20000000a00 */
[----:B------:R-:W-:Y:S01]  /*49f0*/  ULDC.64 UR6, c[0x4][0x8] ;  /* 0x0100020000067ab9 */ /* 0x000fe20000000a00 */
[----:B------:R-:W-:Y:S01]  /*4a00*/  IMAD.U32 R4, RZ, RZ, UR4 ;  /* 0x00000004ff047e24 */ /* 0x000fe2000f8e00ff */
[----:B------:R3:W4:Y:S01]  /*4a10*/  LDC.64 R14, c[0x4][R2] ;  /* 0x01000000020e7b82 */ /* 0x0007220000000a00 */
[----:B------:R-:W-:Y:S01]  /*4a20*/  IMAD.U32 R5, RZ, RZ, UR5 ;  /* 0x00000005ff057e24 */ /* 0x000fe2000f8e00ff */
[----:B------:R-:W-:Y:S01]  /*4a30*/  ULDC.64 UR4, c[0x4][0x70] ;  /* 0x01001c0000047ab9 */ /* 0x000fe20000000a00 */
[----:B------:R-:W-:Y:S01]  /*4a40*/  IMAD.U32 R10, RZ, RZ, UR6 ;  /* 0x00000006ff0a7e24 */ /* 0x000fe2000f8e00ff */
[----:B------:R-:W-:Y:S01]  /*4a50*/  MOV R7, UR5 ;  /* 0x0000000500077c02 */ /* 0x000fe20008000f00 */
[----:B--2---:R-:W-:Y:S02]  /*4a60*/  IMAD.U32 R6, RZ, RZ, UR4 ;  /* 0x00000004ff067e24 */ /* 0x004fe4000f8e00ff */
[----:B------:R-:W-:-:S02]  /*4a70*/  IMAD.U32 R11, RZ, RZ, UR7 ;  /* 0x00000007ff0b7e24 */ /* 0x000fc4000f8e00ff */
[----:B------:R-:W-:Y:S02]  /*4a80*/  IMAD.MOV.U32 R8, RZ, RZ, 0x70 ;  /* 0x00000070ff087424 */ /* 0x000fe400078e00ff */
[----:B------:R-:W-:Y:S02]  /*4a90*/  IMAD.MOV.U32 R12, RZ, RZ, 0x1 ;  /* 0x00000001ff0c7424 */ /* 0x000fe400078e00ff */
[----:B---3--:R-:W-:-:S07]  /*4aa0*/  IMAD.MOV.U32 R13, RZ, RZ, RZ ;  /* 0x000000ffff0d7224 */ /* 0x008fce00078e00ff */
[----:B------:R-:W-:-:S07]  /*4ab0*/  LEPC R20, `(.L_x_46) ;  /* 0x000000001014794e */ /* 0x000fce0000000000 */
[----:B-1--4-:R-:W-:Y:S05]  /*4ac0*/  CALL.ABS.NOINC R14 ;  /* 0x000000000e007343 */ /* 0x012fea0003c00000 */
.L_x_46:
[----:B------:R-:W1:Y:S01]  /*4ad0*/  LDC.64 R2, c[0x4][R2] ;  /* 0x0100000002027b82 */ /* 0x000e620000000a00 */
[----:B------:R-:W-:Y:S01]  /*4ae0*/  ULDC.64 UR4, c[0x4][0x68] ;  /* 0x01001a0000047ab9 */ /* 0x000fe20000000a00 */
[----:B------:R-:W-:Y:S01]  /*4af0*/  ULDC.64 UR6, c[0x4][0x8] ;  /* 0x0100020000067ab9 */ /* 0x000fe20000000a00 */
[----:B------:R-:W-:Y:S01]  /*4b00*/  IMAD.U32 R4, RZ, RZ, UR4 ;  /* 0x00000004ff047e24 */ /* 0x000fe2000f8e00ff */
[----:B------:R-:W-:Y:S01]  /*4b10*/  MOV R10, UR6 ;  /* 0x00000006000a7c02 */ /* 0x000fe20008000f00 */
[----:B------:R-:W-:Y:S01]  /*4b20*/  IMAD.U32 R5, RZ, RZ, UR5 ;  /* 0x00000005ff057e24 */ /* 0x000fe2000f8e00ff */
[----:B------:R-:W-:Y:S01]  /*4b30*/  ULDC.64 UR4, c[0x4][0x70] ;  /* 0x01001c0000047ab9 */ /* 0x000fe20000000a00 */
[----:B------:R-:W-:Y:S02]  /*4b40*/  IMAD.U32 R11, RZ, RZ, UR7 ;  /* 0x00000007ff0b7e24 */ /* 0x000fe4000f8e00ff */
[----:B------:R-:W-:Y:S02]  /*4b50*/  IMAD.U32 R6, RZ, RZ, UR4 ;  /* 0x00000004ff067e24 */ /* 0x000fe4000f8e00ff */
[----:B------:R-:W-:-:S02]  /*4b60*/  IMAD.U32 R7, RZ, RZ, UR5 ;  /* 0x00000005ff077e24 */ /* 0x000fc4000f8e00ff */
[----:B------:R-:W-:Y:S02]  /*4b70*/  IMAD.MOV.U32 R8, RZ, RZ, 0x70 ;  /* 0x00000070ff087424 */ /* 0x000fe400078e00ff */
[----:B------:R-:W-:Y:S02]  /*4b80*/  IMAD.MOV.U32 R12, RZ, RZ, 0x1 ;  /* 0x00000001ff0c7424 */ /* 0x000fe400078e00ff */
[----:B------:R-:W-:-:S07]  /*4b90*/  IMAD.MOV.U32 R13, RZ, RZ, RZ ;  /* 0x000000ffff0d7224 */ /* 0x000fce00078e00ff */
[----:B------:R-:W-:-:S07]  /*4ba0*/  LEPC R20, `(.L_x_45) ;  /* 0x000000001014794e */ /* 0x000fce0000000000 */
[----:B-1----:R-:W-:Y:S05]  /*4bb0*/  CALL.ABS.NOINC R2 ;  /* 0x0000000002007343 */ /* 0x002fea0003c00000 */
.L_x_45:
[----:B------:R-:W-:Y:S02]  /*4bc0*/  ULDC.64 UR4, c[0x0][0x590] ;  /* 0x0001640000047ab9 */ /* 0x000fe40000000a00 */
[----:B------:R-:W-:-:S04]  /*4bd0*/  ISETP.NE.U32.AND P0, PT, RZ, UR4, PT ;  /* 0x00000004ff007c0c */ /* 0x000fc8000bf05070 */
[----:B------:R-:W-:-:S13]  /*4be0*/  ISETP.NE.AND.EX P0, PT, RZ, UR5, PT, P0 ;  /* 0x00000005ff007c0c */ /* 0x000fda000bf05300 */
[----:B------:R-:W-:Y:S05]  /*4bf0*/  @!P0 BRA `(.L_x_47) ;  /* 0x0000000000148947 */ /* 0x000fea0003800000 */
[----:B------:R-:W-:-:S04]  /*4c00*/  LEA R2, P0, R18, UR4, 0x3 ;  /* 0x0000000412027c11 */ /* 0x000fc8000f8018ff */
[----:B-12---:R-:W-:-:S06]  /*4c10*/  LEA.HI.X R3, R18, UR5, R19, 0x3, P0 ;  /* 0x0000000512037c11 */ /* 0x006fcc00080f1c13 */
[----:B------:R-:W2:Y:S04]  /*4c20*/  LDG.E.64 R2, desc[UR58][R2.64] ;  /* 0x0000003a02027981 */ /* 0x000ea8000c1e1b00 */
[----:B--2---:R1:W5:Y:S01]  /*4c30*/  LD.E R0, desc[UR58][R2.64] ;  /* 0x0000003a02007980 */ /* 0x004362000c101900 */
[----:B------:R-:W-:Y:S05]  /*4c40*/  BRA `(.L_x_48) ;  /* 0x0000000000307947 */ /* 0x000fea0003800000 */
.L_x_47:
[----:B------:R-:W-:Y:S02]  /*4c50*/  ULDC.64 UR4, c[0x0][0x588] ;  /* 0x0001620000047ab9 */ /* 0x000fe40000000a00 */
[----:B------:R-:W-:-:S04]  /*4c60*/  ISETP.NE.U32.AND P0, PT, RZ, UR4, PT ;  /* 0x00000004ff007c0c */ /* 0x000fc8000bf05070 */
[----:B------:R-:W-:-:S13]  /*4c70*/  ISETP.NE.AND.EX P0, PT, RZ, UR5, PT, P0 ;  /* 0x00000005ff007c0c */ /* 0x000fda000bf05300 */
[----:B------:R-:W-:Y:S05]  /*4c80*/  @!P0 BRA `(.L_x_49) ;  /* 0x0000000000188947 */ /* 0x000fea0003800000 */
[----:B-12---:R-:W1:Y:S01]  /*4c90*/  LDC.64 R2, c[0x0][0x588] ;  /* 0x00016200ff027b82 */ /* 0x006e620000000a00 */
[----:B------:R-:W-:Y:S02]  /*4ca0*/  ULDC UR4, c[0x0][0x598] ;  /* 0x0001660000047ab9 */ /* 0x000fe40000000800 */
[----:B------:R-:W-:-:S04]  /*4cb0*/  IMAD R5, R18, UR4, RZ ;  /* 0x0000000412057c24 */ /* 0x000fc8000f8e02ff */
[----:B-1----:R-:W-:-:S05]  /*4cc0*/  IMAD.WIDE R2, R5, 0x4, R2 ;  /* 0x0000000405027825 */ /* 0x002fca00078e0202 */
[----:B------:R2:W5:Y:S01]  /*4cd0*/  LDG.E R0, desc[UR58][R2.64] ;  /* 0x0000003a02007981 */ /* 0x000562000c1e1900 */
[----:B------:R-:W-:Y:S05]  /*4ce0*/  BRA `(.L_x_48) ;  /* 0x0000000000087947 */ /* 0x000fea0003800000 */
.L_x_49:
[----:B------:R-:W-:Y:S02]  /*4cf0*/  ULDC UR4, c[0x0][0x580] ;  /* 0x0001600000047ab9 */ /* 0x000fe40000000800 */
[----:B------:R-:W-:-:S07]  /*4d00*/  IMAD.U32 R0, RZ, RZ, UR4 ;  /* 0x00000004ff007e24 */ /* 0x000fce000f8e00ff */
.L_x_48:
[----:B------:R-:W-:Y:S02]  /*4d10*/  ULDC.64 UR4, c[0x0][0x5b8] ;  /* 0x00016e0000047ab9 */ /* 0x000fe40000000a00 */
[----:B------:R-:W-:-:S04]  /*4d20*/  ISETP.NE.U32.AND P0, PT, RZ, UR4, PT ;  /* 0x00000004ff007c0c */ /* 0x000fc8000bf05070 */
[----:B------:R-:W-:-:S13]  /*4d30*/  ISETP.NE.AND.EX P0, PT, RZ, UR5, PT, P0 ;  /* 0x00000005ff007c0c */ /* 0x000fda000bf05300 */
[----:B------:R-:W-:Y:S05]  /*4d40*/  @!P0 BRA `(.L_x_50) ;  /* 0x0000000000148947 */ /* 0x000fea0003800000 */
[----:B------:R-:W-:-:S04]  /*4d50*/  LEA R4, P0, R18, UR4, 0x3 ;  /* 0x0000000412047c11 */ /* 0x000fc8000f8018ff */
[----:B------:R-:W-:-:S05]  /*4d60*/  LEA.HI.X R5, R18, UR5, R19, 0x3, P0 ;  /* 0x0000000512057c11 */ /* 0x000fca00080f1c13 */
[----:B-12---:R-:W2:Y:S04]  /*4d70*/  LDG.E.64 R2, desc[UR58][R4.64] ;  /* 0x0000003a04027981 */ /* 0x006ea8000c1e1b00 */
[----:B--2---:R2:W5:Y:S01]  /*4d80*/  LD.E R2, desc[UR58][R2.64] ;  /* 0x0000003a02027980 */ /* 0x004562000c101900 */
[----:B------:R-:W-:Y:S05]  /*4d90*/  BRA `(.L_x_51) ;  /* 0x0000000000307947 */ /* 0x000fea0003800000 */
.L_x_50:
[----:B------:R-:W-:Y:S02]  /*4da0*/  ULDC.64 UR4, c[0x0][0x5b0] ;  /* 0x00016c0000047ab9 */ /* 0x000fe40000000a00 */
[----:B------:R-:W-:-:S04]  /*4db0*/  ISETP.NE.U32.AND P0, PT, RZ, UR4, PT ;  /* 0x00000004ff007c0c */ /* 0x000fc8000bf05070 */
[----:B------:R-:W-:-:S13]  /*4dc0*/  ISETP.NE.AND.EX P0, PT, RZ, UR5, PT, P0 ;  /* 0x00000005ff007c0c */ /* 0x000fda000bf05300 */
[----:B------:R-:W-:Y:S05]  /*4dd0*/  @!P0 BRA `(.L_x_52) ;  /* 0x0000000000188947 */ /* 0x000fea0003800000 */
[----:B-12---:R-:W1:Y:S01]  /*4de0*/  LDC.64 R2, c[0x0][0x5b0] ;  /* 0x00016c00ff027b82 */ /* 0x006e620000000a00 */
[----:B------:R-:W-:Y:S02]  /*4df0*/  ULDC UR4, c[0x0][0x5c0] ;  /* 0x0001700000047ab9 */ /* 0x000fe40000000800 */
[----:B------:R-:W-:-:S04]  /*4e00*/  IMAD R5, R18, UR4, RZ ;  /* 0x0000000412057c24 */ /* 0x000fc8000f8e02ff */
[----:B-1----:R-:W-:-:S06]  /*4e10*/  IMAD.WIDE R2, R5, 0x4, R2 ;  /* 0x0000000405027825 */ /* 0x002fcc00078e0202 */
[----:B------:R1:W5:Y:S01]  /*4e20*/  LDG.E R2, desc[UR58][R2.64] ;  /* 0x0000003a02027981 */ /* 0x000362000c1e1900 */
[----:B------:R-:W-:Y:S05]  /*4e30*/  BRA `(.L_x_51) ;  /* 0x0000000000087947 */ /* 0x000fea0003800000 */
.L_x_52:
[----:B------:R-:W-:Y:S02]  /*4e40*/  ULDC UR4, c[0x0][0x5a8] ;  /* 0x00016a0000047ab9 */ /* 0x000fe40000000800 */
[----:B-12---:R-:W-:-:S07]  /*4e50*/  IMAD.U32 R2, RZ, RZ, UR4 ;  /* 0x00000004ff027e24 */ /* 0x006fce000f8e00ff */
.L_x_51:
[----:B------:R-:W-:Y:S01]  /*4e60*/  ISETP.GT.U32.AND P0, PT, R152, 0x3e, PT ;  /* 0x0000003e9800780c */ /* 0x000fe20003f04070 */
[----:B------:R-:W-:Y:S01]  /*4e70*/  BSSY B0, `(.L_x_53) ;  /* 0x0000007000007945 */ /* 0x000fe20003800000 */
[----:B------:R-:W-:-:S11]  /*4e80*/  PRMT R8, RZ, 0x7610, R8 ;  /* 0x00007610ff087816 */ /* 0x000fd60000000008 */
[----:B------:R-:W-:Y:S05]  /*4e90*/  @P0 BRA `(.L_x_54) ;  /* 0x0000000000100947 */ /* 0x000fea0003800000 */
[----:B------:R-:W-:-:S03]  /*4ea0*/  UMOV UR4, 0xffffffff ;  /* 0xffffffff00047882 */ /* 0x000fc60000000000 */
[----:B------:R-:W-:Y:S05]  /*4eb0*/  BRA.DIV UR4, `(.L_x_55) ;  /* 0x0000009604e87947 */ /* 0x000fea000b800000 */
[----:B------:R-:W-:-:S13]  /*4ec0*/  ELECT P6, URZ, PT ;  /* 0x00000000003f782f */ /* 0x000fda00038c0000 */
.L_x_263:
[----:B------:R-:W-:-:S07]  /*4ed0*/  SEL R8, RZ, 0x1, !P6 ;  /* 0x00000001ff087807 */ /* 0x000fce0007000000 */
.L_x_54:
[----:B------:R-:W-:Y:S05]  /*4ee0*/  BSYNC B0 ;  /* 0x0000000000007941 */ /* 0x000fea0003800000 */
.L_x_53:
[----:B-12---:R-:W-:-:S05]  /*4ef0*/  IMAD.U32 R3, RZ, RZ, UR48 ;  /* 0x00000030ff037e24 */ /* 0x006fca000f8e00ff */
[----:B------:R-:W-:-:S13]  /*4f00*/  ISETP.NE.AND P1, PT, R3, 0x3, PT ;  /* 0x000000030300780c */ /* 0x000fda0003f25270 */
[----:B------:R-:W-:Y:S05]  /*4f10*/  @!P1 BRA `(.L_x_56) ;  /* 0x0000000000049947 */ /* 0x000fea0003800000 */
[----:B------:R-:W-:Y:S01]  /*4f20*/  BPT.TRAP 0x1 ;  /* 0x000000040000795c */ /* 0x000fe20000300000 */
.L_x_56:
[----:B------:R-:W-:Y:S01]  /*4f30*/  SHF.L.U32 R3, RZ, 0x1f, RZ ;  /* 0x0000001fff037819 */ /* 0x000fe200000006ff */
[----:B------:R-:W-:Y:S01]  /*4f40*/  IMAD.MOV.U32 R4, RZ, RZ, RZ ;  /* 0x000000ffff047224 */ /* 0x000fe200078e00ff */
[----:B-----5:R-:W-:Y:S02]  /*4f50*/  FSETP.NEU.AND P0, PT, R0, RZ, PT ;  /* 0x000000ff0000720b */ /* 0x020fe40003f0d000 */
[----:B------:R-:W1:Y:S11]  /*4f60*/  SYNCS.PHASECHK.TRANS64.TRYWAIT P2, [UR47+0x384a0], R3 ;  /* 0x0384a003ff0075a7 */ /* 0x000e76000804016f */
[----:B------:R-:W-:Y:S01]  /*4f70*/  @P0 LEA R12, R23, UR47, 0x1 ;  /* 0x0000002f170c0c11 */ /* 0x000fe2000f8e08ff */
[----:B-1----:R-:W-:Y:S06]  /*4f80*/  @!P2 BRA `(.L_x_57) ;  /* 0x0000009400cca947 */ /* 0x002fec0003800000 */
.L_x_264:
[----:B------:R-:W-:Y:S05]  /*4f90*/  @P0 WARPSYNC.ALL ;  /* 0x0000000000000948 */ /* 0x000fea0003800000 */
[----:B-1----:R-:W1:Y:S01]  /*4fa0*/  @P0 LDSM.16.MT88.4 R4, [R12+0x30000] ;  /* 0x030000000c04083b */ /* 0x002e620000004200 */
[----:B------:R-:W-:Y:S01]  /*4fb0*/  PRMT R8, R8, 0x9910, RZ ;  /* 0x0000991008087816 */ /* 0x000fe200000000ff */
[----:B------:R-:W-:Y:S01]  /*4fc0*/  BSSY B0, `(.L_x_58) ;  /* 0x000000d000007945 */ /* 0x000fe20003800000 */
[-C--:B------:R-:W-:Y:S01]  /*4fd0*/  FMUL R24, R24, R2.reuse ;  /* 0x0000000218187220 */ /* 0x080fe20000400000 */
[-C--:B------:R-:W-:Y:S01]  /*4fe0*/  FMUL R14, R25, R2.reuse ;  /* 0x00000002190e7220 */ /* 0x080fe20000400000 */
[----:B------:R-:W-:Y:S01]  /*4ff0*/  ISETP.NE.AND P2, PT, R8, RZ, PT ;  /* 0x000000ff0800720c */ /* 0x000fe20003f45270 */
[----:B------:R-:W-:Y:S01]  /*5000*/  FMUL R26, R26, R2 ;  /* 0x000000021a1a7220 */ /* 0x000fe20000400000 */
[----:B------:R2:W3:Y:S01]  /*5010*/  @P0 LDSM.16.MT88.4 R8, [R12+0x30800] ;  /* 0x030800000c08083b */ /* 0x0004e20000004200 */
[----:B-1----:R-:W-:-:S02]  /*5020*/  HADD2.F32 R13, -RZ, R4.H0_H0 ;  /* 0x20000004ff0d7230 */ /* 0x002fc40000004100 */
[----:B------:R-:W-:Y:S01]  /*5030*/  HADD2.F32 R15, -RZ, R4.H1_H1 ;  /* 0x30000004ff0f7230 */ /* 0x000fe20000004100 */
[----:B--2---:R-:W-:Y:S07]  /*5040*/  @P0 BRA `(.L_x_59) ;  /* 0x0000000000100947 */ /* 0x004fee0003800000 */
[----:B------:R-:W-:Y:S01]  /*5050*/  IMAD.MOV.U32 R5, RZ, RZ, RZ ;  /* 0x000000ffff057224 */ /* 0x000fe200078e00ff */
[----:B------:R-:W-:Y:S02]  /*5060*/  CS2R R6, SRZ ;  /* 0x0000000000067805 */ /* 0x000fe4000001ff00 */
[----:B---3--:R-:W-:Y:S02]  /*5070*/  CS2R R8, SRZ ;  /* 0x0000000000087805 */ /* 0x008fe4000001ff00 */
[----:B------:R-:W-:-:S07]  /*5080*/  CS2R R10, SRZ ;  /* 0x00000000000a7805 */ /* 0x000fce000001ff00 */
.L_x_59:
[----:B------:R-:W-:Y:S05]  /*5090*/  BSYNC B0 ;  /* 0x0000000000007941 */ /* 0x000fea0003800000 */
.L_x_58:
[--C-:B------:R-:W-:Y:S02]  /*50a0*/  HADD2.F32 R19, -RZ, R5.reuse.H1_H1 ;  /* 0x30000005ff137230 */ /* 0x100fe40000004100 */
[----:B------:R-:W-:Y:S01]  /*50b0*/  FMUL R12, R27, R2 ;  /* 0x000000021b0c7220 */ /* 0x000fe20000400000 */
[----:B------:R-:W-:Y:S02]  /*50c0*/  HADD2.F32 R17, -RZ, R5.H0_H0 ;  /* 0x20000005ff117230 */ /* 0x000fe40000004100 */
[-C--:B------:R-:W-:Y:S01]  /*50d0*/  FFMA R24, R13, R0.reuse, R24 ;  /* 0x000000000d187223 */ /* 0x080fe20000000018 */
[-C--:B------:R-:W-:Y:S01]  /*50e0*/  FFMA R21, R15, R0.reuse, R14 ;  /* 0x000000000f157223 */ /* 0x080fe2000000000e */
[-C--:B------:R-:W-:Y:S01]  /*50f0*/  FFMA R25, R19, R0.reuse, R12 ;  /* 0x0000000013197223 */ /* 0x080fe2000000000c */
[--C-:B------:R-:W-:Y:S02]  /*5100*/  HADD2.F32 R13, -RZ, R6.reuse.H0_H0 ;  /* 0x20000006ff0d7230 */ /* 0x100fe40000004100 */
[----:B------:R-:W-:Y:S01]  /*5110*/  FFMA R26, R17, R0, R26 ;  /* 0x00000000111a7223 */ /* 0x000fe2000000001a */
[----:B------:R-:W-:-:S02]  /*5120*/  HADD2.F32 R15, -RZ, R6.H1_H1 ;  /* 0x30000006ff0f7230 */ /* 0x000fc40000004100 */
[-C--:B------:R-:W-:Y:S01]  /*5130*/  FMUL R28, R28, R2.reuse ;  /* 0x000000021c1c7220 */ /* 0x080fe20000400000 */
[-C--:B------:R-:W-:Y:S01]  /*5140*/  FMUL R12, R29, R2.reuse ;  /* 0x000000021d0c7220 */ /* 0x080fe20000400000 */
[--C-:B------:R-:W-:Y:S02]  /*5150*/  HADD2.F32 R17, -RZ, R7.reuse.H0_H0 ;  /* 0x20000007ff117230 */ /* 0x100fe40000004100 */
[-C--:B------:R-:W-:Y:S01]  /*5160*/  FMUL R30, R30, R2.reuse ;  /* 0x000000021e1e7220 */ /* 0x080fe20000400000 */
[----:B------:R-:W-:Y:S02]  /*5170*/  HADD2.F32 R19, -RZ, R7.H1_H1 ;  /* 0x30000007ff137230 */ /* 0x000fe40000004100 */
[----:B------:R-:W-:Y:S01]  /*5180*/  FMUL R14, R31, R2 ;  /* 0x000000021f0e7220 */ /* 0x000fe20000400000 */
[-C--:B------:R-:W-:Y:S01]  /*5190*/  FFMA R28, R13, R0.reuse, R28 ;  /* 0x000000000d1c7223 */ /* 0x080fe2000000001c */
[----:B------:R-:W-:Y:S01]  /*51a0*/  FFMA R27, R15, R0, R12 ;  /* 0x000000000f1b7223 */ /* 0x000fe2000000000c */
[----:B---3--:R-:W-:-:S02]  /*51b0*/  HADD2.F32 R13, -RZ, R8.H0_H0 ;  /* 0x20000008ff0d7230 */ /* 0x008fc40000004100 */
[-C--:B------:R-:W-:Y:S01]  /*51c0*/  FFMA R30, R17, R0.reuse, R30 ;  /* 0x00000000111e7223 */ /* 0x080fe2000000001e */
[----:B------:R-:W-:Y:S02]  /*51d0*/  HADD2.F32 R15, -RZ, R8.H1_H1 ;  /* 0x30000008ff0f7230 */ /* 0x000fe40000004100 */
[----:B------:R-:W-:Y:S01]  /*51e0*/  FFMA R29, R19, R0, R14 ;  /* 0x00000000131d7223 */ /* 0x000fe2000000000e */
        /* <DEDUP_REMOVED lines=8> */
[----:B------:R-:W-:-:S02]  /*5270*/  HADD2.F32 R13, -RZ, R10.H0_H0 ;  /* 0x2000000aff0d7230 */ /* 0x000fc40000004100 */
        /* <DEDUP_REMOVED lines=10> */
[-C--:B------:R-:W-:Y:S01]  /*5320*/  FFMA R12, R15, R0.reuse, R12 ;  /* 0x000000000f0c7223 */ /* 0x080fe2000000000c */
[-C--:B------:R-:W-:Y:S01]  /*5330*/  FFMA R17, R17, R0.reuse, R38 ;  /* 0x0000000011117223 */ /* 0x080fe20000000026 */
[----:B------:R-:W-:Y:S01]  /*5340*/  FFMA R14, R19, R0, R14 ;  /* 0x00000000130e7223 */ /* 0x000fe2000000000e */
[----:B------:R-:W-:Y:S01]  /*5350*/  F2FP.F16.F32.PACK_AB R25, R25, R26 ;  /* 0x0000001a1919723e */ /* 0x000fe200000000ff */
[----:B------:R-:W-:Y:S05]  /*5360*/  WARPSYNC.ALL ;  /* 0x0000000000007948 */ /* 0x000fea0003800000 */
[----:B------:R-:W-:Y:S01]  /*5370*/  F2FP.F16.F32.PACK_AB R33, R33, R34 ;  /* 0x000000222121723e */ /* 0x000fe200000000ff */
[----:B------:R-:W-:Y:S01]  /*5380*/  BSSY B0, `(.L_x_60) ;  /* 0x000001a000007945 */ /* 0x000fe20003800000 */
[----:B------:R-:W-:-:S02]  /*5390*/  F2FP.F16.F32.PACK_AB R26, R27, R28 ;  /* 0x0000001c1b1a723e */ /* 0x000fc400000000ff */
[----:B------:R-:W-:Y:S02]  /*53a0*/  F2FP.F16.F32.PACK_AB R34, R12, R13 ;  /* 0x0000000d0c22723e */ /* 0x000fe400000000ff */
[----:B------:R-:W-:Y:S02]  /*53b0*/  F2FP.F16.F32.PACK_AB R24, R21, R24 ;  /* 0x000000181518723e */ /* 0x000fe400000000ff */
[----:B------:R-:W-:Y:S02]  /*53c0*/  F2FP.F16.F32.PACK_AB R27, R29, R30 ;  /* 0x0000001e1d1b723e */ /* 0x000fe400000000ff */
[----:B------:R-:W-:Y:S02]  /*53d0*/  LEA R12, R23, UR47, 0x1 ;  /* 0x0000002f170c7c11 */ /* 0x000fe4000f8e08ff */
[----:B------:R-:W-:Y:S02]  /*53e0*/  F2FP.F16.F32.PACK_AB R32, R31, R32 ;  /* 0x000000201f20723e */ /* 0x000fe400000000ff */
[----:B------:R-:W-:Y:S01]  /*53f0*/  F2FP.F16.F32.PACK_AB R35, R14, R17 ;  /* 0x000000110e23723e */ /* 0x000fe200000000ff */
[----:B------:R1:W-:Y:S04]  /*5400*/  STSM.16.MT88.4 [R12+0x30000], R24 ;  /* 0x030000180c007844 */ /* 0x0003e80000004200 */
[----:B------:R1:W-:Y:S01]  /*5410*/  STSM.16.MT88.4 [R12+0x30800], R32 ;  /* 0x030800200c007844 */ /* 0x0003e20000004200 */
[----:B------:R-:W-:Y:S01]  /*5420*/  @!PT LDS RZ, [RZ] ;  /* 0x00000000fffff984 */ /* 0x000fe20000000800 */
[----:B------:R-:W-:Y:S01]  /*5430*/  @!PT LDS RZ, [RZ] ;  /* 0x00000000fffff984 */ /* 0x000fe20000000800 */
[----:B------:R-:W-:Y:S01]  /*5440*/  @!PT LDS RZ, [RZ] ;  /* 0x00000000fffff984 */ /* 0x000fe20000000800 */
[----:B------:R-:W-:Y:S01]  /*5450*/  @!PT LDS RZ, [RZ] ;  /* 0x00000000fffff984 */ /* 0x000fe20000000800 */
[----:B------:R2:W-:Y:S06]  /*5460*/  MEMBAR.ALL.CTA ;  /* 0x0000000000007992 */ /* 0x0005ec0000008000 */
[----:B--2---:R-:W2:Y:S02]  /*5470*/  FENCE.VIEW.ASYNC.S ;  /* 0x00000000000073c6 */ /* 0x004ea40000000000 */
[----:B--2---:R-:W-:Y:S06]  /*5480*/  BAR.SYNC.DEFER_BLOCKING 0x1, 0x100 ;  /* 0x0044000000007b1d */ /* 0x004fec0000010000 */
[----:B------:R-:W-:Y:S05]  /*5490*/  @!P2 BRA `(.L_x_61) ;  /* 0x000000000020a947 */ /* 0x000fea0003800000 */
[----:B------:R-:W-:Y:S02]  /*54a0*/  UIADD3 UR44, UR47, 0x30000, URZ ;  /* 0x000300002f2c7890 */ /* 0x000fe4000fffe03f */
[----:B------:R-:W-:Y:S02]  /*54b0*/  UIADD3 UR5, UR45, 0x40, URZ ;  /* 0x000000402d057890 */ /* 0x000fe4000fffe03f */
[----:B------:R-:W-:Y:S01]  /*54c0*/  UIADD3 UR4, UR47, 0x31000, URZ ;  /* 0x000310002f047890 */ /* 0x000fe2000fffe03f */
[----:B------:R-:W-:-:S04]  /*54d0*/  UMOV UR6, UR46 ;  /* 0x0000002e00067c82 */ /* 0x000fc80008000000 */
[----:B------:R2:W-:Y:S04]  /*54e0*/  UTMASTG.2D [UR44], [UR60] ;  /* 0x0000002c3c0073b5 */ /* 0x0005e80008008000 */
[----:B------:R2:W-:Y:S01]  /*54f0*/  UTMASTG.2D [UR4], [UR60] ;  /* 0x000000043c0073b5 */ /* 0x0005e20008008000 */
[----:B------:R0:W-:Y:S01]  /*5500*/  UTMACMDFLUSH ;  /* 0x00000000000079b7 */ /* 0x0001e20000000000 */
[----:B--2---:R-:W-:-:S04]  /*5510*/  DEPBAR.LE SB0, 0x1 ;  /* 0x000080400000791a */ /* 0x004fc80000000000 */
.L_x_61:
[----:B------:R-:W-:Y:S05]  /*5520*/  BSYNC B0 ;  /* 0x0000000000007941 */ /* 0x000fea0003800000 */
.L_x_60:
[----:B------:R-:W-:Y:S01]  /*5530*/  BAR.SYNC.DEFER_BLOCKING 0x1, 0x100 ;  /* 0x0044000000007b1d */ /* 0x000fe20000010000 */
[----:B------:R-:W-:-:S13]  /*5540*/  ISETP.NE.AND P3, PT, RZ, UR36, PT ;  /* 0x00000024ff007c0c */ /* 0x000fda000bf65270 */
[----:B------:R-:W-:Y:S05]  /*5550*/  @!P3 BRA `(.L_x_62) ;  /* 0x000000000024b947 */ /* 0x000fea0003800000 */
[----:B------:R-:W-:Y:S05]  /*5560*/  @!P1 BRA `(.L_x_63) ;  /* 0x0000000000049947 */ /* 0x000fea0003800000 */
[----:B------:R-:W-:Y:S01]  /*5570*/  BPT.TRAP 0x1 ;  /* 0x000000040000795c */ /* 0x000fe20000300000 */
.L_x_63:
[----:B------:R-:W-:Y:S02]  /*5580*/  ULEA UR4, UR56, UR47, 0x3 ;  /* 0x0000002f38047291 */ /* 0x000fe4000f8e183f */
[----:B------:R-:W-:Y:S02]  /*5590*/  UIADD3 UR56, UR56, 0x1, URZ ;  /* 0x0000000138387890 */ /* 0x000fe4000fffe03f */
[----:B------:R-:W-:Y:S02]  /*55a0*/  UIADD3 UR4, UR4, 0x384c0, URZ ;  /* 0x000384c004047890 */ /* 0x000fe4000fffe03f */
[----:B------:R-:W-:Y:S02]  /*55b0*/  UISETP.NE.AND UP0, UPT, UR56, 0x4, UPT ;  /* 0x000000043800788c */ /* 0x000fe4000bf05270 */
[----:B------:R-:W-:Y:S02]  /*55c0*/  UPRMT UR4, UR43, 0x654, UR4 ;  /* 0x000006542b047896 */ /* 0x000fe40008000004 */
[----:B------:R-:W-:-:S07]  /*55d0*/  USEL UR56, UR56, URZ, UP0 ;  /* 0x0000003f38387287 */ /* 0x000fce0008000000 */
[----:B------:R-:W-:Y:S05]  /*55e0*/  SYNCS.ARRIVE.TRANS64.RED.A1T0 RZ, [UR4], RZ ;  /* 0x000000ffffff79a7 */ /* 0x000fea0008100404 */
.L_x_62:
[----:B------:R-:W-:Y:S05]  /*55f0*/  @!P1 BRA `(.L_x_64) ;  /* 0x0000000000049947 */ /* 0x000fea0003800000 */
[----:B------:R-:W-:Y:S01]  /*5600*/  BPT.TRAP 0x1 ;  /* 0x000000040000795c */ /* 0x000fe20000300000 */
.L_x_64:
[----:B------:R-:W2:Y:S02]  /*5610*/  SYNCS.PHASECHK.TRANS64.TRYWAIT P3, [UR47+0x384a8], R3 ;  /* 0x0384a803ff0075a7 */ /* 0x000ea4000806016f */
[----:B--2---:R-:W-:Y:S05]  /*5620*/  @!P3 BRA `(.L_x_65) ;  /* 0x00000090003cb947 */ /* 0x004fea0003800000 */
.L_x_265:
[----:B------:R-:W-:Y:S05]  /*5630*/  @P0 WARPSYNC.ALL ;  /* 0x0000000000000948 */ /* 0x000fea0003800000 */
[----:B------:R-:W2:Y:S01]  /*5640*/  @P0 LDSM.16.MT88.4 R4, [R12+0x32000] ;  /* 0x032000000c04083b */ /* 0x000ea20000004200 */
[-C--:B------:R-:W-:Y:S01]  /*5650*/  FMUL R13, R40, R2.reuse ;  /* 0x00000002280d7220 */ /* 0x080fe20000400000 */
[-C--:B------:R-:W-:Y:S01]  /*5660*/  FMUL R41, R41, R2.reuse ;  /* 0x0000000229297220 */ /* 0x080fe20000400000 */
[-C--:B------:R-:W-:Y:S01]  /*5670*/  FMUL R15, R42, R2.reuse ;  /* 0x000000022a0f7220 */ /* 0x080fe20000400000 */
[----:B------:R-:W3:Y:S01]  /*5680*/  @P0 LDSM.16.MT88.4 R8, [R12+0x32800] ;  /* 0x032800000c08083b */ /* 0x000ee20000004200 */
[-C--:B------:R-:W-:Y:S01]  /*5690*/  FMUL R43, R43, R2.reuse ;  /* 0x000000022b2b7220 */ /* 0x080fe20000400000 */
[-C--:B------:R-:W-:Y:S01]  /*56a0*/  FMUL R17, R44, R2.reuse ;  /* 0x000000022c117220 */ /* 0x080fe20000400000 */
[-C--:B------:R-:W-:Y:S01]  /*56b0*/  FMUL R45, R45, R2.reuse ;  /* 0x000000022d2d7220 */ /* 0x080fe20000400000 */
[-C--:B------:R-:W-:Y:S01]  /*56c0*/  FMUL R19, R46, R2.reuse ;  /* 0x000000022e137220 */ /* 0x080fe20000400000 */
[-C--:B------:R-:W-:Y:S01]  /*56d0*/  FMUL R47, R47, R2.reuse ;  /* 0x000000022f2f7220 */ /* 0x080fe20000400000 */
[-C--:B------:R-:W-:Y:S01]  /*56e0*/  FMUL R21, R48, R2.reuse ;  /* 0x0000000230157220 */ /* 0x080fe20000400000 */
[-C--:B------:R-:W-:Y:S01]  /*56f0*/  FMUL R49, R49, R2.reuse ;  /* 0x0000000231317220 */ /* 0x080fe20000400000 */
[-C--:B-1----:R-:W-:Y:S01]  /*5700*/  FMUL R25, R50, R2.reuse ;  /* 0x0000000232197220 */ /* 0x082fe20000400000 */
[-C--:B------:R-:W-:Y:S01]  /*5710*/  FMUL R51, R51, R2.reuse ;  /* 0x0000000233337220 */ /* 0x080fe20000400000 */
[-C--:B------:R-:W-:Y:S01]  /*5720*/  FMUL R27, R52, R2.reuse ;  /* 0x00000002341b7220 */ /* 0x080fe20000400000 */
[-C--:B------:R-:W-:Y:S01]  /*5730*/  FMUL R53, R53, R2.reuse ;  /* 0x0000000235357220 */ /* 0x080fe20000400000 */
[-C--:B------:R-:W-:Y:S01]  /*5740*/  FMUL R29, R54, R2.reuse ;  /* 0x00000002361d7220 */ /* 0x080fe20000400000 */
[----:B------:R-:W-:Y:S01]  /*5750*/  FMUL R55, R55, R2 ;  /* 0x0000000237377220 */ /* 0x000fe20000400000 */
[----:B------:R-:W-:Y:S05]  /*5760*/  WARPSYNC.ALL ;  /* 0x0000000000007948 */ /* 0x000fea0003800000 */
[----:B------:R-:W-:Y:S01]  /*5770*/  BSSY B0, `(.L_x_66) ;  /* 0x000003d000007945 */ /* 0x000fe20003800000 */
[----:B--2---:R-:W-:-:S02]  /*5780*/  HADD2.F32 R14, -RZ, R4.H0_H0 ;  /* 0x20000004ff0e7230 */ /* 0x004fc40000004100 */
[----:B------:R-:W-:Y:S02]  /*5790*/  HADD2.F32 R16, -RZ, R4.H1_H1 ;  /* 0x30000004ff107230 */ /* 0x000fe40000004100 */
[--C-:B------:R-:W-:Y:S02]  /*57a0*/  HADD2.F32 R18, -RZ, R5.reuse.H0_H0 ;  /* 0x20000005ff127230 */ /* 0x100fe40000004100 */
[-C--:B------:R-:W-:Y:S01]  /*57b0*/  FFMA R13, R14, R0.reuse, R13 ;  /* 0x000000000e0d7223 */ /* 0x080fe2000000000d */
[----:B------:R-:W-:Y:S02]  /*57c0*/  HADD2.F32 R20, -RZ, R5.H1_H1 ;  /* 0x30000005ff147230 */ /* 0x000fe40000004100 */
[-C--:B------:R-:W-:Y:S01]  /*57d0*/  FFMA R14, R16, R0.reuse, R41 ;  /* 0x00000000100e7223 */ /* 0x080fe20000000029 */
[----:B------:R-:W-:Y:S02]  /*57e0*/  HADD2.F32 R24, -RZ, R7.H0_H0 ;  /* 0x20000007ff187230 */ /* 0x000fe40000004100 */
[----:B------:R-:W-:Y:S01]  /*57f0*/  FFMA R15, R18, R0, R15 ;  /* 0x00000000120f7223 */ /* 0x000fe2000000000f */
[----:B------:R-:W-:-:S02]  /*5800*/  HADD2.F32 R18, -RZ, R6.H0_H0 ;  /* 0x20000006ff127230 */ /* 0x000fc40000004100 */
[-C--:B------:R-:W-:Y:S01]  /*5810*/  FFMA R16, R20, R0.reuse, R43 ;  /* 0x0000000014107223 */ /* 0x080fe2000000002b */
[----:B------:R-:W-:Y:S02]  /*5820*/  HADD2.F32 R20, -RZ, R6.H1_H1 ;  /* 0x30000006ff147230 */ /* 0x000fe40000004100 */
[-C--:B------:R-:W-:Y:S01]  /*5830*/  FFMA R19, R24, R0.reuse, R19 ;  /* 0x0000000018137223 */ /* 0x080fe20000000013 */
[----:B------:R-:W-:Y:S02]  /*5840*/  HADD2.F32 R26, -RZ, R7.H1_H1 ;  /* 0x30000007ff1a7230 */ /* 0x000fe40000004100 */
[-C--:B------:R-:W-:Y:S01]  /*5850*/  FFMA R17, R18, R0.reuse, R17 ;  /* 0x0000000012117223 */ /* 0x080fe20000000011 */
[----:B---3--:R-:W-:Y:S02]  /*5860*/  HADD2.F32 R24, -RZ, R8.H0_H0 ;  /* 0x20000008ff187230 */ /* 0x008fe40000004100 */
[----:B------:R-:W-:Y:S01]  /*5870*/  FFMA R18, R20, R0, R45 ;  /* 0x0000000014127223 */ /* 0x000fe2000000002d */
[----:B------:R-:W-:-:S02]  /*5880*/  HADD2.F32 R28, -RZ, R9.H0_H0 ;  /* 0x20000009ff1c7230 */ /* 0x000fc40000004100 */
[-C--:B------:R-:W-:Y:S01]  /*5890*/  FFMA R20, R26, R0.reuse, R47 ;  /* 0x000000001a147223 */ /* 0x080fe2000000002f */
[----:B------:R-:W-:Y:S02]  /*58a0*/  HADD2.F32 R26, -RZ, R8.H1_H1 ;  /* 0x30000008ff1a7230 */ /* 0x000fe40000004100 */
        /* <DEDUP_REMOVED lines=11> */
[----:B------:R-:W-:Y:S01]  /*5960*/  F2FP.F16.F32.PACK_AB R25, R26, R25 ;  /* 0x000000191a19723e */ /* 0x000fe200000000ff */
[-C--:B------:R-:W-:Y:S01]  /*5970*/  FFMA R28, R30, R0.reuse, R53 ;  /* 0x000000001e1c7223 */ /* 0x080fe20000000035 */
[----:B------:R-:W-:Y:S01]  /*5980*/  F2FP.F16.F32.PACK_AB R32, R14, R13 ;  /* 0x0000000d0e20723e */ /* 0x000fe200000000ff */
[----:B------:R-:W-:Y:S01]  /*5990*/  FFMA R30, R34, R0, R55 ;  /* 0x00000000221e7223 */ /* 0x000fe20000000037 */
[----:B------:R-:W-:-:S02]  /*59a0*/  F2FP.F16.F32.PACK_AB R33, R16, R15 ;  /* 0x0000000f1021723e */ /* 0x000fc400000000ff */
[----:B------:R-:W-:Y:S02]  /*59b0*/  F2FP.F16.F32.PACK_AB R34, R18, R17 ;  /* 0x000000111222723e */ /* 0x000fe400000000ff */
[----:B------:R-:W-:Y:S02]  /*59c0*/  F2FP.F16.F32.PACK_AB R35, R20, R19 ;  /* 0x000000131423723e */ /* 0x000fe400000000ff */
[----:B------:R-:W-:Y:S02]  /*59d0*/  F2FP.F16.F32.PACK_AB R26, R28, R27 ;  /* 0x0000001b1c1a723e */ /* 0x000fe400000000ff */
[----:B------:R-:W-:Y:S01]  /*59e0*/  F2FP.F16.F32.PACK_AB R24, R24, R21 ;  /* 0x000000151818723e */ /* 0x000fe200000000ff */
[----:B------:R1:W-:Y:S01]  /*59f0*/  STSM.16.MT88.4 [R12+0x32000], R32 ;  /* 0x032000200c007844 */ /* 0x0003e20000004200 */
[----:B------:R-:W-:-:S05]  /*5a00*/  F2FP.F16.F32.PACK_AB R27, R30, R29 ;  /* 0x0000001d1e1b723e */ /* 0x000fca00000000ff */
        /* <DEDUP_REMOVED lines=11> */
[----:B------:R-:W-:Y:S02]  /*5ac0*/  UIADD3 UR9, UR45, 0x40, URZ ;  /* 0x000000402d097890 */ /* 0x000fe4000fffe03f */
[----:B------:R-:W-:Y:S01]  /*5ad0*/  UIADD3 UR8, UR47, 0x33000, URZ ;  /* 0x000330002f087890 */ /* 0x000fe2000fffe03f */
[----:B------:R-:W-:Y:S01]  /*5ae0*/  UMOV UR5, UR45 ;  /* 0x0000002d00057c82 */ /* 0x000fe20008000000 */
[----:B------:R-:W-:-:S03]  /*5af0*/  UMOV UR10, UR6 ;  /* 0x00000006000a7c82 */ /* 0x000fc60008000000 */
[----:B------:R2:W-:Y:S04]  /*5b00*/  UTMASTG.2D [UR4], [UR60] ;  /* 0x000000043c0073b5 */ /* 0x0005e80008008000 */
[----:B------:R2:W-:Y:S01]  /*5b10*/  UTMASTG.2D [UR8], [UR60] ;  /* 0x000000083c0073b5 */ /* 0x0005e20008008000 */
[----:B------:R0:W-:Y:S01]  /*5b20*/  UTMACMDFLUSH ;  /* 0x00000000000079b7 */ /* 0x0001e20000000000 */
[----:B--2---:R-:W-:-:S04]  /*5b30*/  DEPBAR.LE SB0, 0x1 ;  /* 0x000080400000791a */ /* 0x004fc80000000000 */
.L_x_67:
[----:B------:R-:W-:Y:S05]  /*5b40*/  BSYNC B0 ;  /* 0x0000000000007941 */ /* 0x000fea0003800000 */
.L_x_66:
[----:B------:R-:W-:Y:S06]  /*5b50*/  BAR.SYNC.DEFER_BLOCKING 0x1, 0x100 ;  /* 0x0044000000007b1d */ /* 0x000fec0000010000 */
[----:B------:R-:W-:Y:S05]  /*5b60*/  @!P1 BRA `(.L_x_68) ;  /* 0x0000000000049947 */ /* 0x000fea0003800000 */
[----:B------:R-:W-:Y:S01]  /*5b70*/  BPT.TRAP 0x1 ;  /* 0x000000040000795c */ /* 0x000fe20000300000 */
.L_x_68:
[----:B------:R-:W-:-:S04]  /*5b80*/  ULEA UR4, UR56, UR47, 0x3 ;  /* 0x0000002f38047291 */ /* 0x000fc8000f8e183f */
[----:B------:R-:W-:-:S04]  /*5b90*/  UIADD3 UR4, UR4, 0x384c0, URZ ;  /* 0x000384c004047890 */ /* 0x000fc8000fffe03f */
[----:B------:R-:W-:-:S09]  /*5ba0*/  UPRMT UR4, UR43, 0x654, UR4 ;  /* 0x000006542b047896 */ /* 0x000fd20008000004 */
[----:B------:R-:W-:Y:S01]  /*5bb0*/  SYNCS.ARRIVE.TRANS64.RED.A1T0 RZ, [UR4], RZ ;  /* 0x000000ffffff79a7 */ /* 0x000fe20008100404 */
[----:B------:R-:W-:Y:S05]  /*5bc0*/  @!P1 BRA `(.L_x_69) ;  /* 0x0000000000049947 */ /* 0x000fea0003800000 */
[----:B------:R-:W-:Y:S01]  /*5bd0*/  BPT.TRAP 0x1 ;  /* 0x000000040000795c */ /* 0x000fe20000300000 */
.L_x_69:
[----:B------:R-:W2:Y:S02]  /*5be0*/  SYNCS.PHASECHK.TRANS64.TRYWAIT P3, [UR47+0x384b0], R3 ;  /* 0x0384b003ff0075a7 */ /* 0x000ea4000806016f */
[----:B--2---:R-:W-:Y:S05]  /*5bf0*/  @!P3 BRA `(.L_x_70) ;  /* 0x0000008800e0b947 */ /* 0x004fea0003800000 */
.L_x_266:
        /* <DEDUP_REMOVED lines=81> */
.L_x_72:
[----:B------:R-:W-:Y:S05]  /*6110*/  BSYNC B0 ;  /* 0x0000000000007941 */ /* 0x000fea0003800000 */
.L_x_71:
[----:B------:R-:W-:Y:S06]  /*6120*/  BAR.SYNC.DEFER_BLOCKING 0x1, 0x100 ;  /* 0x0044000000007b1d */ /* 0x000fec0000010000 */
[----:B------:R-:W-:Y:S05]  /*6130*/  @!P1 BRA `(.L_x_73) ;  /* 0x0000000000049947 */ /* 0x000fea0003800000 */
[----:B------:R-:W-:Y:S01]  /*6140*/  BPT.TRAP 0x1 ;  /* 0x000000040000795c */ /* 0x000fe20000300000 */
.L_x_73:
[----:B------:R-:W-:-:S04]  /*6150*/  UIADD3 UR56, UR56, 0x1, URZ ;  /* 0x0000000138387890 */ /* 0x000fc8000fffe03f */
[----:B------:R-:W-:-:S04]  /*6160*/  UISETP.NE.AND UP0, UPT, UR56, 0x4, UPT ;  /* 0x000000043800788c */ /* 0x000fc8000bf05270 */
[----:B------:R-:W-:-:S04]  /*6170*/  USEL UR56, UR56, URZ, UP0 ;  /* 0x0000003f38387287 */ /* 0x000fc80008000000 */
[----:B------:R-:W-:-:S04]  /*6180*/  ULEA UR4, UR56, UR47, 0x3 ;  /* 0x0000002f38047291 */ /* 0x000fc8000f8e183f */
[----:B------:R-:W-:-:S04]  /*6190*/  UIADD3 UR4, UR4, 0x384c0, URZ ;  /* 0x000384c004047890 */ /* 0x000fc8000fffe03f */
[----:B------:R-:W-:-:S09]  /*61a0*/  UPRMT UR4, UR43, 0x654, UR4 ;  /* 0x000006542b047896 */ /* 0x000fd20008000004 */
[----:B------:R-:W-:Y:S01]  /*61b0*/  SYNCS.ARRIVE.TRANS64.RED.A1T0 RZ, [UR4], RZ ;  /* 0x000000ffffff79a7 */ /* 0x000fe20008100404 */
[----:B------:R-:W-:Y:S05]  /*61c0*/  @!P1 BRA `(.L_x_74) ;  /* 0x0000000000049947 */ /* 0x000fea0003800000 */
[----:B------:R-:W-:Y:S01]  /*61d0*/  BPT.TRAP 0x1 ;  /* 0x000000040000795c */ /* 0x000fe20000300000 */
.L_x_74:
[----:B------:R-:W2:Y:S02]  /*61e0*/  SYNCS.PHASECHK.TRANS64.TRYWAIT P3, [UR47+0x384b8], R3 ;  /* 0x0384b803ff0075a7 */ /* 0x000ea4000806016f */
[----:B--2---:R-:W-:Y:S05]  /*61f0*/  @!P3 BRA `(.L_x_75) ;  /* 0x000000840078b947 */ /* 0x004fea0003800000 */
.L_x_267:
[----:B------:R-:W-:Y:S05]  /*6200*/  @P0 WARPSYNC.ALL ;  /* 0x0000000000000948 */ /* 0x000fea0003800000 */
[----:B------:R-:W3:Y:S01]  /*6210*/  @P0 LDSM.16.MT88.4 R4, [R12+0x36000] ;  /* 0x036000000c04083b */ /* 0x000ee20000004200 */
[-C--:B--2---:R-:W-:Y:S01]  /*6220*/  FMUL R3, R72, R2.reuse ;  /* 0x0000000248037220 */ /* 0x084fe20000400000 */
[-C--:B------:R-:W-:Y:S01]  /*6230*/  FMUL R73, R73, R2.reuse ;  /* 0x0000000249497220 */ /* 0x080fe20000400000 */
[-C--:B------:R-:W-:Y:S01]  /*6240*/  FMUL R13, R74, R2.reuse ;  /* 0x000000024a0d7220 */ /* 0x080fe20000400000 */
[----:B------:R-:W2:Y:S01]  /*6250*/  @P0 LDSM.16.MT88.4 R8, [R12+0x36800] ;  /* 0x036800000c08083b */ /* 0x000ea20000004200 */
[-C--:B------:R-:W-:Y:S01]  /*6260*/  FMUL R75, R75, R2.reuse ;  /* 0x000000024b4b7220 */ /* 0x080fe20000400000 */
        /* <DEDUP_REMOVED lines=11> */
[----:B------:R-:W-:Y:S01]  /*6320*/  FMUL R87, R87, R2 ;  /* 0x0000000257577220 */ /* 0x000fe20000400000 */
[----:B------:R-:W-:Y:S05]  /*6330*/  WARPSYNC.ALL ;  /* 0x0000000000007948 */ /* 0x000fea0003800000 */
[----:B------:R-:W-:Y:S01]  /*6340*/  BSSY B0, `(.L_x_76) ;  /* 0x000003d000007945 */ /* 0x000fe20003800000 */
[----:B---3--:R-:W-:-:S02]  /*6350*/  HADD2.F32 R14, -RZ, R4.H0_H0 ;  /* 0x20000004ff0e7230 */ /* 0x008fc40000004100 */
        /* <DEDUP_REMOVED lines=13> */
[----:B--2---:R-:W-:Y:S02]  /*6430*/  HADD2.F32 R24, -RZ, R8.H0_H0 ;  /* 0x20000008ff187230 */ /* 0x004fe40000004100 */
        /* <DEDUP_REMOVED lines=22> */
[----:B------:R-:W-:Y:S01]  /*65a0*/  F2FP.F16.F32.PACK_AB R17, R26, R21 ;  /* 0x000000151a11723e */ /* 0x000fe200000000ff */
[----:B------:R1:W-:Y:S01]  /*65b0*/  STSM.16.MT88.4 [R12+0x36000], R32 ;  /* 0x036000200c007844 */ /* 0x0003e20000004200 */
[----:B------:R-:W-:Y:S02]  /*65c0*/  F2FP.F16.F32.PACK_AB R18, R28, R25 ;  /* 0x000000191c12723e */ /* 0x000fe400000000ff */
        /* <DEDUP_REMOVED lines=20> */
.L_x_77:
[----:B------:R-:W-:Y:S05]  /*6710*/  BSYNC B0 ;  /* 0x0000000000007941 */ /* 0x000fea0003800000 */
.L_x_76:
[----:B------:R-:W-:Y:S06]  /*6720*/  BAR.SYNC.DEFER_BLOCKING 0x1, 0x100 ;  /* 0x0044000000007b1d */ /* 0x000fec0000010000 */
[----:B------:R-:W-:Y:S05]  /*6730*/  @!P1 BRA `(.L_x_78) ;  /* 0x0000000000049947 */ /* 0x000fea0003800000 */
[----:B------:R-:W-:Y:S01]  /*6740*/  BPT.TRAP 0x1 ;  /* 0x000000040000795c */ /* 0x000fe20000300000 */
.L_x_78:
        /* <DEDUP_REMOVED lines=9> */
.L_x_79:
[----:B------:R-:W-:-:S04]  /*67e0*/  MOV R3, 0x1 ;  /* 0x0000000100037802 */ /* 0x000fc80000000f00 */
[----:B------:R-:W-:-:S04]  /*67f0*/  SHF.L.U32 R3, R3, 0x1f, RZ ;  /* 0x0000001f03037819 */ /* 0x000fc800000006ff */
[----:B------:R-:W2:Y:S02]  /*6800*/  SYNCS.PHASECHK.TRANS64.TRYWAIT P3, [UR47+0x384a0], R3 ;  /* 0x0384a003ff0075a7 */ /* 0x000ea4000806016f */
[----:B--2---:R-:W-:Y:S05]  /*6810*/  @!P3 BRA `(.L_x_80) ;  /* 0x000000800008b947 */ /* 0x004fea0003800000 */
.L_x_268:
[----:B------:R-:W-:Y:S05]  /*6820*/  @P0 WARPSYNC.ALL ;  /* 0x0000000000000948 */ /* 0x000fea0003800000 */
[----:B------:R-:W2:Y:S01]  /*6830*/  @P0 LDSM.16.MT88.4 R4, [R12+0x30000] ;  /* 0x030000000c04083b */ /* 0x000ea20000004200 */
[-C--:B------:R-:W-:Y:S01]  /*6840*/  FMUL R13, R88, R2.reuse ;  /* 0x00000002580d7220 */ /* 0x080fe20000400000 */
[-C--:B------:R-:W-:Y:S01]  /*6850*/  FMUL R89, R89, R2.reuse ;  /* 0x0000000259597220 */ /* 0x080fe20000400000 */
[-C--:B------:R-:W-:Y:S01]  /*6860*/  FMUL R15, R90, R2.reuse ;  /* 0x000000025a0f7220 */ /* 0x080fe20000400000 */
[----:B------:R-:W3:Y:S01]  /*6870*/  @P0 LDSM.16.MT88.4 R8, [R12+0x30800] ;  /* 0x030800000c08083b */ /* 0x000ee20000004200 */
[-C--:B------:R-:W-:Y:S01]  /*6880*/  FMUL R91, R91, R2.reuse ;  /* 0x000000025b5b7220 */ /* 0x080fe20000400000 */
[-C--:B-1----:R-:W-:Y:S01]  /*6890*/  FMUL R17, R92, R2.reuse ;  /* 0x000000025c117220 */ /* 0x082fe20000400000 */
        /* <DEDUP_REMOVED lines=73> */
.L_x_82:
[----:B------:R-:W-:Y:S05]  /*6d30*/  BSYNC B0 ;  /* 0x0000000000007941 */ /* 0x000fea0003800000 */
.L_x_81:
[----:B------:R-:W-:Y:S06]  /*6d40*/  BAR.SYNC.DEFER_BLOCKING 0x1, 0x100 ;  /* 0x0044000000007b1d */ /* 0x000fec0000010000 */
[----:B------:R-:W-:Y:S05]  /*6d50*/  @!P1 BRA `(.L_x_83) ;  /* 0x0000000000049947 */ /* 0x000fea0003800000 */
[----:B------:R-:W-:Y:S01]  /*6d60*/  BPT.TRAP 0x1 ;  /* 0x000000040000795c */ /* 0x000fe20000300000 */
.L_x_83:
        /* <DEDUP_REMOVED lines=9> */
.L_x_84:
[----:B------:R-:W2:Y:S02]  /*6e00*/  SYNCS.PHASECHK.TRANS64.TRYWAIT P3, [UR47+0x384a8], R3 ;  /* 0x0384a803ff0075a7 */ /* 0x000ea4000806016f */
[----:B--2---:R-:W-:Y:S05]  /*6e10*/  @!P3 BRA `(.L_x_85) ;  /* 0x0000007800a0b947 */ /* 0x004fea0003800000 */
.L_x_269:
        /* <DEDUP_REMOVED lines=81> */
.L_x_87:
[----:B------:R-:W-:Y:S05]  /*7330*/  BSYNC B0 ;  /* 0x0000000000007941 */ /* 0x000fea0003800000 */
.L_x_86:
[----:B------:R-:W-:Y:S06]  /*7340*/  BAR.SYNC.DEFER_BLOCKING 0x1, 0x100 ;  /* 0x0044000000007b1d */ /* 0x000fec0000010000 */
[----:B------:R-:W-:Y:S05]  /*7350*/  @!P1 BRA `(.L_x_88) ;  /* 0x0000000000049947 */ /* 0x000fea0003800000 */
[----:B------:R-:W-:Y:S01]  /*7360*/  BPT.TRAP 0x1 ;  /* 0x000000040000795c */ /* 0x000fe20000300000 */
.L_x_88:
        /* <DEDUP_REMOVED lines=9> */
.L_x_89:
[----:B------:R-:W2:Y:S02]  /*7400*/  SYNCS.PHASECHK.TRANS64.TRYWAIT P3, [UR47+0x384b0], R3 ;  /* 0x0384b003ff0075a7 */ /* 0x000ea4000806016f */
[----:B--2---:R-:W-:Y:S05]  /*7410*/  @!P3 BRA `(.L_x_90) ;  /* 0x000000740038b947 */ /* 0x004fea0003800000 */
.L_x_270:
        /* <DEDUP_REMOVED lines=81> */
.L_x_92:
[----:B------:R-:W-:Y:S05]  /*7930*/  BSYNC B0 ;  /* 0x0000000000007941 */ /* 0x000fea0003800000 */
.L_x_91:
[----:B------:R-:W-:Y:S06]  /*7940*/  BAR.SYNC.DEFER_BLOCKING 0x1, 0x100 ;  /* 0x0044000000007b1d */ /* 0x000fec0000010000 */
[----:B------:R-:W-:Y:S05]  /*7950*/  @!P1 BRA `(.L_x_93) ;  /* 0x0000000000049947 */ /* 0x000fea0003800000 */
[----:B------:R-:W-:Y:S01]  /*7960*/  BPT.TRAP 0x1 ;  /* 0x000000040000795c */ /* 0x000fe20000300000 */
.L_x_93:
        /* <DEDUP_REMOVED lines=9> */
.L_x_94:
[----:B------:R-:W2:Y:S02]  /*7a00*/  SYNCS.PHASECHK.TRANS64.TRYWAIT P3, [UR47+0x384b8], R3 ;  /* 0x0384b803ff0075a7 */ /* 0x000ea4000806016f */
[----:B--2---:R-:W-:Y:S05]  /*7a10*/  @!P3 BRA `(.L_x_95) ;  /* 0x0000006c00d0b947 */ /* 0x004fea0003800000 */
.L_x_271:
[----:B------:R-:W-:Y:S05]  /*7a20*/  @P0 WARPSYNC.ALL ;  /* 0x0000000000000948 */ /* 0x000fea0003800000 */
[----:B------:R-:W3:Y:S01]  /*7a30*/  @P0 LDSM.16.MT88.4 R4, [R12+0x36000] ;  /* 0x036000000c04083b */ /* 0x000ee20000004200 */
[-C--:B------:R-:W-:Y:S01]  /*7a40*/  FMUL R144, R144, R2.reuse ;  /* 0x0000000290907220 */ /* 0x080fe20000400000 */
[-C--:B-1----:R-:W-:Y:S01]  /*7a50*/  FMUL R24, R145, R2.reuse ;  /* 0x0000000291187220 */ /* 0x082fe20000400000 */
[-C--:B------:R-:W-:Y:S01]  /*7a60*/  FMUL R136, R136, R2.reuse ;  /* 0x0000000288887220 */ /* 0x080fe20000400000 */
[----:B------:R-:W1:Y:S01]  /*7a70*/  @P0 LDSM.16.MT88.4 R8, [R12+0x36800] ;  /* 0x036800000c08083b */ /* 0x000e620000004200 */
[-C--:B--2---:R-:W-:Y:S01]  /*7a80*/  FMUL R14, R137, R2.reuse ;  /* 0x00000002890e7220 */ /* 0x084fe20000400000 */
        /* <DEDUP_REMOVED lines=14> */
[----:B---3--:R-:W-:-:S02]  /*7b70*/  HADD2.F32 R15, -RZ, R5.H0_H0 ;  /* 0x20000005ff0f7230 */ /* 0x008fc40000004100 */
[----:B------:R-:W-:Y:S02]  /*7b80*/  HADD2.F32 R21, -RZ, R7.H0_H0 ;  /* 0x20000007ff157230 */ /* 0x000fe40000004100 */
[--C-:B-1----:R-:W-:Y:S02]  /*7b90*/  HADD2.F32 R25, -RZ, R8.reuse.H0_H0 ;  /* 0x20000008ff197230 */ /* 0x102fe40000004100 */
        /* <DEDUP_REMOVED lines=11> */
[--C-:B------:R-:W-:Y:S02]  /*7c50*/  HADD2.F32 R17, -RZ, R6.reuse.H0_H0 ;  /* 0x20000006ff117230 */ /* 0x100fe40000004100 */
[----:B------:R-:W-:Y:S01]  /*7c60*/  FFMA R14, R13, R0, R14 ;  /* 0x000000000d0e7223 */ /* 0x000fe2000000000e */
[----:B------:R-:W-:-:S02]  /*7c70*/  HADD2.F32 R19, -RZ, R6.H1_H1 ;  /* 0x30000006ff137230 */ /* 0x000fc40000004100 */
        /* <DEDUP_REMOVED lines=40> */
[----:B------:R2:W-:Y:S02]  /*7f00*/  UTMASTG.2D [UR8], [UR60] ;  /* 0x000000083c0073b5 */ /* 0x0005e40008008000 */
[----:B--2---:R0:W-:Y:S02]  /*7f10*/  UTMACMDFLUSH ;  /* 0x00000000000079b7 */ /* 0x0041e40000000000 */
.L_x_97:
[----:B------:R-:W-:Y:S05]  /*7f20*/  BSYNC B0 ;  /* 0x0000000000007941 */ /* 0x000fea0003800000 */
.L_x_96:
[----:B------:R-:W-:Y:S04]  /*7f30*/  BSSY B0, `(.L_x_98) ;  /* 0x0000003000007945 */ /* 0x000fe80003800000 */
[----:B------:R-:W-:Y:S05]  /*7f40*/  @!P2 BRA `(.L_x_99) ;  /* 0x000000000004a947 */ /* 0x000fea0003800000 */
[----:B------:R-:W-:-:S04]  /*7f50*/  DEPBAR.LE SB0, 0x1 ;  /* 0x000080400000791a */ /* 0x000fc80000000000 */
.L_x_99:
[----:B------:R-:W-:Y:S05]  /*7f60*/  BSYNC B0 ;  /* 0x0000000000007941 */ /* 0x000fea0003800000 */
.L_x_98:
[----:B------:R-:W-:Y:S06]  /*7f70*/  BAR.SYNC.DEFER_BLOCKING 0x1, 0x100 ;  /* 0x0044000000007b1d */ /* 0x000fec0000010000 */
[----:B------:R-:W-:Y:S05]  /*7f80*/  @!P1 BRA `(.L_x_100) ;  /* 0x0000000000049947 */ /* 0x000fea0003800000 */
[----:B------:R-:W-:Y:S01]  /*7f90*/  BPT.TRAP 0x1 ;  /* 0x000000040000795c */ /* 0x000fe20000300000 */
.L_x_100:
[----:B------:R-:W-:Y:S02]  /*7fa0*/  UIADD3 UR4, UR7, 0x1, URZ ;  /* 0x0000000107047890 */ /* 0x000fe4000fffe03f */
[----:B------:R-:W-:Y:S02]  /*7fb0*/  UISETP.NE.AND UP1, UPT, UR50, 0x3, UPT ;  /* 0x000000033200788c */ /* 0x000fe4000bf25270 */
[----:B------:R-:W-:-:S04]  /*7fc0*/  UISETP.NE.AND UP0, UPT, UR4, 0x4, UPT ;  /* 0x000000040400788c */ /* 0x000fc8000bf05270 */
[----:B------:R-:W-:Y:S01]  /*7fd0*/  USEL UR4, UR4, URZ, UP0 ;  /* 0x0000003f04047287 */ /* 0x000fe20008000000 */
[----:B------:R-:W-:-:S03]  /*7fe0*/  PLOP3.LUT P2, PT, PT, PT, UP1, 0x80, 0x0 ;  /* 0x000000000000781c */ /* 0x000fc60003f4f018 */
[----:B------:R-:W-:Y:S02]  /*7ff0*/  ULEA UR5, UR4, UR47, 0x3 ;  /* 0x0000002f04057291 */ /* 0x000fe4000f8e183f */
[----:B------:R-:W-:Y:S02]  /*8000*/  UIADD3 UR4, UR4, 0x1, URZ ;  /* 0x0000000104047890 */ /* 0x000fe4000fffe03f */
[----:B------:R-:W-:Y:S02]  /*8010*/  UIADD3 UR5, UR5, 0x384c0, URZ ;  /* 0x000384c005057890 */ /* 0x000fe4000fffe03f */
[----:B------:R-:W-:Y:S02]  /*8020*/  UISETP.NE.AND UP0, UPT, UR4, 0x4, UPT ;  /* 0x000000040400788c */ /* 0x000fe4000bf05270 */
[----:B------:R-:W-:Y:S02]  /*8030*/  UPRMT UR5, UR43, 0x654, UR5 ;  /* 0x000006542b057896 */ /* 0x000fe40008000005 */
[----:B------:R-:W-:-:S07]  /*8040*/  USEL UR56, UR4, URZ, UP0 ;  /* 0x0000003f04387287 */ /* 0x000fce0008000000 */
[----:B------:R-:W-:Y:S01]  /*8050*/  SYNCS.ARRIVE.TRANS64.RED.A1T0 RZ, [UR5], RZ ;  /* 0x000000ffffff79a7 */ /* 0x000fe20008100405 */
[----:B------:R-:W-:Y:S05]  /*8060*/  @!P2 BRA `(.L_x_101) ;  /* 0x000000000004a947 */ /* 0x000fea0003800000 */
[----:B------:R-:W-:Y:S01]  /*8070*/  BPT.TRAP 0x1 ;  /* 0x000000040000795c */ /* 0x000fe20000300000 */
.L_x_101:
[----:B------:R-:W-:Y:S01]  /*8080*/  ULEA UR4, UR39, UR47, 0x3 ;  /* 0x0000002f27047291 */ /* 0x000fe2000f8e183f */
[----:B------:R-:W-:-:S08]  /*8090*/  SHF.L.U32 R0, R154, 0x1f, RZ ;  /* 0x0000001f9a007819 */ /* 0x000fd000000006ff */
[----:B------:R-:W2:Y:S02]  /*80a0*/  SYNCS.PHASECHK.TRANS64.TRYWAIT P0, [UR4+0x38400], R0 ;  /* 0x03840000ff0075a7 */ /* 0x000ea40008000144 */
[----:B--2---:R-:W-:Y:S05]  /*80b0*/  @!P0 BRA `(.L_x_102) ;  /* 0x0000006800408947 */ /* 0x004fea0003800000 */
.L_x_272:
[----:B------:R-:W-:-:S09]  /*80c0*/  ULEA UR5, UR39, UR47, 0x4 ;  /* 0x0000002f27057291 */ /* 0x000fd2000f8e203f */
[----:B------:R-:W3:Y:S01]  /*80d0*/  LDS.128 R16, [UR5+0x384f0] ;  /* 0x0384f005ff107984 */ /* 0x000ee20008000c00 */
[----:B------:R-:W-:Y:S01]  /*80e0*/  @!PT LDS RZ, [RZ] ;  /* 0x00000000fffff984 */ /* 0x000fe20000000800 */
[----:B------:R-:W-:Y:S01]  /*80f0*/  @!PT LDS RZ, [RZ] ;  /* 0x00000000fffff984 */ /* 0x000fe20000000800 */
[----:B------:R-:W-:Y:S01]  /*8100*/  @!PT LDS RZ, [RZ] ;  /* 0x00000000fffff984 */ /* 0x000fe20000000800 */
[----:B------:R-:W-:Y:S01]  /*8110*/  @!PT LDS RZ, [RZ] ;  /* 0x00000000fffff984 */ /* 0x000fe20000000800 */
[----:B------:R4:W-:Y:S06]  /*8120*/  MEMBAR.ALL.CTA ;  /* 0x0000000000007992 */ /* 0x0009ec0000008000 */
[----:B----4-:R-:W4:Y:S01]  /*8130*/  FENCE.VIEW.ASYNC.S ;  /* 0x00000000000073c6 */ /* 0x010f220000000000 */
[----:B------:R-:W-:Y:S05]  /*8140*/  @!P2 BRA `(.L_x_103) ;  /* 0x000000000004a947 */ /* 0x000fea0003800000 */
[----:B------:R-:W-:Y:S01]  /*8150*/  BPT.TRAP 0x1 ;  /* 0x000000040000795c */ /* 0x000fe20000300000 */
.L_x_103:
[----:B---3--:R-:W-:Y:S01]  /*8160*/  ISETP.NE.AND P0, PT, R19, RZ, PT ;  /* 0x000000ff1300720c */ /* 0x008fe20003f05270 */
[----:B------:R-:W-:Y:S01]  /*8170*/  UIADD3 UR4, UR4, 0x38440, URZ ;  /* 0x0003844004047890 */ /* 0x000fe2000fffe03f */
[CC--:B------:R-:W-:Y:S02]  /*8180*/  ISETP.NE.AND P2, PT, R155.reuse, R18.reuse, PT ;  /* 0x000000129b00720c */ /* 0x0c0fe40003f45270 */
[----:B------:R-:W-:Y:S01]  /*8190*/  ISETP.EQ.OR P0, PT, R155, R18, !P0 ;  /* 0x000000129b00720c */ /* 0x000fe20004702670 */
[----:B------:R-:W-:-:S09]  /*81a0*/  UPRMT UR4, UR43, 0x654, UR4 ;  /* 0x000006542b047896 */ /* 0x000fd20008000004 */
[----:B----4-:R-:W-:Y:S03]  /*81b0*/  SYNCS.ARRIVE.TRANS64.RED.A1T0 RZ, [UR4], RZ ;  /* 0x000000ffffff79a7 */ /* 0x010fe60008100404 */
[----:B------:R-:W-:Y:S05]  /*81c0*/  @P0 BRA `(.L_x_104) ;  /* 0x0000000000fc0947 */ /* 0x000fea0003800000 */
[----:B------:R-:W-:-:S13]  /*81d0*/  ISETP.NE.AND P0, PT, RZ, UR55, PT ;  /* 0x00000037ff007c0c */ /* 0x000fda000bf05270 */
[----:B------:R-:W-:Y:S05]  /*81e0*/  @P0 BRA `(.L_x_104) ;  /* 0x0000000000f40947 */ /* 0x000fea0003800000 */
[----:B--2---:R-:W2:Y:S01]  /*81f0*/  S2R R0, SR_LANEID ;  /* 0x0000000000007919 */ /* 0x004ea20000000000 */
[----:B------:R-:W-:Y:S01]  /*8200*/  ELECT P0, URZ, PT ;  /* 0x00000000003f782f */ /* 0x000fe20003800000 */
[----:B------:R-:W-:Y:S01]  /*8210*/  BSSY B0, `(.L_x_105) ;  /* 0x000002f000007945 */ /* 0x000fe20003800000 */
[----:B--2---:R-:W-:-:S11]  /*8220*/  IMAD.SHL.U32 R15, R0, 0x4, RZ ;  /* 0x00000004000f7824 */ /* 0x004fd600078e00ff */
[----:B------:R-:W-:Y:S05]  /*8230*/  @!P0 BRA `(.L_x_106) ;  /* 0x0000000000b08947 */ /* 0x000fea0003800000 */
[----:B------:R-:W-:Y:S01]  /*8240*/  IMAD.SHL.U32 R0, R18, 0x8, RZ ;  /* 0x0000000812007824 */ /* 0x000fe200078e00ff */
[----:B------:R-:W-:Y:S01]  /*8250*/  SHF.R.S32.HI R3, RZ, 0x1f, R18 ;  /* 0x0000001fff037819 */ /* 0x000fe20000011412 */
[----:B------:R-:W-:-:S03]  /*8260*/  ULDC.64 UR4, c[0x0][0x820] ;  /* 0x0002080000047ab9 */ /* 0x000fc60000000a00 */
[----:B------:R-:W-:Y:S02]  /*8270*/  SHF.L.U64.HI R8, R18, 0x3, R3 ;  /* 0x0000000312087819 */ /* 0x000fe40000010203 */
[----:B-1----:R-:W-:Y:S01]  /*8280*/  IADD3 R4, P0, R0, UR4, RZ ;  /* 0x0000000400047c10 */ /* 0x002fe2000ff1e0ff */
[----:B------:R-:W1:Y:S03]  /*8290*/  LDC.64 R2, c[0x0][0x290] ;  /* 0x0000a400ff027b82 */ /* 0x000e660000000a00 */
[----:B------:R-:W-:Y:S01]  /*82a0*/  IADD3.X R5, R8, UR5, RZ, P0, !PT ;  /* 0x0000000508057c10 */ /* 0x000fe200087fe4ff */
[----:B------:R-:W-:-:S05]  /*82b0*/  ULDC.64 UR4, c[0x0][0x818] ;  /* 0x0002060000047ab9 */ /* 0x000fca0000000a00 */
[----:B------:R-:W2:Y:S01]  /*82c0*/  LDG.E.64 R4, desc[UR58][R4.64] ;  /* 0x0000003a04047981 */ /* 0x000ea2000c1e1b00 */
[----:B-1----:R-:W-:Y:S01]  /*82d0*/  IMAD.WIDE R6, R18, 0xc, R2 ;  /* 0x0000000c12067825 */ /* 0x002fe200078e0202 */
[----:B------:R-:W-:Y:S02]  /*82e0*/  IADD3 R2, P0, R0, UR4, RZ ;  /* 0x0000000400027c10 */ /* 0x000fe4000ff1e0ff */
[----:B------:R-:W1:Y:S02]  /*82f0*/  LDS R0, [UR49+0x1c] ;  /* 0x00001c31ff007984 */ /* 0x000e640008000800 */
[----:B------:R-:W-:Y:S02]  /*8300*/  IADD3.X R3, R8, UR5, RZ, P0, !PT ;  /* 0x0000000508037c10 */ /* 0x000fe400087fe4ff */
[----:B------:R-:W3:Y:S04]  /*8310*/  LDG.E R12, desc[UR58][R6.64] ;  /* 0x0000003a060c7981 */ /* 0x000ee8000c1e1900 */
[----:B------:R4:W5:Y:S04]  /*8320*/  LDG.E R13, desc[UR58][R6.64+0x4] ;  /* 0x0000043a060d7981 */ /* 0x000968000c1e1900 */
[----:B------:R-:W5:Y:S01]  /*8330*/  LDG.E.64 R2, desc[UR58][R2.64] ;  /* 0x0000003a02027981 */ /* 0x000f62000c1e1b00 */
[----:B------:R-:W-:-:S03]  /*8340*/  IMAD.U32 R8, RZ, RZ, UR49 ;  /* 0x00000031ff087e24 */ /* 0x000fc6000f8e00ff */
[----:B------:R-:W-:Y:S02]  /*8350*/  STS [UR49+0x30], RZ ;  /* 0x000030ffff007988 */ /* 0x000fe40008000831 */
[----:B------:R-:W-:Y:S02]  /*8360*/  SHF.R.U64 R8, R8, 0x4, RZ ;  /* 0x0000000408087819 */ /* 0x000fe400000012ff */
[----:B----4-:R-:W-:-:S03]  /*8370*/  CS2R R6, SRZ ;  /* 0x0000000000067805 */ /* 0x010fc6000001ff00 */
[----:B------:R-:W-:Y:S04]  /*8380*/  STS [UR49+0x10], R8 ;  /* 0x00001008ff007988 */ /* 0x000fe80008000831 */
[----:B------:R-:W-:Y:S01]  /*8390*/  STS [UR49+0x14], R8 ;  /* 0x00001408ff007988 */ /* 0x000fe20008000831 */
[C---:B--2---:R-:W-:Y:S01]  /*83a0*/  SHF.L.U64.HI R11, R4.reuse, 0x1, R5 ;  /* 0x00000001040b7819 */ /* 0x044fe20000010205 */
[----:B------:R-:W-:-:S03]  /*83b0*/  IMAD.SHL.U32 R10, R4, 0x2, RZ ;  /* 0x00000002040a7824 */ /* 0x000fc600078e00ff */
[----:B------:R-:W-:Y:S02]  /*83c0*/  LOP3.LUT R11, R11, 0x1fffffff, RZ, 0xc0, !PT ;  /* 0x1fffffff0b0b7812 */ /* 0x000fe400078ec0ff */
[----:B------:R-:W-:Y:S02]  /*83d0*/  LOP3.LUT R10, R10, 0xfffffffe, RZ, 0xc0, !PT ;  /* 0xfffffffe0a0a7812 */ /* 0x000fe400078ec0ff */
[--C-:B------:R-:W-:Y:S02]  /*83e0*/  SHF.R.U32.HI R5, RZ, 0x4, R11.reuse ;  /* 0x00000004ff057819 */ /* 0x100fe4000001160b */
[----:B------:R-:W-:Y:S02]  /*83f0*/  SHF.R.U64 R10, R10, 0x4, R11 ;  /* 0x000000040a0a7819 */ /* 0x000fe4000000120b */
[----:B-1----:R-:W-:-:S03]  /*8400*/  LOP3.LUT R0, R0, 0xf, R5, 0xb8, !PT ;  /* 0x0000000f00007812 */ /* 0x002fc600078eb805 */
[----:B------:R-:W-:Y:S04]  /*8410*/  STS [UR49+0xc], R10 ;  /* 0x00000c0aff007988 */ /* 0x000fe80008000831 */
[----:B------:R-:W-:Y:S01]  /*8420*/  STS [UR49+0x1c], R0 ;  /* 0x00001c00ff007988 */ /* 0x000fe20008000831 */
[----:B---3--:R-:W-:-:S03]  /*8430*/  VIADD R4, R12, 0xffffffff ;  /* 0xffffffff0c047836 */ /* 0x008fc60000000000 */
[----:B------:R-:W1:Y:S04]  /*8440*/  LDS R5, [UR49+0x1c] ;  /* 0x00001c31ff057984 */ /* 0x000e680008000800 */
[----:B-----5:R-:W-:Y:S01]  /*8450*/  STS.64 [UR49], R2 ;  /* 0x00000002ff007988 */ /* 0x020fe20008000a31 */
[----:B-1----:R-:W-:-:S05]  /*8460*/  LOP3.LUT R5, R5, 0xf0, RZ, 0xb8, !PT ;  /* 0x000000f005057812 */ /* 0x002fca00078eb8ff */
[----:B------:R1:W-:Y:S04]  /*8470*/  STS [UR49+0x1c], R5 ;  /* 0x00001c05ff007988 */ /* 0x0003e80008000831 */
[----:B------:R-:W2:Y:S01]  /*8480*/  LDS R9, [UR49+0x1c] ;  /* 0x00001c31ff097984 */ /* 0x000ea20008000800 */
[----:B-1----:R-:W-:-:S05]  /*8490*/  VIADD R5, R13, 0xffffffff ;  /* 0xffffffff0d057836 */ /* 0x002fca0000000000 */
[----:B------:R-:W-:Y:S01]  /*84a0*/  STS.128 [UR49+0x20], R4 ;  /* 0x00002004ff007988 */ /* 0x000fe20008000c31 */
[----:B--2---:R-:W-:-:S05]  /*84b0*/  LOP3.LUT R9, R9, 0xf00, RZ, 0xb8, !PT ;  /* 0x00000f0009097812 */ /* 0x004fca00078eb8ff */
[----:B------:R-:W-:Y:S04]  /*84c0*/  STS.64 [UR49+0x18], R8 ;  /* 0x00001808ff007988 */ /* 0x000fe80008000a31 */
[----:B------:R-:W1:Y:S02]  /*84d0*/  LDS R14, [UR49+0x1c] ;  /* 0x00001c31ff0e7984 */ /* 0x000e640008000800 */
[----:B-1----:R-:W-:-:S05]  /*84e0*/  LOP3.LUT R0, R14, 0xf000, RZ, 0xb8, !PT ;  /* 0x0000f0000e007812 */ /* 0x002fca00078eb8ff */
[----:B------:R2:W-:Y:S02]  /*84f0*/  STS [UR49+0x1c], R0 ;  /* 0x00001c00ff007988 */ /* 0x0005e40008000831 */
.L_x_106:
[----:B------:R-:W-:Y:S05]  /*8500*/  BSYNC B0 ;  /* 0x0000000000007941 */ /* 0x000fea0003800000 */
.L_x_105:
[----:B------:R-:W-:Y:S01]  /*8510*/  NOP ;  /* 0x0000000000007918 */ /* 0x000fe20000000000 */
[----:B-1----:R1:W3:Y:S01]  /*8520*/  LDS R5, [R15+UR49] ;  /* 0x000000310f057984 */ /* 0x0022e20008000800 */
[----:B------:R-:W-:Y:S02]  /*8530*/  ELECT P0, URZ, PT ;  /* 0x00000000003f782f */ /* 0x000fe40003800000 */
[----:B------:R-:W-:Y:S01]  /*8540*/  IADD3 R2, P3, R15, UR60, RZ ;  /* 0x0000003c0f027c10 */ /* 0x000fe2000ff7e0ff */
[----:B------:R-:W-:Y:S04]  /*8550*/  BSSY B0, `(.L_x_107) ;  /* 0x0000005000007945 */ /* 0x000fe80003800000 */
[----:B------:R-:W-:-:S06]  /*8560*/  IMAD.X R3, RZ, RZ, UR61, P3 ;  /* 0x0000003dff037e24 */ /* 0x000fcc00098e06ff */
[----:B-1----:R-:W-:Y:S05]  /*8570*/  @!P0 BRA `(.L_x_108) ;  /* 0x0000000000088947 */ /* 0x002fea0003800000 */
[----:B------:R0:W-:Y:S01]  /*8580*/  UTMACMDFLUSH ;  /* 0x00000000000079b7 */ /* 0x0001e20000000000 */
[----:B------:R-:W-:-:S04]  /*8590*/  DEPBAR.LE SB0, 0x0 ;  /* 0x000080000000791a */ /* 0x000fc80000000000 */
.L_x_108:
[----:B------:R-:W-:Y:S05]  /*85a0*/  BSYNC B0 ;  /* 0x0000000000007941 */ /* 0x000fea0003800000 */
.L_x_107:
[----:B---3--:R3:W5:Y:S02]  /*85b0*/  ATOMG.E.EXCH.STRONG.GPU PT, RZ, [R2], R5 ;  /* 0x0000000502ff73a8 */ /* 0x00876400041ee100 */
.L_x_104:
[----:B------:R-:W-:Y:S01]  /*85c0*/  R2UR UR4, R153 ;  /* 0x00000000990472ca */ /* 0x000fe200000e0000 */
[----:B------:R-:W-:Y:S01]  /*85d0*/  UIADD3 UR39, UR39, 0x1, URZ ;  /* 0x0000000127277890 */ /* 0x000fe2000fffe03f */
[----:B------:R-:W-:Y:S01]  /*85e0*/  ISETP.NE.AND P0, PT, R19, RZ, PT ;  /* 0x000000ff1300720c */ /* 0x000fe20003f05270 */
[----:B------:R-:W-:Y:S01]  /*85f0*/  UIADD3 UR36, UR36, 0x8, URZ ;  /* 0x0000000824247890 */ /* 0x000fe2000fffe03f */
[----:B-1----:R-:W-:Y:S01]  /*8600*/  SEL R4, RZ, 0x1, !P2 ;  /* 0x00000001ff047807 */ /* 0x002fe20005000000 */
[----:B------:R-:W-:-:S04]  /*8610*/  UISETP.NE.AND UP3, UPT, UR39, 0x8, UPT ;  /* 0x000000082700788c */ /* 0x000fc8000bf65270 */
[----:B------:R-:W-:Y:S02]  /*8620*/  USEL UR6, URZ, 0x1, UP3 ;  /* 0x000000013f067887 */ /* 0x000fe40009800000 */
[----:B------:R-:W-:Y:S02]  /*8630*/  USEL UR39, UR39, URZ, UP3 ;  /* 0x0000003f27277287 */ /* 0x000fe40009800000 */
[----:B------:R-:W-:Y:S02]  /*8640*/  UIADD3 UR4, UR4, 0x7f, URZ ;  /* 0x0000007f04047890 */ /* 0x000fe4000fffe03f */
[----:B------:R-:W-:Y:S02]  /*8650*/  LOP3.LUT R154, R154, UR6, RZ, 0x3c, !PT ;  /* 0x000000069a9a7c12 */ /* 0x000fe4000f8e3cff */
[----:B------:R-:W-:-:S04]  /*8660*/  USHF.R.S32.HI UR5, URZ, 0x1f, UR4 ;  /* 0x0000001f3f057899 */ /* 0x000fc80008011404 */
[----:B------:R-:W-:-:S04]  /*8670*/  ULEA.HI UR5, UR5, UR4, URZ, 0x7 ;  /* 0x0000000405057291 */ /* 0x000fc8000f8f383f */
[----:B------:R-:W-:-:S04]  /*8680*/  USHF.R.S32.HI UR5, URZ, 0x7, UR5 ;  /* 0x000000073f057899 */ /* 0x000fc80008011405 */
[----:B------:R-:W-:-:S04]  /*8690*/  UIADD3 UR37, UR5, UR37, URZ ;  /* 0x0000002505257290 */ /* 0x000fc8000fffe03f */
[----:B------:R-:W-:Y:S02]  /*86a0*/  USHF.R.U32.HI UR4, URZ, 0x1, UR37 ;  /* 0x000000013f047899 */ /* 0x000fe40008011625 */
[----:B------:R-:W-:Y:S02]  /*86b0*/  UISETP.GT.U32.AND UP0, UPT, UR37, 0x1, UPT ;  /* 0x000000012500788c */ /* 0x000fe4000bf04070 */
[----:B------:R-:W-:Y:S02]  /*86c0*/  ULOP3.LUT UR4, UR4, 0x1, URZ, 0xc0, !UPT ;  /* 0x0000000104047892 */ /* 0x000fe4000f8ec03f */
[----:B------:R-:W-:Y:S02]  /*86d0*/  UISETP.LT.U32.AND UP1, UPT, UR5, 0x2, UP0 ;  /* 0x000000020500788c */ /* 0x000fe40008721070 */
[----:B------:R-:W-:Y:S02]  /*86e0*/  UISETP.NE.U32.AND UP2, UPT, UR4, 0x1, UPT ;  /* 0x000000010400788c */ /* 0x000fe4000bf45070 */
[----:B------:R-:W-:-:S02]  /*86f0*/  ULOP3.LUT UR37, UR37, 0x1, URZ, 0xc0, !UPT ;  /* 0x0000000125257892 */ /* 0x000fc4000f8ec03f */
[----:B------:R-:W-:Y:S02]  /*8700*/  UISETP.GT.U32.AND UP0, UPT, UR5, 0x1, !UP2 ;  /* 0x000000010500788c */ /* 0x000fe4000d704070 */
[----:B------:R-:W-:Y:S02]  /*8710*/  USEL UR5, URZ, 0x1, !UP1 ;  /* 0x000000013f057887 */ /* 0x000fe4000c800000 */
[----:B------:R-:W-:-:S04]  /*8720*/  USEL UR4, URZ, 0x1, !UP0 ;  /* 0x000000013f047887 */ /* 0x000fc8000c000000 */
[----:B------:R-:W-:Y:S01]  /*8730*/  ULOP3.LUT UR38, UR4, UR38, UR5, 0x96, !UPT ;  /* 0x0000002604267292 */ /* 0x000fe2000f8e9605 */
[----:B------:R-:W-:Y:S11]  /*8740*/  @P0 BRA `(.L_x_109) ;  /* 0xffffffac00ac0947 */ /* 0x000ff6000383ffff */
[----:B------:R-:W-:-:S04]  /*8750*/  DEPBAR.LE SB0, 0x0 ;  /* 0x000080000000791a */ /* 0x000fc80000000000 */
[----:B------:R-:W-:Y:S05]  /*8760*/  @!P1 BRA `(.L_x_110) ;  /* 0x0000000000049947 */ /* 0x000fea0003800000 */
[----:B------:R-:W-:Y:S01]  /*8770*/  BPT.TRAP 0x1 ;  /* 0x000000040000795c */ /* 0x000fe20000300000 */
.L_x_110:
[----:B------:R-:W-:-:S04]  /*8780*/  ULEA UR47, UR56, UR47, 0x3 ;  /* 0x0000002f382f7291 */ /* 0x000fc8000f8e183f */
[----:B------:R-:W-:-:S04]  /*8790*/  UIADD3 UR47, UR47, 0x384c0, URZ ;  /* 0x000384c02f2f7890 */ /* 0x000fc8000fffe03f */
[----:B------:R-:W-:-:S09]  /*87a0*/  UPRMT UR47, UR43, 0x654, UR47 ;  /* 0x000006542b2f7896 */ /* 0x000fd2000800002f */
[----:B-----5:R-:W-:Y:S01]  /*87b0*/  SYNCS.ARRIVE.TRANS64.RED.A1T0 RZ, [UR47], RZ ;  /* 0x000000ffffff79a7 */ /* 0x020fe2000810042f */
[----:B------:R-:W-:Y:S05]  /*87c0*/  EXIT ;  /* 0x000000000000794d */ /* 0x000fea0003800000 */
.L_x_19:
[----:B------:R-:W-:-:S08]  /*87d0*/  NOP ;  /* 0x0000000000007918 */ /* 0x000fd00000000000 */
[----:B----45:R-:W1:-:S00]  /*87e0*/  USETMAXREG.DEALLOC.CTAPOOL 0x28 ;  /* 0x00000028000079c8 */ /* 0x030e4000080e0500 */
[----:B------:R-:W-:-:S06]  /*87f0*/  UISETP.NE.AND UP1, UPT, UR55, 0x3, UPT ;  /* 0x000000033700788c */ /* 0x000fcc000bf25270 */
[----:B------:R-:W-:-:S13]  /*8800*/  PLOP3.LUT P1, PT, PT, PT, UP1, 0x80, 0x0 ;  /* 0x000000000000781c */ /* 0x000fda0003f2f018 */
[----:B-1----:R-:W-:Y:S05]  /*8810*/  @!P1 BRA `(.L_x_111) ;  /* 0x0000003800949947 */ /* 0x002fea0003800000 */
[----:B------:R-:W-:-:S13]  /*8820*/  ISETP.NE.AND P0, PT, RZ, UR55, PT ;  /* 0x00000037ff007c0c */ /* 0x000fda000bf05270 */
[----:B------:R-:W-:Y:S05]  /*8830*/  @!P0 BRA `(.L_x_112) ;  /* 0x0000001c00b08947 */ /* 0x000fea0003800000 */
[----:B------:R-:W-:-:S06]  /*8840*/  UISETP.NE.AND UP0, UPT, UR55, 0x2, UPT ;  /* 0x000000023700788c */ /* 0x000fcc000bf05270 */
[----:B------:R-:W-:-:S13]  /*8850*/  PLOP3.LUT P0, PT, PT, PT, UP0, 0x80, 0x0 ;  /* 0x000000000000781c */ /* 0x000fda0003f0f008 */
[----:B--2---:R-:W-:Y:S05]  /*8860*/  @P0 EXIT ;  /* 0x000000000000094d */ /* 0x004fea0003800000 */
[----:B------:R-:W1:Y:S01]  /*8870*/  S2UR UR4, SR_CTAID.Y ;  /* 0x00000000000479c3 */ /* 0x000e620000002600 */
[----:B------:R-:W-:Y:S01]  /*8880*/  ELECT P0, URZ, PT ;  /* 0x00000000003f782f */ /* 0x000fe20003800000 */
[----:B------:R-:W-:Y:S01]  /*8890*/  BSSY B0, `(.L_x_113) ;  /* 0x000001d000007945 */ /* 0x000fe20003800000 */
[----:B-1----:R-:W-:-:S11]  /*88a0*/  UIMAD UR4, UR4, UR41, UR40 ;  /* 0x00000029040472a4 */ /* 0x002fd6000f8e0228 */
[----:B------:R-:W-:Y:S05]  /*88b0*/  @!P0 BRA `(.L_x_114) ;  /* 0x0000000000688947 */ /* 0x000fea0003800000 */
[----:B------:R-:W1:Y:S01]  /*88c0*/  LDC.64 R4, c[0x0][0x600] ;  /* 0x00018000ff047b82 */ /* 0x000e620000000a00 */
[----:B------:R-:W-:Y:S02]  /*88d0*/  UMOV UR5, 0x400 ;  /* 0x0000040000057882 */ /* 0x000fe40000000000 */
[----:B------:R-:W-:-:S05]  /*88e0*/  ULEA UR5, UR42, UR5, 0x18 ;  /* 0x000000052a057291 */ /* 0x000fca000f8ec03f */
[----:B------:R-:W1:Y:S08]  /*88f0*/  LDC.64 R6, c[0x0][0x608] ;  /* 0x00018200ff067b82 */ /* 0x000e700000000a00 */
[----:B------:R-:W2:Y:S08]  /*8900*/  LDC.64 R32, c[0x0][0x610] ;  /* 0x00018400ff207b82 */ /* 0x000eb00000000a00 */
[----:B------:R-:W2:Y:S01]  /*8910*/  LDC.64 R34, c[0x0][0x618] ;  /* 0x00018600ff227b82 */ /* 0x000ea20000000a00 */
[----:B-1----:R1:W-:Y:S07]  /*8920*/  STS.128 [UR5+0x38680], R4 ;  /* 0x03868004ff007988 */ /* 0x0023ee0008000c05 */
[----:B------:R-:W3:Y:S08]  /*8930*/  LDC.64 R28, c[0x0][0x620] ;  /* 0x00018800ff1c7b82 */ /* 0x000ef00000000a00 */
[----:B------:R-:W3:Y:S01]  /*8940*/  LDC.64 R30, c[0x0][0x628] ;  /* 0x00018a00ff1e7b82 */ /* 0x000ee20000000a00 */
[----:B--2---:R2:W-:Y:S07]  /*8950*/  STS.128 [UR5+0x38690], R32 ;  /* 0x03869020ff007988 */ /* 0x0045ee0008000c05 */
[----:B------:R-:W4:Y:S08]  /*8960*/  LDC.64 R24, c[0x0][0x630] ;  /* 0x00018c00ff187b82 */ /* 0x000f300000000a00 */
[----:B------:R-:W4:Y:S08]  /*8970*/  LDC.64 R26, c[0x0][0x638] ;  /* 0x00018e00ff1a7b82 */ /* 0x000f300000000a00 */
[----:B------:R-:W5:Y:S01]  /*8980*/  LDC.64 R20, c[0x0][0x640] ;  /* 0x00019000ff147b82 */ /* 0x000f620000000a00 */
[----:B---3--:R2:W-:Y:S07]  /*8990*/  STS.128 [UR5+0x386a0], R28 ;  /* 0x0386a01cff007988 */ /* 0x0085ee0008000c05 */
[----:B------:R-:W5:Y:S08]  /*89a0*/  LDC.64 R22, c[0x0][0x648] ;  /* 0x00019200ff167b82 */ /* 0x000f700000000a00 */
[----:B------:R-:W3:Y:S01]  /*89b0*/  LDC.64 R12, c[0x0][0x650] ;  /* 0x00019400ff0c7b82 */ /* 0x000ee20000000a00 */
[----:B----4-:R2:W-:Y:S07]  /*89c0*/  STS.128 [UR5+0x386b0], R24 ;  /* 0x0386b018ff007988 */ /* 0x0105ee0008000c05 */
[----:B------:R-:W3:Y:S08]  /*89d0*/  LDC.64 R14, c[0x0][0x658] ;  /* 0x00019600ff0e7b82 */ /* 0x000ef00000000a00 */
[----:B------:R-:W4:Y:S01]  /*89e0*/  LDC.64 R8, c[0x0][0x660] ;  /* 0x00019800ff087b82 */ /* 0x000f220000000a00 */
[----:B-----5:R2:W-:Y:S07]  /*89f0*/  STS.128 [UR5+0x386c0], R20 ;  /* 0x0386c014ff007988 */ /* 0x0205ee0008000c05 */
[----:B------:R-:W4:Y:S08]  /*8a00*/  LDC.64 R10, c[0x0][0x668] ;  /* 0x00019a00ff0a7b82 */ /* 0x000f300000000a00 */
[----:B-1----:R-:W1:Y:S01]  /*8a10*/  LDC.64 R4, c[0x0][0x670] ;  /* 0x00019c00ff047b82 */ /* 0x002e620000000a00 */
[----:B---3--:R2:W-:Y:S07]  /*8a20*/  STS.128 [UR5+0x386d0], R12 ;  /* 0x0386d00cff007988 */ /* 0x0085ee0008000c05 */
[----:B------:R-:W1:Y:S01]  /*8a30*/  LDC.64 R6, c[0x0][0x678] ;  /* 0x00019e00ff067b82 */ /* 0x000e620000000a00 */
[----:B----4-:R2:W-:Y:S04]  /*8a40*/  STS.128 [UR5+0x386e0], R8 ;  /* 0x0386e008ff007988 */ /* 0x0105e80008000c05 */
[----:B-1----:R2:W-:Y:S02]  /*8a50*/  STS.128 [UR5+0x386f0], R4 ;  /* 0x0386f004ff007988 */ /* 0x0025e40008000c05 */
.L_x_114:
[----:B------:R-:W-:Y:S05]  /*8a60*/  BSYNC B0 ;  /* 0x0000000000007941 */ /* 0x000fea0003800000 */
.L_x_113:
[----:B------:R-:W-:Y:S01]  /*8a70*/  ELECT P0, URZ, PT ;  /* 0x00000000003f782f */ /* 0x000fe20003800000 */
[----:B------:R-:W-:Y:S01]  /*8a80*/  NOP ;  /* 0x0000000000007918 */ /* 0x000fe20000000000 */
[----:B------:R-:W-:Y:S01]  /*8a90*/  ULDC UR5, c[0x0][0x884] ;  /* 0x0002210000057ab9 */ /* 0x000fe20000000800 */
[----:B------:R-:W-:Y:S01]  /*8aa0*/  ULDC.64 UR44, c[0x0][0x800] ;  /* 0x00020000002c7ab9 */ /* 0x000fe20000000a00 */
[----:B------:R-:W-:Y:S01]  /*8ab0*/  ULEA UR4, UR5, UR4, 0x1 ;  /* 0x0000000405047291 */ /* 0x000fe2000f8e083f */
[----:B------:R-:W-:Y:S03]  /*8ac0*/  BSSY B0, `(.L_x_115) ;  /* 0x0000033000007945 */ /* 0x000fe60003800000 */
[----:B------:R-:W-:-:S05]  /*8ad0*/  UIMAD.WIDE UR44, UR4, 0x80, UR44 ;  /* 0x00000080042c78a5 */ /* 0x000fca000f8e022c */
[----:B------:R-:W-:Y:S07]  /*8ae0*/  @!P0 BRA `(.L_x_116) ;  /* 0x0000000000c08947 */ /* 0x000fee0003800000 */
[----:B------:R-:W-:Y:S01]  /*8af0*/  ULDC.64 UR4, c[0x0][0x808] ;  /* 0x0002020000047ab9 */ /* 0x000fe20000000a00 */
[----:B------:R-:W-:Y:S01]  /*8b00*/  ULDC.64 UR6, c[0x0][0x810] ;  /* 0x0002040000067ab9 */ /* 0x000fe20000000a00 */
[----:B------:R-:W-:Y:S02]  /*8b10*/  ISETP.NE.U32.AND P0, PT, RZ, UR4, PT ;  /* 0x00000004ff007c0c */ /* 0x000fe4000bf05070 */
[----:B------:R-:W-:Y:S02]  /*8b20*/  ISETP.NE.U32.AND P1, PT, RZ, UR6, PT ;  /* 0x00000006ff007c0c */ /* 0x000fe4000bf25070 */
[----:B------:R-:W-:Y:S02]  /*8b30*/  ISETP.NE.AND.EX P0, PT, RZ, UR5, PT, P0 ;  /* 0x00000005ff007c0c */ /* 0x000fe4000bf05300 */
[----:B------:R-:W-:-:S11]  /*8b40*/  ISETP.NE.AND.EX P1, PT, RZ, UR7, PT, P1 ;  /* 0x00000007ff007c0c */ /* 0x000fd6000bf25310 */
[----:B------:R-:W-:Y:S05]  /*8b50*/  @!P0 BRA `(.L_x_117) ;  /* 0x0000000000188947 */ /* 0x000fea0003800000 */
[----:B--2---:R-:W-:-:S04]  /*8b60*/  LEA R4, P0, R18, UR4, 0x3 ;  /* 0x0000000412047c11 */ /* 0x004fc8000f8018ff */
[----:B------:R-:W-:-:S06]  /*8b70*/  LEA.HI.X R5, R18, UR5, R3, 0x3, P0 ;  /* 0x0000000512057c11 */ /* 0x000fcc00080f1c03 */
[----:B------:R-:W2:Y:S01]  /*8b80*/  LDG.E.64 R4, desc[UR58][R4.64] ;  /* 0x0000003a04047981 */ /* 0x000ea2000c1e1b00 */
[----:B------:R-:W-:Y:S02]  /*8b90*/  UMOV UR4, 0x400 ;  /* 0x0000040000047882 */ /* 0x000fe40000000000 */
[----:B------:R-:W-:-:S09]  /*8ba0*/  ULEA UR4, UR42, UR4, 0x18 ;  /* 0x000000042a047291 */ /* 0x000fd2000f8ec03f */
[----:B--2---:R1:W-:Y:S03]  /*8bb0*/  STS.64 [UR4+0x38680], R4 ;  /* 0x03868004ff007988 */ /* 0x0043e60008000a04 */
.L_x_117:
[----:B------:R-:W-:Y:S05]  /*8bc0*/  @!P1 BRA `(.L_x_116) ;  /* 0x0000000000889947 */ /* 0x000fea0003800000 */
[----:B-12---:R-:W-:-:S04]  /*8bd0*/  LEA R4, P0, R18, UR6, 0x3 ;  /* 0x0000000612047c11 */ /* 0x006fc8000f8018ff */
[----:B------:R-:W-:-:S06]  /*8be0*/  LEA.HI.X R5, R18, UR7, R3, 0x3, P0 ;  /* 0x0000000712057c11 */ /* 0x000fcc00080f1c03 */
[----:B------:R-:W2:Y:S01]  /*8bf0*/  LDG.E.64 R4, desc[UR58][R4.64] ;  /* 0x0000003a04047981 */ /* 0x000ea2000c1e1b00 */
[----:B------:R-:W-:Y:S02]  /*8c00*/  UMOV UR4, 0x400 ;  /* 0x0000040000047882 */ /* 0x000fe40000000000 */
[----:B------:R-:W-:-:S04]  /*8c10*/  ULEA UR4, UR42, UR4, 0x18 ;  /* 0x000000042a047291 */ /* 0x000fc8000f8ec03f */
[----:B------:R-:W-:-:S05]  /*8c20*/  UIADD3 UR5, UR4, 0x38680, URZ ;  /* 0x0003868004057890 */ /* 0x000fca000fffe03f */
[----:B------:R-:W1:Y:S01]  /*8c30*/  LDS R3, [UR4+0x3869c] ;  /* 0x03869c04ff037984 */ /* 0x000e620008000800 */
[----:B------:R-:W-:-:S03]  /*8c40*/  IMAD.U32 R8, RZ, RZ, UR5 ;  /* 0x00000005ff087e24 */ /* 0x000fc6000f8e00ff */
[----:B------:R-:W-:Y:S02]  /*8c50*/  STS [UR4+0x386b0], RZ ;  /* 0x0386b0ffff007988 */ /* 0x000fe40008000804 */
[----:B------:R-:W-:-:S05]  /*8c60*/  SHF.R.U64 R8, R8, 0x4, RZ ;  /* 0x0000000408087819 */ /* 0x000fca00000012ff */
[----:B------:R-:W-:Y:S04]  /*8c70*/  STS [UR4+0x38690], R8 ;  /* 0x03869008ff007988 */ /* 0x000fe80008000804 */
[----:B------:R-:W-:Y:S01]  /*8c80*/  STS [UR4+0x38694], R8 ;  /* 0x03869408ff007988 */ /* 0x000fe20008000804 */
[----:B--2---:R-:W-:Y:S01]  /*8c90*/  SHF.L.U64.HI R11, R4, 0x1, R5 ;  /* 0x00000001040b7819 */ /* 0x004fe20000010205 */
[----:B------:R-:W-:-:S03]  /*8ca0*/  VIADD R5, R0, 0xffffffff ;  /* 0xffffffff00057836 */ /* 0x000fc60000000000 */
[----:B------:R-:W-:-:S04]  /*8cb0*/  LOP3.LUT R11, R11, 0x1fffffff, RZ, 0xc0, !PT ;  /* 0x1fffffff0b0b7812 */ /* 0x000fc800078ec0ff */
[----:B------:R-:W-:-:S04]  /*8cc0*/  SHF.R.U32.HI R6, RZ, 0x4, R11 ;  /* 0x00000004ff067819 */ /* 0x000fc8000001160b */
[----:B-1----:R-:W-:-:S05]  /*8cd0*/  LOP3.LUT R3, R3, 0xf, R6, 0xb8, !PT ;  /* 0x0000000f03037812 */ /* 0x002fca00078eb806 */
[----:B------:R1:W-:Y:S04]  /*8ce0*/  STS [UR4+0x3869c], R3 ;  /* 0x03869c03ff007988 */ /* 0x0003e80008000804 */
[----:B------:R-:W2:Y:S01]  /*8cf0*/  LDS R6, [UR4+0x3869c] ;  /* 0x03869c04ff067984 */ /* 0x000ea20008000800 */
[----:B-1----:R-:W-:Y:S01]  /*8d00*/  IMAD.SHL.U32 R3, R4, 0x2, RZ ;  /* 0x0000000204037824 */ /* 0x002fe200078e00ff */
[----:B------:R-:W-:-:S04]  /*8d10*/  IADD3 R4, R2, -0x1, RZ ;  /* 0xffffffff02047810 */ /* 0x000fc80007ffe0ff */
[----:B------:R-:W-:-:S04]  /*8d20*/  LOP3.LUT R2, R3, 0xfffffffe, RZ, 0xc0, !PT ;  /* 0xfffffffe03027812 */ /* 0x000fc800078ec0ff */
[----:B------:R-:W-:-:S05]  /*8d30*/  SHF.R.U64 R2, R2, 0x4, R11 ;  /* 0x0000000402027819 */ /* 0x000fca000000120b */
[----:B------:R-:W-:Y:S01]  /*8d40*/  STS [UR4+0x3868c], R2 ;  /* 0x03868c02ff007988 */ /* 0x000fe20008000804 */
[----:B--2---:R-:W-:-:S05]  /*8d50*/  LOP3.LUT R6, R6, 0xf0, RZ, 0xb8, !PT ;  /* 0x000000f006067812 */ /* 0x004fca00078eb8ff */
[----:B------:R1:W-:Y:S04]  /*8d60*/  STS [UR4+0x3869c], R6 ;  /* 0x03869c06ff007988 */ /* 0x0003e80008000804 */
[----:B------:R-:W2:Y:S01]  /*8d70*/  LDS R9, [UR4+0x3869c] ;  /* 0x03869c04ff097984 */ /* 0x000ea20008000800 */
[----:B-1----:R-:W-:-:S05]  /*8d80*/  CS2R R6, SRZ ;  /* 0x0000000000067805 */ /* 0x002fca000001ff00 */
[----:B------:R-:W-:Y:S01]  /*8d90*/  STS.128 [UR4+0x386a0], R4 ;  /* 0x0386a004ff007988 */ /* 0x000fe20008000c04 */
[----:B--2---:R-:W-:-:S05]  /*8da0*/  LOP3.LUT R9, R9, 0xf00, RZ, 0xb8, !PT ;  /* 0x00000f0009097812 */ /* 0x004fca00078eb8ff */
[----:B------:R-:W-:Y:S04]  /*8db0*/  STS.64 [UR4+0x38698], R8 ;  /* 0x03869808ff007988 */ /* 0x000fe80008000a04 */
[----:B------:R-:W1:Y:S02]  /*8dc0*/  LDS R10, [UR4+0x3869c] ;  /* 0x03869c04ff0a7984 */ /* 0x000e640008000800 */
[----:B-1----:R-:W-:-:S05]  /*8dd0*/  LOP3.LUT R0, R10, 0xf000, RZ, 0xb8, !PT ;  /* 0x0000f0000a007812 */ /* 0x002fca00078eb8ff */
[----:B------:R3:W-:Y:S02]  /*8de0*/  STS [UR4+0x3869c], R0 ;  /* 0x03869c00ff007988 */ /* 0x0007e40008000804 */
.L_x_116:
[----:B------:R-:W-:Y:S05]  /*8df0*/  BSYNC B0 ;  /* 0x0000000000007941 */ /* 0x000fea0003800000 */
.L_x_115:
[----:B---3--:R-:W3:Y:S01]  /*8e00*/  S2R R0, SR_LANEID ;  /* 0x0000000000007919 */ /* 0x008ee20000000000 */
[----:B------:R-:W-:Y:S01]  /*8e10*/  ELECT P0, URZ, PT ;  /* 0x00000000003f782f */ /* 0x000fe20003800000 */
[----:B------:R-:W-:Y:S01]  /*8e20*/  NOP ;  /* 0x0000000000007918 */ /* 0x000fe20000000000 */
[----:B------:R-:W-:Y:S01]  /*8e30*/  UMOV UR38, URZ ;  /* 0x0000003f00267c82 */ /* 0x000fe20008000000 */
[----:B------:R-:W-:Y:S10]  /*8e40*/  BSSY B0, `(.L_x_118) ;  /* 0x0000004000007945 */ /* 0x000ff40003800000 */
[----:B------:R-:W-:Y:S05]  /*8e50*/  @!P0 BRA `(.L_x_119) ;  /* 0x0000000000088947 */ /* 0x000fea0003800000 */
[----:B------:R0:W-:Y:S01]  /*8e60*/  UTMACMDFLUSH ;  /* 0x00000000000079b7 */ /* 0x0001e20000000000 */
[----:B------:R-:W-:-:S04]  /*8e70*/  DEPBAR.LE SB0, 0x0 ;  /* 0x000080000000791a */ /* 0x000fc80000000000 */
.L_x_119:
[----:B------:R-:W-:Y:S05]  /*8e80*/  BSYNC B0 ;  /* 0x0000000000007941 */ /* 0x000fea0003800000 */
.L_x_118:
[----:B------:R-:W-:Y:S01]  /*8e90*/  UMOV UR35, 0x400 ;  /* 0x0000040000237882 */ /* 0x000fe20000000000 */
[----:B-123--:R-:W-:Y:S01]  /*8ea0*/  IMAD.SHL.U32 R4, R0, 0x4, RZ ;  /* 0x0000000400047824 */ /* 0x00efe200078e00ff */
[----:B------:R-:W-:-:S04]  /*8eb0*/  ULEA UR35, UR42, UR35, 0x18 ;  /* 0x000000232a237291 */ /* 0x000fc8000f8ec03f */
[----:B------:R-:W-:Y:S01]  /*8ec0*/  UIADD3 UR34, UR35, 0x38680, URZ ;  /* 0x0003868023227890 */ /* 0x000fe2000fffe03f */
[----:B------:R-:W-:Y:S01]  /*8ed0*/  IADD3 R2, P0, R4, UR44, RZ ;  /* 0x0000002c04027c10 */ /* 0x000fe2000ff1e0ff */
[----:B------:R-:W-:-:S04]  /*8ee0*/  IMAD.MOV.U32 R0, RZ, RZ, RZ ;  /* 0x000000ffff007224 */ /* 0x000fc800078e00ff */
[----:B------:R-:W-:-:S03]  /*8ef0*/  IMAD.X R3, RZ, RZ, UR45, P0 ;  /* 0x0000002dff037e24 */ /* 0x000fc600080e06ff */
[----:B------:R-:W1:Y:S01]  /*8f00*/  LDS R5, [R4+UR34] ;  /* 0x0000002204057984 */ /* 0x000e620008000800 */
[----:B------:R-:W-:-:S03]  /*8f10*/  SHF.L.U32 R0, R0, 0x1f, RZ ;  /* 0x0000001f00007819 */ /* 0x000fc600000006ff */
[----:B-1----:R1:W2:Y:S02]  /*8f20*/  ATOMG.E.EXCH.STRONG.GPU PT, RZ, [R2], R5 ;  /* 0x0000000502ff73a8 */ /* 0x0022a400041ee100 */
[----:B--2---:R-:W2:Y:S01]  /*8f30*/  SYNCS.PHASECHK.TRANS64.TRYWAIT P0, [UR35+0x384e8], R0 ;  /* 0x0384e800ff0075a7 */ /* 0x004ea20008000163 */
[----:B------:R-:W-:Y:S02]  /*8f40*/  ULOP3.LUT UR33, UR54, 0x1, URZ, 0xfc, !UPT ;  /* 0x0000000136217892 */ /* 0x000fe4000f8efc3f */
[----:B------:R-:W-:Y:S01]  /*8f50*/  ULOP3.LUT UR37, UR52, 0x2, URZ, 0xfc, !UPT ;  /* 0x0000000234257892 */ /* 0x000fe2000f8efc3f */
[----:B-12---:R-:W-:Y:S11]  /*8f60*/  @!P0 BRA `(.L_x_120) ;  /* 0x0000005800ac8947 */ /* 0x006ff60003800000 */
.L_x_273:
[----:B------:R-:W-:Y:S01]  /*8f70*/  IMAD.MOV.U32 R2, RZ, RZ, 0x1 ;  /* 0x00000001ff027424 */ /* 0x000fe200078e00ff */
[----:B------:R-:W-:Y:S01]  /*8f80*/  ULDC UR32, c[0x0][0x598] ;  /* 0x0001660000207ab9 */ /* 0x000fe20000000800 */
[----:B------:R-:W-:Y:S01]  /*8f90*/  IMAD.MOV.U32 R12, RZ, RZ, RZ ;  /* 0x000000ffff0c7224 */ /* 0x000fe200078e00ff */
[----:B------:R-:W-:Y:S01]  /*8fa0*/  ULDC UR36, c[0x0][0x580] ;  /* 0x0001600000247ab9 */ /* 0x000fe20000000800 */
[----:B------:R-:W-:Y:S01]  /*8fb0*/  ULDC.64 UR4, c[0x0][0x590] ;  /* 0x0001640000047ab9 */ /* 0x000fe20000000a00 */
[----:B------:R-:W-:-:S05]  /*8fc0*/  ULDC.64 UR6, c[0x0][0x588] ;  /* 0x0001620000067ab9 */ /* 0x000fca0000000a00 */
.L_x_181:
[----:B------:R-:W-:-:S06]  /*8fd0*/  UISETP.NE.AND UP0, UPT, UR33, 0x3, UPT ;  /* 0x000000032100788c */ /* 0x000fcc000bf05270 */
[----:B------:R-:W-:-:S13]  /*8fe0*/  PLOP3.LUT P1, PT, PT, PT, UP0, 0x80, 0x0 ;  /* 0x000000000000781c */ /* 0x000fda0003f2f008 */
[----:B---345:R-:W-:Y:S05]  /*8ff0*/  @!P1 BRA `(.L_x_121) ;  /* 0x0000000000049947 */ /* 0x038fea0003800000 */
[----:B------:R-:W-:Y:S01]  /*9000*/  BPT.TRAP 0x1 ;  /* 0x000000040000795c */ /* 0x000fe20000300000 */
.L_x_121:
[----:B------:R-:W-:Y:S01]  /*9010*/  ULEA UR8, UR38, UR35, 0x3 ;  /* 0x0000002326087291 */ /* 0x000fe2000f8e183f */
[----:B-1----:R-:W-:-:S08]  /*9020*/  SHF.L.U32 R0, R12, 0x1f, RZ ;  /* 0x0000001f0c007819 */ /* 0x002fd000000006ff */
[----:B------:R-:W1:Y:S02]  /*9030*/  SYNCS.PHASECHK.TRANS64.TRYWAIT P0, [UR8+0x38400], R0 ;  /* 0x03840000ff0075a7 */ /* 0x000e640008000148 */
[----:B-1----:R-:W-:Y:S05]  /*9040*/  @!P0 BRA `(.L_x_122) ;  /* 0x00000058008c8947 */ /* 0x002fea0003800000 */
.L_x_274:
[----:B------:R-:W-:-:S09]  /*9050*/  ULEA UR9, UR38, UR35, 0x4 ;  /* 0x0000002326097291 */ /* 0x000fd2000f8e203f */
[----:B------:R-:W2:Y:S01]  /*9060*/  LDS.128 R4, [UR9+0x384f0] ;  /* 0x0384f009ff047984 */ /* 0x000ea20008000c00 */
[----:B------:R-:W-:Y:S01]  /*9070*/  @!PT LDS RZ, [RZ] ;  /* 0x00000000fffff984 */ /* 0x000fe20000000800 */
[----:B------:R-:W-:Y:S01]  /*9080*/  @!PT LDS RZ, [RZ] ;  /* 0x00000000fffff984 */ /* 0x000fe20000000800 */
[----:B------:R-:W-:Y:S01]  /*9090*/  @!PT LDS RZ, [RZ] ;  /* 0x00000000fffff984 */ /* 0x000fe20000000800 */
[----:B------:R-:W-:Y:S01]  /*90a0*/  @!PT LDS RZ, [RZ] ;  /* 0x00000000fffff984 */ /* 0x000fe20000000800 */
[----:B------:R3:W-:Y:S06]  /*90b0*/  MEMBAR.ALL.CTA ;  /* 0x0000000000007992 */ /* 0x0007ec0000008000 */
[----:B---3--:R-:W3:Y:S01]  /*90c0*/  FENCE.VIEW.ASYNC.S ;  /* 0x00000000000073c6 */ /* 0x008ee20000000000 */
[----:B------:R-:W-:Y:S05]  /*90d0*/  @!P1 BRA `(.L_x_123) ;  /* 0x0000000000049947 */ /* 0x000fea0003800000 */
[----:B------:R-:W-:Y:S01]  /*90e0*/  BPT.TRAP 0x1 ;  /* 0x000000040000795c */ /* 0x000fe20000300000 */
.L_x_123:
[----:B------:R-:W-:Y:S01]  /*90f0*/  UIADD3 UR8, UR8, 0x38440, URZ ;  /* 0x0003844008087890 */ /* 0x000fe2000fffe03f */
[----:B------:R-:W-:Y:S02]  /*9100*/  R2UR UR10, R16 ;  /* 0x00000000100a72ca */ /* 0x000fe400000e0000 */
[----:B------:R-:W-:Y:S01]  /*9110*/  R2UR UR11, R17 ;  /* 0x00000000110b72ca */ /* 0x000fe200000e0000 */
[----:B------:R-:W-:Y:S01]  /*9120*/  UPRMT UR8, UR42, 0x654, UR8 ;  /* 0x000006542a087896 */ /* 0x000fe20008000008 */
[----:B------:R-:W-:Y:S02]  /*9130*/  LOP3.LUT P1, RZ, R2, 0xff, RZ, 0xc0, !PT ;  /* 0x000000ff02ff7812 */ /* 0x000fe4000782c0ff */
[----:B------:R-:W-:-:S04]  /*9140*/  ISETP.NE.U32.AND P0, PT, RZ, UR4, PT ;  /* 0x00000004ff007c0c */ /* 0x000fc8000bf05070 */
[----:B------:R-:W-:Y:S02]  /*9150*/  ISETP.NE.AND.EX P0, PT, RZ, UR5, PT, P0 ;  /* 0x00000005ff007c0c */ /* 0x000fe4000bf05300 */
[----:B---3--:R-:W-:Y:S01]  /*9160*/  SYNCS.ARRIVE.TRANS64.RED.A1T0 RZ, [UR8], RZ ;  /* 0x000000ffffff79a7 */ /* 0x008fe20008100408 */
[----:B------:R-:W-:Y:S02]  /*9170*/  USHF.L.U32 UR10, UR10, 0x7, URZ ;  /* 0x000000070a0a7899 */ /* 0x000fe4000800063f */
[----:B------:R-:W-:Y:S02]  /*9180*/  USHF.L.U32 UR11, UR11, 0x8, URZ ;  /* 0x000000080b0b7899 */ /* 0x000fe4000800063f */
[----:B------:R-:W-:Y:S10]  /*9190*/  @!P1 BRA `(.L_x_124) ;  /* 0x00000000000c9947 */ /* 0x000ff40003800000 */
[----:B------:R-:W-:-:S04]  /*91a0*/  DEPBAR {5,4,3,2,1,0} ;  /* 0x0000003f0000791a */ /* 0x000fc80000000000 */
[----:B------:R3:W-:Y:S02]  /*91b0*/  UTMACCTL.IV [UR44] ;  /* 0x000000002c0079b9 */ /* 0x0007e40008000000 */
[----:B---3--:R-:W-:Y:S01]  /*91c0*/  NOP ;  /* 0x0000000000007918 */ /* 0x008fe20000000000 */
.L_x_124:
[----:B------:R-:W-:Y:S05]  /*91d0*/  @!P0 BRA `(.L_x_125) ;  /* 0x0000000000188947 */ /* 0x000fea0003800000 */
[----:B-1----:R-:W1:Y:S02]  /*91e0*/  LDC.64 R2, c[0x0][0x590] ;  /* 0x00016400ff027b82 */ /* 0x002e640000000a00 */
[----:B-1----:R-:W-:-:S06]  /*91f0*/  IMAD.WIDE R2, R18, 0x8, R2 ;  /* 0x0000000812027825 */ /* 0x002fcc00078e0202 */
[----:B------:R-:W3:Y:S04]  /*9200*/  LDG.E.64 R2, desc[UR58][R2.64] ;  /* 0x0000003a02027981 */ /* 0x000ee8000c1e1b00 */
[----:B---3--:R-:W3:Y:S02]  /*9210*/  LD.E R0, desc[UR58][R2.64] ;  /* 0x0000003a02007980 */ /* 0x008ee4000c101900 */
[----:B---3--:R-:W-:Y:S01]  /*9220*/  FSETP.NEU.AND P0, PT, R0, RZ, PT ;  /* 0x000000ff0000720b */ /* 0x008fe20003f0d000 */
[----:B------:R-:W-:-:S12]  /*9230*/  BRA `(.L_x_126) ;  /* 0x0000000000247947 */ /* 0x000fd80003800000 */
.L_x_125:
[----:B------:R-:W-:Y:S02]  /*9240*/  ISETP.NE.U32.AND P1, PT, RZ, UR6, PT ;  /* 0x00000006ff007c0c */ /* 0x000fe4000bf25070 */
[----:B------:R-:W-:Y:S02]  /*9250*/  FSETP.NEU.AND P0, PT, RZ, UR36, PT ;  /* 0x00000024ff007c0b */ /* 0x000fe4000bf0d000 */
[----:B------:R-:W-:-:S13]  /*9260*/  ISETP.NE.AND.EX P1, PT, RZ, UR7, PT, P1 ;  /* 0x00000007ff007c0c */ /* 0x000fda000bf25310 */
[----:B------:R-:W-:Y:S05]  /*9270*/  @!P1 BRA `(.L_x_126) ;  /* 0x0000000000149947 */ /* 0x000fea0003800000 */
[----:B-1----:R-:W1:Y:S01]  /*9280*/  LDC.64 R2, c[0x0][0x588] ;  /* 0x00016200ff027b82 */ /* 0x002e620000000a00 */
[----:B------:R-:W-:-:S04]  /*9290*/  IMAD R9, R18, UR32, RZ ;  /* 0x0000002012097c24 */ /* 0x000fc8000f8e02ff */
[----:B-1----:R-:W-:-:S06]  /*92a0*/  IMAD.WIDE R2, R9, 0x4, R2 ;  /* 0x0000000409027825 */ /* 0x002fcc00078e0202 */
[----:B------:R-:W3:Y:S02]  /*92b0*/  LDG.E R2, desc[UR58][R2.64] ;  /* 0x0000003a02027981 */ /* 0x000ee4000c1e1900 */
[----:B---3--:R-:W-:-:S13]  /*92c0*/  FSETP.NEU.AND P0, PT, R2, RZ, PT ;  /* 0x000000ff0200720b */ /* 0x008fda0003f0d000 */
.L_x_126:
[----:B------:R-:W-:Y:S01]  /*92d0*/  UISETP.NE.AND UP0, UPT, UR37, 0x3, UPT ;  /* 0x000000032500788c */ /* 0x000fe2000bf05270 */
[----:B------:R-:W-:-:S05]  /*92e0*/  ELECT P1, URZ, PT ;  /* 0x00000000003f782f */ /* 0x000fca0003820000 */
[----:B------:R-:W-:Y:S02]  /*92f0*/  PLOP3.LUT P2, PT, PT, PT, UP0, 0x80, 0x0 ;  /* 0x000000000000781c */ /* 0x000fe40003f4f008 */
[----:B------:R-:W-:-:S11]  /*9300*/  PLOP3.LUT P0, PT, P0, P1, PT, 0x2a, 0x0 ;  /* 0x000000000000781c */ /* 0x000fd60000702572 */
[----:B------:R-:W-:Y:S05]  /*9310*/  @!P2 BRA `(.L_x_127) ;  /* 0x000000000004a947 */ /* 0x000fea0003800000 */
[----:B------:R-:W-:Y:S01]  /*9320*/  BPT.TRAP 0x1 ;  /* 0x000000040000795c */ /* 0x000fe20000300000 */
.L_x_127:
[----:B-1----:R-:W-:-:S05]  /*9330*/  IMAD.MOV.U32 R0, RZ, RZ, 0x1 ;  /* 0x00000001ff007424 */ /* 0x002fca00078e00ff */
[----:B------:R-:W-:-:S04]  /*9340*/  SHF.L.U32 R0, R0, 0x1f, RZ ;  /* 0x0000001f00007819 */ /* 0x000fc800000006ff */
[----:B------:R-:W1:Y:S02]  /*9350*/  SYNCS.PHASECHK.TRANS64.TRYWAIT P1, [UR35+0x384c0], R0 ;  /* 0x0384c000ff0075a7 */ /* 0x000e640008020163 */
[----:B-1----:R-:W-:Y:S05]  /*9360*/  @!P1 BRA `(.L_x_128) ;  /* 0x0000005400dc9947 */ /* 0x002fea0003800000 */
.L_x_275:
[----:B------:R-:W-:Y:S04]  /*9370*/  BSSY B0, `(.L_x_129) ;  /* 0x0000010000007945 */ /* 0x000fe80003800000 */
[----:B------:R-:W-:Y:S05]  /*9380*/  @P0 BRA `(.L_x_130) ;  /* 0x0000000000380947 */ /* 0x000fea0003800000 */
[----:B------:R-:W-:Y:S02]  /*9390*/  UIADD3 UR8, UR35, 0x30000, URZ ;  /* 0x0003000023087890 */ /* 0x000fe4000fffe03f */
[----:B------:R-:W-:Y:S02]  /*93a0*/  UIADD3 UR9, UR35, 0x384a0, URZ ;  /* 0x000384a023097890 */ /* 0x000fe4000fffe03f */
[----:B------:R-:W-:Y:S02]  /*93b0*/  UIADD3 UR14, UR10, 0x40, URZ ;  /* 0x000000400a0e7890 */ /* 0x000fe4000fffe03f */
[----:B------:R-:W-:Y:S01]  /*93c0*/  UIADD3 UR12, UR35, 0x31000, URZ ;  /* 0x00031000230c7890 */ /* 0x000fe2000fffe03f */
[----:B------:R-:W-:Y:S01]  /*93d0*/  UMOV UR16, 0x0 ;  /* 0x0000000000107882 */ /* 0x000fe20000000000 */
[----:B------:R-:W-:Y:S01]  /*93e0*/  UMOV UR17, 0x10000000 ;  /* 0x1000000000117882 */ /* 0x000fe20000000000 */
[----:B------:R-:W-:Y:S01]  /*93f0*/  UMOV UR15, UR11 ;  /* 0x0000000b000f7c82 */ /* 0x000fe20008000000 */
[----:B------:R-:W-:Y:S01]  /*9400*/  UMOV UR13, UR9 ;  /* 0x00000009000d7c82 */ /* 0x000fe20008000000 */
[----:B------:R3:W-:Y:S04]  /*9410*/  UTMALDG.2D [UR8], [UR44], desc[UR16] ;  /* 0x000010082c0075b4 */ /* 0x0007e80008009000 */
[----:B------:R3:W-:Y:S02]  /*9420*/  UTMALDG.2D [UR12], [UR44], desc[UR16] ;  /* 0x0000100c2c0075b4 */ /* 0x0007e40008009000 */
[----:B---3--:R-:W-:Y:S05]  /*9430*/  @!P2 BRA `(.L_x_131) ;  /* 0x000000000004a947 */ /* 0x008fea0003800000 */
[----:B------:R-:W-:Y:S01]  /*9440*/  BPT.TRAP 0x1 ;  /* 0x000000040000795c */ /* 0x000fe20000300000 */
.L_x_131:
[----:B------:R-:W3:Y:S02]  /*9450*/  LDC R2, c[0x0][0x828] ;  /* 0x00020a00ff027b82 */ /* 0x000ee40000000800 */
[----:B---3--:R3:W-:Y:S02]  /*9460*/  SYNCS.ARRIVE.TRANS64.RED.A0TR RZ, [UR35+0x384a0], R2 ;  /* 0x0384a002ffff79a7 */ /* 0x0087e40008300423 */
.L_x_130:
[----:B------:R-:W-:Y:S05]  /*9470*/  BSYNC B0 ;  /* 0x0000000000007941 */ /* 0x000fea0003800000 */
.L_x_129:
[----:B------:R-:W-:Y:S05]  /*9480*/  @!P2 BRA `(.L_x_132) ;  /* 0x000000000004a947 */ /* 0x000fea0003800000 */
[----:B------:R-:W-:Y:S01]  /*9490*/  BPT.TRAP 0x1 ;  /* 0x000000040000795c */ /* 0x000fe20000300000 */
.L_x_132:
[----:B------:R-:W-:-:S04]  /*94a0*/  UIADD3 UR21, UR35, 0x384a0, URZ ;  /* 0x000384a023157890 */ /* 0x000fc8000fffe03f */
[----:B------:R-:W-:-:S09]  /*94b0*/  UPRMT UR8, UR42, 0x654, UR21 ;  /* 0x000006542a087896 */ /* 0x000fd20008000015 */
[----:B------:R-:W-:Y:S01]  /*94c0*/  SYNCS.ARRIVE.TRANS64.RED.A1T0 RZ, [UR8], RZ ;  /* 0x000000ffffff79a7 */ /* 0x000fe20008100408 */
[----:B------:R-:W-:Y:S05]  /*94d0*/  @!P2 BRA `(.L_x_133) ;  /* 0x000000000004a947 */ /* 0x000fea0003800000 */
[----:B------:R-:W-:Y:S01]  /*94e0*/  BPT.TRAP 0x1 ;  /* 0x000000040000795c */ /* 0x000fe20000300000 */
.L_x_133:
[----:B------:R-:W4:Y:S02]  /*94f0*/  SYNCS.PHASECHK.TRANS64.TRYWAIT P1, [UR35+0x384c8], R0 ;  /* 0x0384c800ff0075a7 */ /* 0x000f240008020163 */
[----:B----4-:R-:W-:Y:S05]  /*9500*/  @!P1 BRA `(.L_x_134) ;  /* 0x00000054008c9947 */ /* 0x010fea0003800000 */
.L_x_276:
[----:B------:R-:W-:Y:S04]  /*9510*/  BSSY B0, `(.L_x_135) ;  /* 0x0000012000007945 */ /* 0x000fe80003800000 */
[----:B------:R-:W-:Y:S05]  /*9520*/  @P0 BRA `(.L_x_136) ;  /* 0x0000000000400947 */ /* 0x000fea0003800000 */
[----:B------:R-:W-:Y:S02]  /*9530*/  UIADD3 UR15, UR11, 0x20, URZ ;  /* 0x000000200b0f7890 */ /* 0x000fe4000fffe03f */
        /* <DEDUP_REMOVED lines=8> */
[----:B------:R-:W-:Y:S01]  /*95c0*/  UMOV UR19, UR15 ;  /* 0x0000000f00137c82 */ /* 0x000fe20008000000 */
[----:B------:R4:W-:Y:S03]  /*95d0*/  UTMALDG.2D [UR12], [UR44], desc[UR22] ;  /* 0x0000160c2c0075b4 */ /* 0x0009e60008009000 */
[----:B------:R4:W-:Y:S02]  /*95e0*/  UTMALDG.2D [UR16], [UR44], desc[UR22] ;  /* 0x000016102c0075b4 */ /* 0x0009e40008009000 */
[----:B----4-:R-:W-:Y:S05]  /*95f0*/  @!P2 BRA `(.L_x_137) ;  /* 0x000000000004a947 */ /* 0x010fea0003800000 */
[----:B------:R-:W-:Y:S01]  /*9600*/  BPT.TRAP 0x1 ;  /* 0x000000040000795c */ /* 0x000fe20000300000 */
.L_x_137:
[----:B---3--:R-:W3:Y:S02]  /*9610*/  LDC R2, c[0x0][0x828] ;  /* 0x00020a00ff027b82 */ /* 0x008ee40000000800 */
[----:B---3--:R4:W-:Y:S02]  /*9620*/  SYNCS.ARRIVE.TRANS64.RED.A0TR RZ, [UR35+0x384a8], R2 ;  /* 0x0384a802ffff79a7 */ /* 0x0089e40008300423 */
.L_x_136:
[----:B------:R-:W-:Y:S05]  /*9630*/  BSYNC B0 ;  /* 0x0000000000007941 */ /* 0x000fea0003800000 */
.L_x_135:
[----:B------:R-:W-:Y:S05]  /*9640*/  @!P2 BRA `(.L_x_138) ;  /* 0x000000000004a947 */ /* 0x000fea0003800000 */
[----:B------:R-:W-:Y:S01]  /*9650*/  BPT.TRAP 0x1 ;  /* 0x000000040000795c */ /* 0x000fe20000300000 */
.L_x_138:
[----:B------:R-:W-:-:S04]  /*9660*/  UIADD3 UR13, UR35, 0x384a8, URZ ;  /* 0x000384a8230d7890 */ /* 0x000fc8000fffe03f */
[----:B------:R-:W-:-:S09]  /*9670*/  UPRMT UR9, UR42, 0x654, UR13 ;  /* 0x000006542a097896 */ /* 0x000fd2000800000d */
[----:B------:R-:W-:Y:S01]  /*9680*/  SYNCS.ARRIVE.TRANS64.RED.A1T0 RZ, [UR9], RZ ;  /* 0x000000ffffff79a7 */ /* 0x000fe20008100409 */
[----:B------:R-:W-:Y:S05]  /*9690*/  @!P2 BRA `(.L_x_139) ;  /* 0x000000000004a947 */ /* 0x000fea0003800000 */
[----:B------:R-:W-:Y:S01]  /*96a0*/  BPT.TRAP 0x1 ;  /* 0x000000040000795c */ /* 0x000fe20000300000 */
.L_x_139:
[----:B------:R-:W5:Y:S02]  /*96b0*/  SYNCS.PHASECHK.TRANS64.TRYWAIT P1, [UR35+0x384d0], R0 ;  /* 0x0384d000ff0075a7 */ /* 0x000f640008020163 */
[----:B-----5:R-:W-:Y:S05]  /*96c0*/  @!P1 BRA `(.L_x_140) ;  /* 0x0000005400349947 */ /* 0x020fea0003800000 */
.L_x_277:
        /* <DEDUP_REMOVED lines=14> */
[----:B-1----:R-:W-:Y:S05]  /*97b0*/  @!P2 BRA `(.L_x_143) ;  /* 0x000000000004a947 */ /* 0x002fea0003800000 */
[----:B------:R-:W-:Y:S01]  /*97c0*/  BPT.TRAP 0x1 ;  /* 0x000000040000795c */ /* 0x000fe20000300000 */
.L_x_143:
[----:B---34-:R-:W1:Y:S02]  /*97d0*/  LDC R2, c[0x0][0x828] ;  /* 0x00020a00ff027b82 */ /* 0x018e640000000800 */
[----:B-1----:R1:W-:Y:S02]  /*97e0*/  SYNCS.ARRIVE.TRANS64.RED.A0TR RZ, [UR35+0x384b0], R2 ;  /* 0x0384b002ffff79a7 */ /* 0x0023e40008300423 */
.L_x_142:
[----:B------:R-:W-:Y:S05]  /*97f0*/  BSYNC B0 ;  /* 0x0000000000007941 */ /* 0x000fea0003800000 */
.L_x_141:
[----:B------:R-:W-:Y:S05]  /*9800*/  @!P2 BRA `(.L_x_144) ;  /* 0x000000000004a947 */ /* 0x000fea0003800000 */
[----:B------:R-:W-:Y:S01]  /*9810*/  BPT.TRAP 0x1 ;  /* 0x000000040000795c */ /* 0x000fe20000300000 */
.L_x_144:
[----:B------:R-:W-:-:S04]  /*9820*/  UIADD3 UR17, UR35, 0x384b0, URZ ;  /* 0x000384b023117890 */ /* 0x000fc8000fffe03f */
[----:B------:R-:W-:-:S09]  /*9830*/  UPRMT UR39, UR42, 0x654, UR17 ;  /* 0x000006542a277896 */ /* 0x000fd20008000011 */
[----:B------:R-:W-:Y:S01]  /*9840*/  SYNCS.ARRIVE.TRANS64.RED.A1T0 RZ, [UR39], RZ ;  /* 0x000000ffffff79a7 */ /* 0x000fe20008100427 */
[----:B------:R-:W-:Y:S05]  /*9850*/  @!P2 BRA `(.L_x_145) ;  /* 0x000000000004a947 */ /* 0x000fea0003800000 */
[----:B------:R-:W-:Y:S01]  /*9860*/  BPT.TRAP 0x1 ;  /* 0x000000040000795c */ /* 0x000fe20000300000 */
.L_x_145:
[----:B------:R-:W5:Y:S02]  /*9870*/  SYNCS.PHASECHK.TRANS64.TRYWAIT P1, [UR35+0x384d8], R0 ;  /* 0x0384d800ff0075a7 */ /* 0x000f640008020163 */
[----:B-----5:R-:W-:Y:S05]  /*9880*/  @!P1 BRA `(.L_x_146) ;  /* 0x0000005000dc9947 */ /* 0x020fea0003800000 */
.L_x_278:
        /* <DEDUP_REMOVED lines=16> */
.L_x_149:
[----:B---34-:R-:W1:Y:S02]  /*9990*/  LDC R2, c[0x0][0x828] ;  /* 0x00020a00ff027b82 */ /* 0x018e640000000800 */
[----:B-1----:R1:W-:Y:S02]  /*99a0*/  SYNCS.ARRIVE.TRANS64.RED.A0TR RZ, [UR35+0x384b8], R2 ;  /* 0x0384b802ffff79a7 */ /* 0x0023e40008300423 */
.L_x_148:
[----:B------:R-:W-:Y:S05]  /*99b0*/  BSYNC B0 ;  /* 0x0000000000007941 */ /* 0x000fea0003800000 */
.L_x_147:
[----:B------:R-:W-:Y:S05]  /*99c0*/  @!P2 BRA `(.L_x_150) ;  /* 0x000000000004a947 */ /* 0x000fea0003800000 */
[----:B------:R-:W-:Y:S01]  /*99d0*/  BPT.TRAP 0x1 ;  /* 0x000000040000795c */ /* 0x000fe20000300000 */
.L_x_150:
[----:B------:R-:W-:-:S04]  /*99e0*/  UIADD3 UR29, UR35, 0x384b8, URZ ;  /* 0x000384b8231d7890 */ /* 0x000fc8000fffe03f */
[----:B------:R-:W-:-:S09]  /*99f0*/  UPRMT UR43, UR42, 0x654, UR29 ;  /* 0x000006542a2b7896 */ /* 0x000fd2000800001d */
[----:B------:R-:W-:Y:S01]  /*9a00*/  SYNCS.ARRIVE.TRANS64.RED.A1T0 RZ, [UR43], RZ ;  /* 0x000000ffffff79a7 */ /* 0x000fe2000810042b */
[----:B------:R-:W-:Y:S05]  /*9a10*/  @!P2 BRA `(.L_x_151) ;  /* 0x000000000004a947 */ /* 0x000fea0003800000 */
[----:B------:R-:W-:Y:S01]  /*9a20*/  BPT.TRAP 0x1 ;  /* 0x000000040000795c */ /* 0x000fe20000300000 */
.L_x_151:
[----:B-1-34-:R-:W-:-:S04]  /*9a30*/  SHF.L.U32 R2, RZ, 0x1f, RZ ;  /* 0x0000001fff027819 */ /* 0x01afc800000006ff */
[----:B------:R-:W1:Y:S02]  /*9a40*/  SYNCS.PHASECHK.TRANS64.TRYWAIT P1, [UR35+0x384c0], R2 ;  /* 0x0384c002ff0075a7 */ /* 0x000e640008020163 */
[----:B-1----:R-:W-:Y:S05]  /*9a50*/  @!P1 BRA `(.L_x_152) ;  /* 0x0000005000809947 */ /* 0x002fea0003800000 */
.L_x_279:
        /* <DEDUP_REMOVED lines=13> */
[----:B---3--:R-:W-:Y:S05]  /*9b30*/  @!P2 BRA `(.L_x_155) ;  /* 0x000000000004a947 */ /* 0x008fea0003800000 */
[----:B------:R-:W-:Y:S01]  /*9b40*/  BPT.TRAP 0x1 ;  /* 0x000000040000795c */ /* 0x000fe20000300000 */
.L_x_155:
[----:B-1----:R-:W1:Y:S02]  /*9b50*/  LDC R3, c[0x0][0x828] ;  /* 0x00020a00ff037b82 */ /* 0x002e640000000800 */
[----:B-1----:R3:W-:Y:S02]  /*9b60*/  SYNCS.ARRIVE.TRANS64.RED.A0TR RZ, [UR35+0x384a0], R3 ;  /* 0x0384a003ffff79a7 */ /* 0x0027e40008300423 */
.L_x_154:
[----:B------:R-:W-:Y:S05]  /*9b70*/  BSYNC B0 ;  /* 0x0000000000007941 */ /* 0x000fea0003800000 */
.L_x_153:
[----:B------:R-:W-:Y:S05]  /*9b80*/  @!P2 BRA `(.L_x_156) ;  /* 0x000000000004a947 */ /* 0x000fea0003800000 */
[----:B------:R-:W-:Y:S01]  /*9b90*/  BPT.TRAP 0x1 ;  /* 0x000000040000795c */ /* 0x000fe20000300000 */
.L_x_156:
[----:B------:R-:W-:Y:S01]  /*9ba0*/  SYNCS.ARRIVE.TRANS64.RED.A1T0 RZ, [UR8], RZ ;  /* 0x000000ffffff79a7 */ /* 0x000fe20008100408 */
[----:B------:R-:W-:Y:S05]  /*9bb0*/  @!P2 BRA `(.L_x_157) ;  /* 0x000000000004a947 */ /* 0x000fea0003800000 */
[----:B------:R-:W-:Y:S01]  /*9bc0*/  BPT.TRAP 0x1 ;  /* 0x000000040000795c */ /* 0x000fe20000300000 */
.L_x_157:
[----:B------:R-:W4:Y:S02]  /*9bd0*/  SYNCS.PHASECHK.TRANS64.TRYWAIT P1, [UR35+0x384c8], R2 ;  /* 0x0384c802ff0075a7 */ /* 0x000f240008020163 */
[----:B----4-:R-:W-:Y:S05]  /*9be0*/  @!P1 BRA `(.L_x_158) ;  /* 0x0000005000349947 */ /* 0x010fea0003800000 */
.L_x_280:
        /* <DEDUP_REMOVED lines=15> */
.L_x_161:
[----:B-1-3--:R-:W1:Y:S02]  /*9ce0*/  LDC R3, c[0x0][0x828] ;  /* 0x00020a00ff037b82 */ /* 0x00ae640000000800 */
[----:B-1----:R4:W-:Y:S02]  /*9cf0*/  SYNCS.ARRIVE.TRANS64.RED.A0TR RZ, [UR35+0x384a8], R3 ;  /* 0x0384a803ffff79a7 */ /* 0x0029e40008300423 */
.L_x_160:
[----:B------:R-:W-:Y:S05]  /*9d00*/  BSYNC B0 ;  /* 0x0000000000007941 */ /* 0x000fea0003800000 */
.L_x_159:
[----:B------:R-:W-:Y:S05]  /*9d10*/  @!P2 BRA `(.L_x_162) ;  /* 0x000000000004a947 */ /* 0x000fea0003800000 */
[----:B------:R-:W-:Y:S01]  /*9d20*/  BPT.TRAP 0x1 ;  /* 0x000000040000795c */ /* 0x000fe20000300000 */
.L_x_162:
[----:B------:R-:W-:Y:S01]  /*9d30*/  SYNCS.ARRIVE.TRANS64.RED.A1T0 RZ, [UR9], RZ ;  /* 0x000000ffffff79a7 */ /* 0x000fe20008100409 */
[----:B------:R-:W-:Y:S05]  /*9d40*/  @!P2 BRA `(.L_x_163) ;  /* 0x000000000004a947 */ /* 0x000fea0003800000 */
[----:B------:R-:W-:Y:S01]  /*9d50*/  BPT.TRAP 0x1 ;  /* 0x000000040000795c */ /* 0x000fe20000300000 */
.L_x_163:
[----:B------:R-:W5:Y:S02]  /*9d60*/  SYNCS.PHASECHK.TRANS64.TRYWAIT P1, [UR35+0x384d0], R2 ;  /* 0x0384d002ff0075a7 */ /* 0x000f640008020163 */
[----:B-----5:R-:W-:Y:S05]  /*9d70*/  @!P1 BRA `(.L_x_164) ;  /* 0x0000004c00e89947 */ /* 0x020fea0003800000 */
.L_x_281:
        /* <DEDUP_REMOVED lines=15> */
.L_x_167:
[----:B---34-:R-:W1:Y:S02]  /*9e70*/  LDC R3, c[0x0][0x828] ;  /* 0x00020a00ff037b82 */ /* 0x018e640000000800 */
[----:B-1----:R1:W-:Y:S02]  /*9e80*/  SYNCS.ARRIVE.TRANS64.RED.A0TR RZ, [UR35+0x384b0], R3 ;  /* 0x0384b003ffff79a7 */ /* 0x0023e40008300423 */
.L_x_166:
[----:B------:R-:W-:Y:S05]  /*9e90*/  BSYNC B0 ;  /* 0x0000000000007941 */ /* 0x000fea0003800000 */
.L_x_165:
[----:B------:R-:W-:Y:S05]  /*9ea0*/  @!P2 BRA `(.L_x_168) ;  /* 0x000000000004a947 */ /* 0x000fea0003800000 */
[----:B------:R-:W-:Y:S01]  /*9eb0*/  BPT.TRAP 0x1 ;  /* 0x000000040000795c */ /* 0x000fe20000300000 */
.L_x_168:
[----:B------:R-:W-:Y:S01]  /*9ec0*/  SYNCS.ARRIVE.TRANS64.RED.A1T0 RZ, [UR39], RZ ;  /* 0x000000ffffff79a7 */ /* 0x000fe20008100427 */
[----:B------:R-:W-:Y:S05]  /*9ed0*/  @!P2 BRA `(.L_x_169) ;  /* 0x000000000004a947 */ /* 0x000fea0003800000 */
[----:B------:R-:W-:Y:S01]  /*9ee0*/  BPT.TRAP 0x1 ;  /* 0x000000040000795c */ /* 0x000fe20000300000 */
.L_x_169:
[----:B------:R-:W5:Y:S02]  /*9ef0*/  SYNCS.PHASECHK.TRANS64.TRYWAIT P1, [UR35+0x384d8], R2 ;  /* 0x0384d802ff0075a7 */ /* 0x000f640008020163 */
[----:B-----5:R-:W-:Y:S05]  /*9f00*/  @!P1 BRA `(.L_x_170) ;  /* 0x0000004c009c9947 */ /* 0x020fea0003800000 */
.L_x_282:
        /* <DEDUP_REMOVED lines=15> */
.L_x_173:
[----:B------:R-:W1:Y:S02]  /*a000*/  LDC R2, c[0x0][0x828] ;  /* 0x00020a00ff027b82 */ /* 0x000e640000000800 */
[----:B-1----:R1:W-:Y:S02]  /*a010*/  SYNCS.ARRIVE.TRANS64.RED.A0TR RZ, [UR35+0x384b8], R2 ;  /* 0x0384b802ffff79a7 */ /* 0x0023e40008300423 */
.L_x_172:
[----:B------:R-:W-:Y:S05]  /*a020*/  BSYNC B0 ;  /* 0x0000000000007941 */ /* 0x000fea0003800000 */
.L_x_171:
[----:B------:R-:W-:Y:S05]  /*a030*/  @!P2 BRA `(.L_x_174) ;  /* 0x000000000004a947 */ /* 0x000fea0003800000 */
[----:B------:R-:W-:Y:S01]  /*a040*/  BPT.TRAP 0x1 ;  /* 0x000000040000795c */ /* 0x000fe20000300000 */
.L_x_174:
[----:B--2---:R-:W-:Y:S01]  /*a050*/  ISETP.NE.AND P0, PT, R7, RZ, PT ;  /* 0x000000ff0700720c */ /* 0x004fe20003f05270 */
[----:B------:R-:W-:Y:S01]  /*a060*/  SYNCS.ARRIVE.TRANS64.RED.A1T0 RZ, [UR43], RZ ;  /* 0x000000ffffff79a7 */ /* 0x000fe2000810042b */
[CC--:B------:R-:W-:Y:S02]  /*a070*/  ISETP.NE.AND P3, PT, R18.reuse, R6.reuse, PT ;  /* 0x000000061200720c */ /* 0x0c0fe40003f65270 */
[----:B------:R-:W-:-:S13]  /*a080*/  ISETP.EQ.OR P0, PT, R18, R6, !P0 ;  /* 0x000000061200720c */ /* 0x000fda0004702670 */
[----:B------:R-:W-:Y:S05]  /*a090*/  @P0 BRA `(.L_x_175) ;  /* 0x0000000400040947 */ /* 0x000fea0003800000 */
[----:B------:R-:W-:Y:S01]  /*a0a0*/  ELECT P0, URZ, PT ;  /* 0x00000000003f782f */ /* 0x000fe20003800000 */
[----:B------:R-:W-:-:S12]  /*a0b0*/  BSSY B0, `(.L_x_176) ;  /* 0x0000032000007945 */ /* 0x000fd80003800000 */
[----:B------:R-:W-:Y:S05]  /*a0c0*/  @!P0 BRA `(.L_x_177) ;  /* 0x0000000000c08947 */ /* 0x000fea0003800000 */
[----:B-1-34-:R-:W1:Y:S08]  /*a0d0*/  LDC.64 R2, c[0x0][0x290] ;  /* 0x0000a400ff027b82 */ /* 0x01ae700000000a00 */
[----:B------:R-:W2:Y:S08]  /*a0e0*/  LDC.64 R14, c[0x0][0x808] ;  /* 0x00020200ff0e7b82 */ /* 0x000eb00000000a00 */
[----:B------:R-:W3:Y:S01]  /*a0f0*/  LDC.64 R16, c[0x0][0x810] ;  /* 0x00020400ff107b82 */ /* 0x000ee20000000a00 */
[----:B-1----:R-:W-:-:S05]  /*a100*/  IMAD.WIDE R2, R6, 0xc, R2 ;  /* 0x0000000c06027825 */ /* 0x002fca00078e0202 */
[----:B------:R1:W5:Y:S04]  /*a110*/  LDG.E R10, desc[UR58][R2.64] ;  /* 0x0000003a020a7981 */ /* 0x000368000c1e1900 */
[----:B------:R1:W5:Y:S01]  /*a120*/  LDG.E R13, desc[UR58][R2.64+0x4] ;  /* 0x0000043a020d7981 */ /* 0x000362000c1e1900 */
[----:B--2---:R-:W-:Y:S02]  /*a130*/  ISETP.NE.U32.AND P0, PT, R14, RZ, PT ;  /* 0x000000ff0e00720c */ /* 0x004fe40003f05070 */
[----:B------:R-:W-:Y:S02]  /*a140*/  SHF.R.S32.HI R8, RZ, 0x1f, R6 ;  /* 0x0000001fff087819 */ /* 0x000fe40000011406 */
[----:B------:R-:W-:Y:S02]  /*a150*/  ISETP.NE.AND.EX P0, PT, R15, RZ, PT, P0 ;  /* 0x000000ff0f00720c */ /* 0x000fe40003f05300 */
[----:B---3--:R-:W-:-:S04]  /*a160*/  ISETP.NE.U32.AND P1, PT, R16, RZ, PT ;  /* 0x000000ff1000720c */ /* 0x008fc80003f25070 */
[----:B------:R-:W-:-:S07]  /*a170*/  ISETP.NE.AND.EX P1, PT, R17, RZ, PT, P1 ;  /* 0x000000ff1100720c */ /* 0x000fce0003f25310 */
[----:B-1----:R-:W-:Y:S06]  /*a180*/  @!P0 BRA `(.L_x_178) ;  /* 0x0000000000108947 */ /* 0x002fec0003800000 */
[----:B------:R-:W-:-:S04]  /*a190*/  LEA R2, P0, R6, R14, 0x3 ;  /* 0x0000000e06027211 */ /* 0x000fc800078018ff */
[----:B------:R-:W-:-:S06]  /*a1a0*/  LEA.HI.X R3, R6, R15, R8, 0x3, P0 ;  /* 0x0000000f06037211 */ /* 0x000fcc00000f1c08 */
[----:B------:R-:W2:Y:S04]  /*a1b0*/  LDG.E.64 R2, desc[UR58][R2.64] ;  /* 0x0000003a02027981 */ /* 0x000ea8000c1e1b00 */
[----:B--2---:R1:W-:Y:S02]  /*a1c0*/  STS.64 [UR34], R2 ;  /* 0x00000002ff007988 */ /* 0x0043e40008000a22 */
.L_x_178:
[----:B------:R-:W-:Y:S05]  /*a1d0*/  @!P1 BRA `(.L_x_177) ;  /* 0x00000000007c9947 */ /* 0x000fea0003800000 */
[----:B-1----:R-:W-:-:S04]  /*a1e0*/  LEA R2, P0, R6, R16, 0x3 ;  /* 0x0000001006027211 */ /* 0x002fc800078018ff */
[----:B------:R-:W-:Y:S02]  /*a1f0*/  LEA.HI.X R3, R6, R17, R8, 0x3, P0 ;  /* 0x0000001106037211 */ /* 0x000fe400000f1c08 */
[----:B------:R-:W1:Y:S04]  /*a200*/  LDS R8, [UR34+0x1c] ;  /* 0x00001c22ff087984 */ /* 0x000e680008000800 */
[----:B------:R-:W2:Y:S01]  /*a210*/  LDG.E.64 R2, desc[UR58][R2.64] ;  /* 0x0000003a02027981 */ /* 0x000ea2000c1e1b00 */
        /* <DEDUP_REMOVED lines=13> */
[----:B------:R1:W-:Y:S04]  /*a2f0*/  STS [UR34+0x1c], R8 ;  /* 0x00001c08ff007988 */ /* 0x0003e80008000822 */
[----:B------:R-:W2:Y:S01]  /*a300*/  LDS R11, [UR34+0x1c] ;  /* 0x00001c22ff0b7984 */ /* 0x000ea20008000800 */
[----:B-1---5:R-:W-:Y:S02]  /*a310*/  IADD3 R8, R10, -0x1, RZ ;  /* 0xffffffff0a087810 */ /* 0x022fe40007ffe0ff */
[----:B--2---:R-:W-:-:S05]  /*a320*/  LOP3.LUT R11, R11, 0xf0, RZ, 0xb8, !PT ;  /* 0x000000f00b0b7812 */ /* 0x004fca00078eb8ff */
[----:B------:R1:W-:Y:S04]  /*a330*/  STS [UR34+0x1c], R11 ;  /* 0x00001c0bff007988 */ /* 0x0003e80008000822 */
[----:B------:R-:W2:Y:S01]  /*a340*/  LDS R9, [UR34+0x1c] ;  /* 0x00001c22ff097984 */ /* 0x000ea20008000800 */
[----:B-1----:R-:W-:Y:S02]  /*a350*/  CS2R R10, SRZ ;  /* 0x00000000000a7805 */ /* 0x002fe4000001ff00 */
[----:B--2---:R-:W-:Y:S01]  /*a360*/  LOP3.LUT R17, R9, 0xf00, RZ, 0xb8, !PT ;  /* 0x00000f0009117812 */ /* 0x004fe200078eb8ff */
[----:B------:R-:W-:-:S04]  /*a370*/  VIADD R9, R13, 0xffffffff ;  /* 0xffffffff0d097836 */ /* 0x000fc80000000000 */
[----:B------:R-:W-:Y:S04]  /*a380*/  STS.64 [UR34+0x18], R16 ;  /* 0x00001810ff007988 */ /* 0x000fe80008000a22 */
[----:B------:R-:W1:Y:S04]  /*a390*/  LDS R15, [UR34+0x1c] ;  /* 0x00001c22ff0f7984 */ /* 0x000e680008000800 */
[----:B------:R2:W-:Y:S01]  /*a3a0*/  STS.128 [UR34+0x20], R8 ;  /* 0x00002008ff007988 */ /* 0x0005e20008000c22 */
[----:B-1----:R-:W-:-:S05]  /*a3b0*/  LOP3.LUT R2, R15, 0xf000, RZ, 0xb8, !PT ;  /* 0x0000f0000f027812 */ /* 0x002fca00078eb8ff */
[----:B------:R2:W-:Y:S02]  /*a3c0*/  STS [UR34+0x1c], R2 ;  /* 0x00001c02ff007988 */ /* 0x0005e40008000822 */
.L_x_177:
[----:B------:R-:W-:Y:S05]  /*a3d0*/  BSYNC B0 ;  /* 0x0000000000007941 */ /* 0x000fea0003800000 */
.L_x_176:
[----:B-12---:R-:W1:Y:S01]  /*a3e0*/  S2R R2, SR_LANEID ;  /* 0x0000000000027919 */ /* 0x006e620000000000 */
[----:B------:R-:W-:Y:S01]  /*a3f0*/  NOP ;  /* 0x0000000000007918 */ /* 0x000fe20000000000 */
[----:B------:R-:W-:Y:S01]  /*a400*/  ELECT P0, URZ, PT ;  /* 0x00000000003f782f */ /* 0x000fe20003800000 */
[----:B------:R-:W-:Y:S01]  /*a410*/  BSSY B0, `(.L_x_179) ;  /* 0x0000008000007945 */ /* 0x000fe20003800000 */
[----:B-1----:R-:W-:-:S05]  /*a420*/  IMAD.SHL.U32 R8, R2, 0x4, RZ ;  /* 0x0000000402087824 */ /* 0x002fca00078e00ff */
[----:B------:R1:W2:Y:S01]  /*a430*/  LDS R9, [R8+UR34] ;  /* 0x0000002208097984 */ /* 0x0002a20008000800 */
[----:B------:R-:W-:-:S05]  /*a440*/  IADD3 R2, P1, R8, UR44, RZ ;  /* 0x0000002c08027c10 */ /* 0x000fca000ff3e0ff */
[----:B---34-:R-:W-:Y:S01]  /*a450*/  IMAD.X R3, RZ, RZ, UR45, P1 ;  /* 0x0000002dff037e24 */ /* 0x018fe200088e06ff */
[----:B------:R-:W-:Y:S07]  /*a460*/  @!P0 BRA `(.L_x_180) ;  /* 0x0000000000088947 */ /* 0x000fee0003800000 */
[----:B------:R0:W-:Y:S01]  /*a470*/  UTMACMDFLUSH ;  /* 0x00000000000079b7 */ /* 0x0001e20000000000 */
[----:B------:R-:W-:-:S04]  /*a480*/  DEPBAR.LE SB0, 0x0 ;  /* 0x000080000000791a */ /* 0x000fc80000000000 */
.L_x_180:
[----:B------:R-:W-:Y:S05]  /*a490*/  BSYNC B0 ;  /* 0x0000000000007941 */ /* 0x000fea0003800000 */
.L_x_179:
[----:B--2---:R2:W5:Y:S02]  /*a4a0*/  ATOMG.E.EXCH.STRONG.GPU PT, RZ, [R2], R9 ;  /* 0x0000000902ff73a8 */ /* 0x00456400041ee100 */
.L_x_175:
[----:B------:R-:W-:Y:S01]  /*a4b0*/  UIADD3 UR38, UR38, 0x1, URZ ;  /* 0x0000000126267890 */ /* 0x000fe2000fffe03f */
[----:B------:R-:W-:Y:S01]  /*a4c0*/  ISETP.NE.AND P0, PT, R7, RZ, PT ;  /* 0x000000ff0700720c */ /* 0x000fe20003f05270 */
[----:B------:R-:W-:Y:S01]  /*a4d0*/  IMAD.MOV.U32 R16, RZ, RZ, R4 ;  /* 0x000000ffff107224 */ /* 0x000fe200078e0004 */
[----:B-12---:R-:W-:Y:S01]  /*a4e0*/  SEL R2, RZ, 0x1, !P3 ;  /* 0x00000001ff027807 */ /* 0x006fe20005800000 */
[----:B------:R-:W-:Y:S01]  /*a4f0*/  UISETP.NE.AND UP0, UPT, UR38, 0x8, UPT ;  /* 0x000000082600788c */ /* 0x000fe2000bf05270 */
[----:B------:R-:W-:Y:S02]  /*a500*/  IMAD.MOV.U32 R17, RZ, RZ, R5 ;  /* 0x000000ffff117224 */ /* 0x000fe400078e0005 */
[----:B------:R-:W-:Y:S01]  /*a510*/  IMAD.MOV.U32 R18, RZ, RZ, R6 ;  /* 0x000000ffff127224 */ /* 0x000fe200078e0006 */
[----:B------:R-:W-:Y:S02]  /*a520*/  USEL UR8, URZ, 0x1, UP0 ;  /* 0x000000013f087887 */ /* 0x000fe40008000000 */
[----:B------:R-:W-:-:S04]  /*a530*/  USEL UR38, UR38, URZ, UP0 ;  /* 0x0000003f26267287 */ /* 0x000fc80008000000 */
[----:B------:R-:W-:Y:S01]  /*a540*/  LOP3.LUT R12, R12, UR8, RZ, 0x3c, !PT ;  /* 0x000000080c0c7c12 */ /* 0x000fe2000f8e3cff */
[----:B------:R-:W-:Y:S07]  /*a550*/  @P0 BRA `(.L_x_181) ;  /* 0xffffffe8009c0947 */ /* 0x000fee000383ffff */
[----:B-----5:R-:W-:Y:S01]  /*a560*/  ELECT P0, URZ, PT ;  /* 0x00000000003f782f */ /* 0x020fe20003800000 */
[----:B------:R-:W-:-:S12]  /*a570*/  BSSY B0, `(.L_x_182) ;  /* 0x0000017000007945 */ /* 0x000fd80003800000 */
[----:B------:R-:W-:Y:S05]  /*a580*/  @!P0 BRA `(.L_x_183) ;  /* 0x0000000000548947 */ /* 0x000fea0003800000 */
[----:B------:R-:W-:Y:S05]  /*a590*/  @!P2 BRA `(.L_x_184) ;  /* 0x000000000004a947 */ /* 0x000fea0003800000 */
[----:B------:R-:W-:Y:S01]  /*a5a0*/  BPT.TRAP 0x1 ;  /* 0x000000040000795c */ /* 0x000fe20000300000 */
.L_x_184:
[----:B------:R-:W1:Y:S02]  /*a5b0*/  SYNCS.PHASECHK.TRANS64.TRYWAIT P0, [UR35+0x384c0], R0 ;  /* 0x0384c000ff0075a7 */ /* 0x000e640008000163 */
[----:B-1----:R-:W-:Y:S05]  /*a5c0*/  @!P0 BRA `(.L_x_185) ;  /* 0x0000004800048947 */ /* 0x002fea0003800000 */
.L_x_283:
[----:B------:R-:W-:Y:S05]  /*a5d0*/  @!P2 BRA `(.L_x_186) ;  /* 0x000000000004a947 */ /* 0x000fea0003800000 */
[----:B------:R-:W-:Y:S01]  /*a5e0*/  BPT.TRAP 0x1 ;  /* 0x000000040000795c */ /* 0x000fe20000300000 */
.L_x_186:
[----:B------:R-:W2:Y:S02]  /*a5f0*/  SYNCS.PHASECHK.TRANS64.TRYWAIT P0, [UR35+0x384c8], R0 ;  /* 0x0384c800ff0075a7 */ /* 0x000ea40008000163 */
[----:B--2---:R-:W-:Y:S05]  /*a600*/  @!P0 BRA `(.L_x_187) ;  /* 0x00000048000c8947 */ /* 0x004fea0003800000 */
.L_x_284:
[----:B------:R-:W-:Y:S05]  /*a610*/  @!P2 BRA `(.L_x_188) ;  /* 0x000000000004a947 */ /* 0x000fea0003800000 */
[----:B------:R-:W-:Y:S01]  /*a620*/  BPT.TRAP 0x1 ;  /* 0x000000040000795c */ /* 0x000fe20000300000 */
.L_x_188:
[----:B------:R-:W2:Y:S02]  /*a630*/  SYNCS.PHASECHK.TRANS64.TRYWAIT P0, [UR35+0x384d0], R0 ;  /* 0x0384d000ff0075a7 */ /* 0x000ea40008000163 */
[----:B--2---:R-:W-:Y:S05]  /*a640*/  @!P0 BRA `(.L_x_189) ;  /* 0x0000004800148947 */ /* 0x004fea0003800000 */
.L_x_285:
[----:B------:R-:W-:Y:S05]  /*a650*/  @!P2 BRA `(.L_x_190) ;  /* 0x000000000004a947 */ /* 0x000fea0003800000 */
[----:B------:R-:W-:Y:S01]  /*a660*/  BPT.TRAP 0x1 ;  /* 0x000000040000795c */ /* 0x000fe20000300000 */
.L_x_190:
[----:B-1----:R-:W-:-:S05]  /*a670*/  IMAD.MOV.U32 R0, RZ, RZ, 0x1 ;  /* 0x00000001ff007424 */ /* 0x002fca00078e00ff */
[----:B------:R-:W-:-:S07]  /*a680*/  SHF.L.U32 R0, R0, 0x1f, RZ ;  /* 0x0000001f00007819 */ /* 0x000fce00000006ff */
.L_x_191:
[----:B-1-34-:R-:W-:-:S04]  /*a690*/  IMAD.U32 R3, RZ, RZ, UR35 ;  /* 0x00000023ff037e24 */ /* 0x01afc8000f8e00ff */
[----:B------:R1:W2:Y:S03]  /*a6a0*/  SYNCS.PHASECHK.TRANS64.TRYWAIT P0, [R3+URZ+0x384d8], R0 ;  /* 0x0384d800030075a7 */ /* 0x0002a6000800017f */
[----:B--2---:R-:W-:Y:S05]  /*a6b0*/  @!P0 NANOSLEEP.SYNCS 0x989680 ;  /* 0x009896800000895d */ /* 0x004fea0003900000 */
[----:B------:R-:W2:Y:S02]  /*a6c0*/  @!P0 SYNCS.PHASECHK.TRANS64 P0, [R3+URZ+0x384d8], R0 ;  /* 0x0384d800030085a7 */ /* 0x000ea4000800007f */
[----:B--2---:R-:W-:Y:S05]  /*a6d0*/  @!P0 BRA `(.L_x_191) ;  /* 0xfffffffc00ec8947 */ /* 0x004fea000383ffff */
.L_x_183:
[----:B------:R-:W-:Y:S05]  /*a6e0*/  BSYNC B0 ;  /* 0x0000000000007941 */ /* 0x000fea0003800000 */
.L_x_182:
[----:B------:R-:W-:Y:S05]  /*a6f0*/  EXIT ;  /* 0x000000000000794d */ /* 0x000fea0003800000 */
.L_x_112:
[----:B------:R-:W1:Y:S01]  /*a700*/  S2UR UR4, SR_CTAID.Y ;  /* 0x00000000000479c3 */ /* 0x000e620000002600 */
[----:B------:R-:W3:Y:S01]  /*a710*/  S2R R32, SR_LANEID ;  /* 0x0000000000207919 */ /* 0x000ee20000000000 */
[----:B------:R-:W-:Y:S01]  /*a720*/  ELECT P0, URZ, PT ;  /* 0x00000000003f782f */ /* 0x000fe20003800000 */
[----:B------:R-:W-:Y:S01]  /*a730*/  BSSY B0, `(.L_x_192) ;  /* 0x0000037000007945 */ /* 0x000fe20003800000 */
[----:B------:R-:W-:Y:S01]  /*a740*/  ULDC.64 UR16, c[0x0][0x508] ;  /* 0x0001420000107ab9 */ /* 0x000fe20000000a00 */
[----:B-1----:R-:W-:-:S04]  /*a750*/  UIMAD UR4, UR4, UR41, UR40 ;  /* 0x00000029040472a4 */ /* 0x002fc8000f8e0228 */
[----:B------:R-:W-:-:S06]  /*a760*/  UIMAD.WIDE UR16, UR4, 0x80, UR16 ;  /* 0x00000080041078a5 */ /* 0x000fcc000f8e0210 */
[----:B------:R-:W-:Y:S06]  /*a770*/  @!P0 BRA `(.L_x_193) ;  /* 0x0000000000c88947 */ /* 0x000fec0003800000 */
[----:B------:R-:W1:Y:S01]  /*a780*/  LDC.64 R20, c[0x0][0x300] ;  /* 0x0000c000ff147b82 */ /* 0x000e620000000a00 */
[----:B------:R-:W-:Y:S02]  /*a790*/  UMOV UR4, 0x400 ;  /* 0x0000040000047882 */ /* 0x000fe40000000000 */
[----:B--2---:R-:W-:-:S05]  /*a7a0*/  ULEA UR4, UR42, UR4, 0x18 ;  /* 0x000000042a047291 */ /* 0x004fca000f8ec03f */
[----:B------:R-:W1:Y:S08]  /*a7b0*/  LDC.64 R22, c[0x0][0x308] ;  /* 0x0000c200ff167b82 */ /* 0x000e700000000a00 */
[----:B------:R-:W2:Y:S08]  /*a7c0*/  LDC.64 R12, c[0x0][0x310] ;  /* 0x0000c400ff0c7b82 */ /* 0x000eb00000000a00 */
[----:B------:R-:W2:Y:S08]  /*a7d0*/  LDC.64 R14, c[0x0][0x318] ;  /* 0x0000c600ff0e7b82 */ /* 0x000eb00000000a00 */
[----:B------:R-:W4:Y:S01]  /*a7e0*/  LDC.64 R8, c[0x0][0x320] ;  /* 0x0000c800ff087b82 */ /* 0x000f220000000a00 */
[----:B-1----:R1:W-:Y:S07]  /*a7f0*/  STS.128 [UR4+0x38580], R20 ;  /* 0x03858014ff007988 */ /* 0x0023ee0008000c04 */
[----:B------:R-:W4:Y:S08]  /*a800*/  LDC.64 R10, c[0x0][0x328] ;  /* 0x0000ca00ff0a7b82 */ /* 0x000f300000000a00 */
[----:B------:R-:W5:Y:S01]  /*a810*/  LDC.64 R4, c[0x0][0x330] ;  /* 0x0000cc00ff047b82 */ /* 0x000f620000000a00 */
[----:B--2---:R2:W-:Y:S07]  /*a820*/  STS.128 [UR4+0x38590], R12 ;  /* 0x0385900cff007988 */ /* 0x0045ee0008000c04 */
[----:B------:R-:W5:Y:S01]  /*a830*/  LDC.64 R6, c[0x0][0x338] ;  /* 0x0000ce00ff067b82 */ /* 0x000f620000000a00 */
[----:B----4-:R4:W-:Y:S07]  /*a840*/  STS.128 [UR4+0x385a0], R8 ;  /* 0x0385a008ff007988 */ /* 0x0109ee0008000c04 */
[----:B------:R-:W3:Y:S08]  /*a850*/  LDC.64 R28, c[0x0][0x340] ;  /* 0x0000d000ff1c7b82 */ /* 0x000ef00000000a00 */
[----:B------:R-:W3:Y:S01]  /*a860*/  LDC.64 R30, c[0x0][0x348] ;  /* 0x0000d200ff1e7b82 */ /* 0x000ee20000000a00 */
[----:B-----5:R5:W-:Y:S07]  /*a870*/  STS.128 [UR4+0x385b0], R4 ;  /* 0x0385b004ff007988 */ /* 0x020bee0008000c04 */
[----:B------:R-:W4:Y:S08]  /*a880*/  LDC.64 R24, c[0x0][0x350] ;  /* 0x0000d400ff187b82 */ /* 0x000f300000000a00 */
[----:B------:R-:W4:Y:S08]  /*a890*/  LDC.64 R26, c[0x0][0x358] ;  /* 0x0000d600ff1a7b82 */ /* 0x000f300000000a00 */
[----:B-1----:R-:W1:Y:S01]  /*a8a0*/  LDC.64 R20, c[0x0][0x360] ;  /* 0x0000d800ff147b82 */ /* 0x002e620000000a00 */
[----:B---3--:R3:W-:Y:S07]  /*a8b0*/  STS.128 [UR4+0x385c0], R28 ;  /* 0x0385c01cff007988 */ /* 0x0087ee0008000c04 */
[----:B------:R-:W1:Y:S08]  /*a8c0*/  LDC.64 R22, c[0x0][0x368] ;  /* 0x0000da00ff167b82 */ /* 0x000e700000000a00 */
[----:B--2---:R-:W2:Y:S01]  /*a8d0*/  LDC.64 R12, c[0x0][0x370] ;  /* 0x0000dc00ff0c7b82 */ /* 0x004ea20000000a00 */
[----:B----4-:R4:W-:Y:S07]  /*a8e0*/  STS.128 [UR4+0x385d0], R24 ;  /* 0x0385d018ff007988 */ /* 0x0109ee0008000c04 */
[----:B------:R-:W2:Y:S08]  /*a8f0*/  LDC.64 R14, c[0x0][0x378] ;  /* 0x0000de00ff0e7b82 */ /* 0x000eb00000000a00 */
[----:B------:R-:W3:Y:S01]  /*a900*/  LDC.64 R8, c[0x0][0x400] ;  /* 0x00010000ff087b82 */ /* 0x000ee20000000a00 */
[----:B-1----:R1:W-:Y:S07]  /*a910*/  STS.128 [UR4+0x385e0], R20 ;  /* 0x0385e014ff007988 */ /* 0x0023ee0008000c04 */
[----:B------:R-:W3:Y:S08]  /*a920*/  LDC.64 R10, c[0x0][0x408] ;  /* 0x00010200ff0a7b82 */ /* 0x000ef00000000a00 */
[----:B-----5:R-:W5:Y:S01]  /*a930*/  LDC.64 R4, c[0x0][0x410] ;  /* 0x00010400ff047b82 */ /* 0x020f620000000a00 */
[----:B--2---:R2:W-:Y:S07]  /*a940*/  STS.128 [UR4+0x385f0], R12 ;  /* 0x0385f00cff007988 */ /* 0x0045ee0008000c04 */
[----:B------:R-:W5:Y:S01]  /*a950*/  LDC.64 R6, c[0x0][0x418] ;  /* 0x00010600ff067b82 */ /* 0x000f620000000a00 */
[----:B---3--:R3:W-:Y:S07]  /*a960*/  STS.128 [UR4+0x38600], R8 ;  /* 0x03860008ff007988 */ /* 0x0087ee0008000c04 */
[----:B------:R-:W2:Y:S08]  /*a970*/  LDC.64 R28, c[0x0][0x420] ;  /* 0x00010800ff1c7b82 */ /* 0x000eb00000000a00 */
[----:B------:R-:W2:Y:S01]  /*a980*/  LDC.64 R30, c[0x0][0x428] ;  /* 0x00010a00ff1e7b82 */ /* 0x000ea20000000a00 */
[----:B-----5:R5:W-:Y:S07]  /*a990*/  STS.128 [UR4+0x38610], R4 ;  /* 0x03861004ff007988 */ /* 0x020bee0008000c04 */
[----:B----4-:R-:W4:Y:S08]  /*a9a0*/  LDC.64 R24, c[0x0][0x430] ;  /* 0x00010c00ff187b82 */ /* 0x010f300000000a00 */
[----:B------:R-:W4:Y:S08]  /*a9b0*/  LDC.64 R26, c[0x0][0x438] ;  /* 0x00010e00ff1a7b82 */ /* 0x000f300000000a00 */
[----:B-1----:R-:W1:Y:S01]  /*a9c0*/  LDC.64 R20, c[0x0][0x440] ;  /* 0x00011000ff147b82 */ /* 0x002e620000000a00 */
[----:B--2---:R2:W-:Y:S07]  /*a9d0*/  STS.128 [UR4+0x38620], R28 ;  /* 0x0386201cff007988 */ /* 0x0045ee0008000c04 */
[----:B------:R-:W1:Y:S08]  /*a9e0*/  LDC.64 R22, c[0x0][0x448] ;  /* 0x00011200ff167b82 */ /* 0x000e700000000a00 */
[----:B------:R-:W2:Y:S01]  /*a9f0*/  LDC.64 R12, c[0x0][0x450] ;  /* 0x00011400ff0c7b82 */ /* 0x000ea20000000a00 */
[----:B----4-:R4:W-:Y:S07]  /*aa00*/  STS.128 [UR4+0x38630], R24 ;  /* 0x03863018ff007988 */ /* 0x0109ee0008000c04 */
[----:B------:R-:W2:Y:S08]  /*aa10*/  LDC.64 R14, c[0x0][0x458] ;  /* 0x00011600ff0e7b82 */ /* 0x000eb00000000a00 */
[----:B---3--:R-:W3:Y:S01]  /*aa20*/  LDC.64 R8, c[0x0][0x460] ;  /* 0x00011800ff087b82 */ /* 0x008ee20000000a00 */
[----:B-1----:R4:W-:Y:S07]  /*aa30*/  STS.128 [UR4+0x38640], R20 ;  /* 0x03864014ff007988 */ /* 0x0029ee0008000c04 */
[----:B------:R-:W3:Y:S08]  /*aa40*/  LDC.64 R10, c[0x0][0x468] ;  /* 0x00011a00ff0a7b82 */ /* 0x000ef00000000a00 */
[----:B-----5:R-:W1:Y:S01]  /*aa50*/  LDC.64 R4, c[0x0][0x470] ;  /* 0x00011c00ff047b82 */ /* 0x020e620000000a00 */
[----:B--2---:R4:W-:Y:S07]  /*aa60*/  STS.128 [UR4+0x38650], R12 ;  /* 0x0386500cff007988 */ /* 0x0049ee0008000c04 */
[----:B------:R-:W1:Y:S01]  /*aa70*/  LDC.64 R6, c[0x0][0x478] ;  /* 0x00011e00ff067b82 */ /* 0x000e620000000a00 */
[----:B---3--:R4:W-:Y:S04]  /*aa80*/  STS.128 [UR4+0x38660], R8 ;  /* 0x03866008ff007988 */ /* 0x0089e80008000c04 */
[----:B-1----:R4:W-:Y:S02]  /*aa90*/  STS.128 [UR4+0x38670], R4 ;  /* 0x03867004ff007988 */ /* 0x0029e40008000c04 */
.L_x_193:
[----:B--2---:R-:W-:Y:S05]  /*aaa0*/  BSYNC B0 ;  /* 0x0000000000007941 */ /* 0x004fea0003800000 */
.L_x_192:
[----:B------:R-:W-:Y:S01]  /*aab0*/  ELECT P0, URZ, PT ;  /* 0x00000000003f782f */ /* 0x000fe20003800000 */
[----:B------:R-:W-:Y:S01]  /*aac0*/  NOP ;  /* 0x0000000000007918 */ /* 0x000fe20000000000 */
[----:B------:R-:W-:Y:S11]  /*aad0*/  BSSY B0, `(.L_x_194) ;  /* 0x0000050000007945 */ /* 0x000ff60003800000 */
[----:B------:R-:W-:Y:S05]  /*aae0*/  @!P0 BRA `(.L_x_195) ;  /* 0x0000000400388947 */ /* 0x000fea0003800000 */
[C---:B----4-:R-:W-:Y:S01]  /*aaf0*/  IMAD.SHL.U32 R12, R18.reuse, 0x8, RZ ;  /* 0x00000008120c7824 */ /* 0x050fe200078e00ff */
[----:B------:R-:W-:Y:S01]  /*ab00*/  ULDC.64 UR4, c[0x0][0x518] ;  /* 0x0001460000047ab9 */ /* 0x000fe20000000a00 */
[----:B------:R-:W-:Y:S01]  /*ab10*/  ULDC.64 UR6, c[0x0][0x528] ;  /* 0x00014a0000067ab9 */ /* 0x000fe20000000a00 */
[----:B------:R-:W-:Y:S02]  /*ab20*/  SHF.L.U64.HI R3, R18, 0x3, R3 ;  /* 0x0000000312037819 */ /* 0x000fe40000010203 */
[C---:B------:R-:W-:Y:S02]  /*ab30*/  IADD3 R10, P0, R12.reuse, UR4, RZ ;  /* 0x000000040c0a7c10 */ /* 0x040fe4000ff1e0ff */
[----:B------:R-:W-:Y:S02]  /*ab40*/  IADD3 R8, P1, R12, UR6, RZ ;  /* 0x000000060c087c10 */ /* 0x000fe4000ff3e0ff */
[C---:B------:R-:W-:Y:S01]  /*ab50*/  IADD3.X R11, R3.reuse, UR5, RZ, P0, !PT ;  /* 0x00000005030b7c10 */ /* 0x040fe200087fe4ff */
[----:B------:R-:W-:Y:S01]  /*ab60*/  ULDC.64 UR4, c[0x0][0x510] ;  /* 0x0001440000047ab9 */ /* 0x000fe20000000a00 */
[----:B------:R-:W-:Y:S01]  /*ab70*/  IADD3.X R9, R3, UR7, RZ, P1, !PT ;  /* 0x0000000703097c10 */ /* 0x000fe20008ffe4ff */
[----:B------:R-:W-:-:S03]  /*ab80*/  ULDC.64 UR6, c[0x0][0x520] ;  /* 0x0001480000067ab9 */ /* 0x000fc60000000a00 */
[----:B------:R-:W2:Y:S04]  /*ab90*/  LDG.E.64 R10, desc[UR58][R10.64] ;  /* 0x0000003a0a0a7981 */ /* 0x000ea8000c1e1b00 */
[----:B------:R-:W4:Y:S01]  /*aba0*/  LDG.E.64 R8, desc[UR58][R8.64] ;  /* 0x0000003a08087981 */ /* 0x000f22000c1e1b00 */
[C---:B------:R-:W-:Y:S02]  /*abb0*/  IADD3 R14, P0, R12.reuse, UR4, RZ ;  /* 0x000000040c0e7c10 */ /* 0x040fe4000ff1e0ff */
[----:B------:R-:W-:Y:S02]  /*abc0*/  IADD3 R12, P1, R12, UR6, RZ ;  /* 0x000000060c0c7c10 */ /* 0x000fe4000ff3e0ff */
[C---:B------:R-:W-:Y:S02]  /*abd0*/  IADD3.X R15, R3.reuse, UR5, RZ, P0, !PT ;  /* 0x00000005030f7c10 */ /* 0x040fe400087fe4ff */
[----:B------:R-:W-:-:S04]  /*abe0*/  IADD3.X R13, R3, UR7, RZ, P1, !PT ;  /* 0x00000007030d7c10 */ /* 0x000fc80008ffe4ff */
[----:B------:R-:W5:Y:S04]  /*abf0*/  LDG.E.64 R14, desc[UR58][R14.64] ;  /* 0x0000003a0e0e7981 */ /* 0x000f68000c1e1b00 */
[----:B------:R-:W3:Y:S01]  /*ac00*/  LDG.E.64 R12, desc[UR58][R12.64] ;  /* 0x0000003a0c0c7981 */ /* 0x000ee2000c1e1b00 */
[----:B------:R-:W-:Y:S02]  /*ac10*/  UMOV UR4, 0x400 ;  /* 0x0000040000047882 */ /* 0x000fe40000000000 */
[----:B------:R-:W-:-:S04]  /*ac20*/  ULEA UR4, UR42, UR4, 0x18 ;  /* 0x000000042a047291 */ /* 0x000fc8000f8ec03f */
[----:B------:R-:W-:Y:S02]  /*ac30*/  UIADD3 UR6, UR4, 0x38600, URZ ;  /* 0x0003860004067890 */ /* 0x000fe4000fffe03f */
[----:B------:R-:W-:-:S03]  /*ac40*/  UIADD3 UR5, UR4, 0x38580, URZ ;  /* 0x0003858004057890 */ /* 0x000fc6000fffe03f */
[----:B------:R-:W1:Y:S01]  /*ac50*/  LDS R4, [UR4+0x3859c] ;  /* 0x03859c04ff047984 */ /* 0x000e620008000800 */
[----:B------:R-:W-:Y:S02]  /*ac60*/  IMAD.U32 R22, RZ, RZ, UR6 ;  /* 0x00000006ff167e24 */ /* 0x000fe4000f8e00ff */
[----:B------:R-:W-:Y:S01]  /*ac70*/  MOV R20, UR5 ;  /* 0x0000000500147c02 */ /* 0x000fe20008000f00 */
[----:B------:R-:W5:Y:S02]  /*ac80*/  LDS R5, [UR4+0x3861c] ;  /* 0x03861c04ff057984 */ /* 0x000f640008000800 */
[----:B------:R-:W-:Y:S02]  /*ac90*/  SHF.R.U64 R22, R22, 0x4, RZ ;  /* 0x0000000416167819 */ /* 0x000fe400000012ff */
[----:B------:R-:W-:Y:S01]  /*aca0*/  SHF.R.U64 R20, R20, 0x4, RZ ;  /* 0x0000000414147819 */ /* 0x000fe200000012ff */
[----:B------:R-:W-:Y:S04]  /*acb0*/  STS [UR4+0x385b0], RZ ;  /* 0x0385b0ffff007988 */ /* 0x000fe80008000804 */
[----:B------:R-:W-:Y:S04]  /*acc0*/  STS [UR4+0x38590], R20 ;  /* 0x03859014ff007988 */ /* 0x000fe80008000804 */
[----:B------:R-:W-:Y:S04]  /*acd0*/  STS [UR4+0x38594], R20 ;  /* 0x03859414ff007988 */ /* 0x000fe80008000804 */
[----:B------:R-:W-:Y:S04]  /*ace0*/  STS [UR4+0x38610], R22 ;  /* 0x03861016ff007988 */ /* 0x000fe80008000804 */
[----:B------:R-:W-:Y:S04]  /*acf0*/  STS [UR4+0x38614], R22 ;  /* 0x03861416ff007988 */ /* 0x000fe80008000804 */
[----:B------:R-:W-:Y:S01]  /*ad00*/  STS [UR4+0x38630], RZ ;  /* 0x038630ffff007988 */ /* 0x000fe20008000804 */
[----:B--2---:R-:W-:-:S02]  /*ad10*/  SHF.L.U64.HI R11, R10, 0x1, R11 ;  /* 0x000000010a0b7819 */ /* 0x004fc4000001020b */
[----:B----4-:R-:W-:Y:S02]  /*ad20*/  SHF.L.U64.HI R3, R8, 0x1, R9 ;  /* 0x0000000108037819 */ /* 0x010fe40000010209 */
[----:B------:R-:W-:Y:S02]  /*ad30*/  LOP3.LUT R11, R11, 0x1fffffff, RZ, 0xc0, !PT ;  /* 0x1fffffff0b0b7812 */ /* 0x000fe400078ec0ff */
[----:B------:R-:W-:Y:S02]  /*ad40*/  LOP3.LUT R3, R3, 0x1fffffff, RZ, 0xc0, !PT ;  /* 0x1fffffff03037812 */ /* 0x000fe400078ec0ff */
[----:B------:R-:W-:Y:S02]  /*ad50*/  SHF.R.U32.HI R7, RZ, 0x4, R11 ;  /* 0x00000004ff077819 */ /* 0x000fe4000001160b */
[----:B------:R-:W-:Y:S02]  /*ad60*/  SHF.R.U32.HI R6, RZ, 0x4, R3 ;  /* 0x00000004ff067819 */ /* 0x000fe40000011603 */
[----:B-1----:R-:W-:Y:S01]  /*ad70*/  LOP3.LUT R4, R4, 0xf, R7, 0xb8, !PT ;  /* 0x0000000f04047812 */ /* 0x002fe200078eb807 */
[----:B-----5:R-:W-:Y:S01]  /*ad80*/  STS.64 [UR4+0x38580], R14 ;  /* 0x0385800eff007988 */ /* 0x020fe20008000a04 */
[----:B------:R-:W-:-:S03]  /*ad90*/  LOP3.LUT R6, R5, 0xf, R6, 0xb8, !PT ;  /* 0x0000000f05067812 */ /* 0x000fc600078eb806 */
[----:B------:R1:W-:Y:S04]  /*ada0*/  STS [UR4+0x3859c], R4 ;  /* 0x03859c04ff007988 */ /* 0x0003e80008000804 */
[----:B------:R-:W-:Y:S04]  /*adb0*/  STS [UR4+0x3861c], R6 ;  /* 0x03861c06ff007988 */ /* 0x000fe80008000804 */
[----:B------:R-:W2:Y:S01]  /*adc0*/  LDS R5, [UR4+0x3859c] ;  /* 0x03859c04ff057984 */ /* 0x000ea20008000800 */
[----:B-1----:R-:W-:-:S03]  /*add0*/  VIADD R4, R19, 0xffffffff ;  /* 0xffffffff13047836 */ /* 0x002fc60000000000 */
[----:B------:R-:W1:Y:S04]  /*ade0*/  LDS R7, [UR4+0x3861c] ;  /* 0x03861c04ff077984 */ /* 0x000e680008000800 */
[----:B---3--:R-:W-:Y:S01]  /*adf0*/  STS.64 [UR4+0x38600], R12 ;  /* 0x0386000cff007988 */ /* 0x008fe20008000a04 */
[----:B--2---:R-:W-:Y:S02]  /*ae00*/  LOP3.LUT R5, R5, 0xf0, RZ, 0xb8, !PT ;  /* 0x000000f005057812 */ /* 0x004fe400078eb8ff */
[----:B-1----:R-:W-:-:S03]  /*ae10*/  LOP3.LUT R7, R7, 0xf0, RZ, 0xb8, !PT ;  /* 0x000000f007077812 */ /* 0x002fc600078eb8ff */
[----:B------:R1:W-:Y:S04]  /*ae20*/  STS [UR4+0x3859c], R5 ;  /* 0x03859c05ff007988 */ /* 0x0003e80008000804 */
[----:B------:R2:W-:Y:S04]  /*ae30*/  STS [UR4+0x3861c], R7 ;  /* 0x03861c07ff007988 */ /* 0x0005e80008000804 */
[----:B------:R-:W3:Y:S01]  /*ae40*/  LDS R21, [UR4+0x3859c] ;  /* 0x03859c04ff157984 */ /* 0x000ee20008000800 */
[----:B-1----:R-:W-:Y:S02]  /*ae50*/  VIADD R5, R2, 0xffffffff ;  /* 0xffffffff02057836 */ /* 0x002fe40000000000 */
[----:B------:R-:W-:Y:S01]  /*ae60*/  IMAD.SHL.U32 R2, R10, 0x2, RZ ;  /* 0x000000020a027824 */ /* 0x000fe200078e00ff */
[----:B------:R-:W1:Y:S01]  /*ae70*/  LDS R23, [UR4+0x3861c] ;  /* 0x03861c04ff177984 */ /* 0x000e620008000800 */
[----:B--2---:R-:W-:-:S03]  /*ae80*/  CS2R R6, SRZ ;  /* 0x0000000000067805 */ /* 0x004fc6000001ff00 */
[----:B------:R-:W-:Y:S02]  /*ae90*/  LOP3.LUT R2, R2, 0xfffffffe, RZ, 0xc0, !PT ;  /* 0xfffffffe02027812 */ /* 0x000fe400078ec0ff */
[----:B------:R2:W-:Y:S02]  /*aea0*/  STS.128 [UR4+0x385a0], R4 ;  /* 0x0385a004ff007988 */ /* 0x0005e40008000c04 */
[----:B------:R-:W-:-:S05]  /*aeb0*/  SHF.R.U64 R11, R2, 0x4, R11 ;  /* 0x00000004020b7819 */ /* 0x000fca000000120b */
[----:B------:R-:W-:Y:S01]  /*aec0*/  STS [UR4+0x3858c], R11 ;  /* 0x03858c0bff007988 */ /* 0x000fe20008000804 */
[----:B--2---:R-:W-:Y:S02]  /*aed0*/  VIADD R5, R0, 0xffffffff ;  /* 0xffffffff00057836 */ /* 0x004fe40000000000 */
[----:B------:R-:W-:-:S03]  /*aee0*/  IMAD.SHL.U32 R0, R8, 0x2, RZ ;  /* 0x0000000208007824 */ /* 0x000fc600078e00ff */
[----:B------:R-:W-:Y:S02]  /*aef0*/  STS.128 [UR4+0x38620], R4 ;  /* 0x03862004ff007988 */ /* 0x000fe40008000c04 */
[----:B------:R-:W-:-:S04]  /*af00*/  LOP3.LUT R0, R0, 0xfffffffe, RZ, 0xc0, !PT ;  /* 0xfffffffe00007812 */ /* 0x000fc800078ec0ff */
[----:B------:R-:W-:Y:S02]  /*af10*/  SHF.R.U64 R3, R0, 0x4, R3 ;  /* 0x0000000400037819 */ /* 0x000fe40000001203 */
[----:B---3--:R-:W-:-:S03]  /*af20*/  LOP3.LUT R21, R21, 0xf00, RZ, 0xb8, !PT ;  /* 0x00000f0015157812 */ /* 0x008fc600078eb8ff */
[----:B------:R-:W-:Y:S01]  /*af30*/  STS [UR4+0x3860c], R3 ;  /* 0x03860c03ff007988 */ /* 0x000fe20008000804 */
[----:B-1----:R-:W-:-:S03]  /*af40*/  LOP3.LUT R23, R23, 0xf00, RZ, 0xb8, !PT ;  /* 0x00000f0017177812 */ /* 0x002fc600078eb8ff */
[----:B------:R-:W-:Y:S04]  /*af50*/  STS.64 [UR4+0x38598], R20 ;  /* 0x03859814ff007988 */ /* 0x000fe80008000a04 */
[----:B------:R-:W-:Y:S04]  /*af60*/  STS.64 [UR4+0x38618], R22 ;  /* 0x03861816ff007988 */ /* 0x000fe80008000a04 */
[----:B------:R-:W1:Y:S04]  /*af70*/  LDS R24, [UR4+0x3859c] ;  /* 0x03859c04ff187984 */ /* 0x000e680008000800 */
[----:B------:R-:W2:Y:S01]  /*af80*/  LDS R9, [UR4+0x3861c] ;  /* 0x03861c04ff097984 */ /* 0x000ea20008000800 */
[----:B-1----:R-:W-:-:S02]  /*af90*/  LOP3.LUT R0, R24, 0xf000, RZ, 0xb8, !PT ;  /* 0x0000f00018007812 */ /* 0x002fc400078eb8ff */
[----:B--2---:R-:W-:-:S03]  /*afa0*/  LOP3.LUT R9, R9, 0xf000, RZ, 0xb8, !PT ;  /* 0x0000f00009097812 */ /* 0x004fc600078eb8ff */
[----:B------:R1:W-:Y:S04]  /*afb0*/  STS [UR4+0x3859c], R0 ;  /* 0x03859c00ff007988 */ /* 0x0003e80008000804 */
[----:B------:R1:W-:Y:S02]  /*afc0*/  STS [UR4+0x3861c], R9 ;  /* 0x03861c09ff007988 */ /* 0x0003e40008000804 */
.L_x_195:
[----:B------:R-:W-:Y:S05]  /*afd0*/  BSYNC B0 ;  /* 0x0000000000007941 */ /* 0x000fea0003800000 */
.L_x_194:
[----:B------:R-:W-:Y:S01]  /*afe0*/  ELECT P0, URZ, PT ;  /* 0x00000000003f782f */ /* 0x000fe20003800000 */
[----:B------:R-:W-:Y:S01]  /*aff0*/  NOP ;  /* 0x0000000000007918 */ /* 0x000fe20000000000 */
[----:B------:R-:W-:Y:S11]  /*b000*/  BSSY B0, `(.L_x_196) ;  /* 0x0000004000007945 */ /* 0x000ff60003800000 */
[----:B------:R-:W-:Y:S05]  /*b010*/  @!P0 BRA `(.L_x_197) ;  /* 0x0000000000088947 */ /* 0x000fea0003800000 */
[----:B------:R0:W-:Y:S01]  /*b020*/  UTMACMDFLUSH ;  /* 0x00000000000079b7 */ /* 0x0001e20000000000 */
[----:B------:R-:W-:-:S04]  /*b030*/  DEPBAR.LE SB0, 0x0 ;  /* 0x000080000000791a */ /* 0x000fc80000000000 */
.L_x_197:
[----:B------:R-:W-:Y:S05]  /*b040*/  BSYNC B0 ;  /* 0x0000000000007941 */ /* 0x000fea0003800000 */
.L_x_196:
[----:B------:R-:W-:Y:S01]  /*b050*/  UMOV UR4, 0x400 ;  /* 0x0000040000047882 */ /* 0x000fe20000000000 */
[----:B---3--:R-:W-:Y:S01]  /*b060*/  IMAD.SHL.U32 R32, R32, 0x4, RZ ;  /* 0x0000000420207824 */ /* 0x008fe200078e00ff */
[----:B------:R-:W-:Y:S01]  /*b070*/  ULEA UR22, UR42, UR4, 0x18 ;  /* 0x000000042a167291 */ /* 0x000fe2000f8ec03f */
[----:B------:R-:W-:-:S03]  /*b080*/  ULDC UR18, c[0x0][0x884] ;  /* 0x0002210000127ab9 */ /* 0x000fc60000000800 */
[----:B------:R-:W-:Y:S01]  /*b090*/  UIADD3 UR28, UR22, 0x38580, URZ ;  /* 0x00038580161c7890 */ /* 0x000fe2000fffe03f */
[----:B----4-:R-:W-:Y:S01]  /*b0a0*/  IADD3 R4, P0, R32, UR16, RZ ;  /* 0x0000001020047c10 */ /* 0x010fe2000ff1e0ff */
[----:B------:R-:W-:Y:S01]  /*b0b0*/  UIMAD.WIDE UR18, UR18, 0x80, UR16 ;  /* 0x00000080121278a5 */ /* 0x000fe2000f8e0210 */
[----:B------:R-:W-:-:S03]  /*b0c0*/  IMAD.MOV.U32 R6, RZ, RZ, 0x1 ;  /* 0x00000001ff067424 */ /* 0x000fc600078e00ff */
[----:B------:R-:W-:Y:S02]  /*b0d0*/  IMAD.X R5, RZ, RZ, UR17, P0 ;  /* 0x00000011ff057e24 */ /* 0x000fe400080e06ff */
[----:B------:R-:W-:Y:S01]  /*b0e0*/  IADD3 R2, P1, R32, UR18, RZ ;  /* 0x0000001220027c10 */ /* 0x000fe2000ff3e0ff */
[----:B------:R-:W2:Y:S04]  /*b0f0*/  LDS R7, [R32+UR28] ;  /* 0x0000001c20077984 */ /* 0x000ea80008000800 */
[----:B-1----:R-:W1:Y:S01]  /*b100*/  LDS R9, [R32+UR28+0x80] ;  /* 0x0000801c20097984 */ /* 0x002e620008000800 */
[----:B------:R-:W-:Y:S01]  /*b110*/  IMAD.X R3, RZ, RZ, UR19, P1 ;  /* 0x00000013ff037e24 */ /* 0x000fe200088e06ff */
[----:B------:R-:W-:Y:S01]  /*b120*/  LOP3.LUT P1, RZ, R33, 0x7f, RZ, 0xc0, !PT ;  /* 0x0000007f21ff7812 */ /* 0x000fe2000782c0ff */
[----:B------:R-:W-:Y:S01]  /*b130*/  IMAD.MOV.U32 R8, RZ, RZ, 0x1 ;  /* 0x00000001ff087424 */ /* 0x000fe200078e00ff */
[----:B------:R-:W-:Y:S01]  /*b140*/  BSSY B0, `(.L_x_198) ;  /* 0x00000f5000007945 */ /* 0x000fe20003800000 */
[----:B------:R-:W-:Y:S01]  /*b150*/  MOV R0, RZ ;  /* 0x000000ff00007202 */ /* 0x000fe20000000f00 */
[----:B------:R-:W-:Y:S01]  /*b160*/  IMAD.MOV.U32 R20, RZ, RZ, 0x1 ;  /* 0x00000001ff147424 */ /* 0x000fe200078e00ff */
[----:B------:R-:W-:Y:S01]  /*b170*/  ISETP.EQ.OR P2, PT, R34, RZ, P1 ;  /* 0x000000ff2200720c */ /* 0x000fe20000f42670 */
[----:B------:R-:W-:-:S02]  /*b180*/  IMAD.MOV.U32 R21, RZ, RZ, RZ ;  /* 0x000000ffff157224 */ /* 0x000fc400078e00ff */
[----:B------:R-:W-:Y:S01]  /*b190*/  IMAD.MOV.U32 R22, RZ, RZ, RZ ;  /* 0x000000ffff167224 */ /* 0x000fe200078e00ff */
[----:B------:R-:W-:Y:S02]  /*b1a0*/  ULOP3.LUT UR30, UR54, 0x1, URZ, 0xfc, !UPT ;  /* 0x00000001361e7892 */ /* 0x000fe4000f8efc3f */
[----:B------:R-:W-:Y:S02]  /*b1b0*/  ULOP3.LUT UR23, UR53, 0x2, URZ, 0xfc, !UPT ;  /* 0x0000000235177892 */ /* 0x000fe4000f8efc3f */
[----:B------:R-:W-:Y:S01]  /*b1c0*/  UIADD3 UR29, UR22, 0x38600, URZ ;  /* 0x00038600161d7890 */ /* 0x000fe2000fffe03f */
[----:B--2---:R-:W5:Y:S04]  /*b1d0*/  ATOMG.E.EXCH.STRONG.GPU PT, RZ, [R4], R7 ;  /* 0x0000000704ff73a8 */ /* 0x004f6800041ee100 */
[----:B-1----:R1:W5:Y:S02]  /*b1e0*/  ATOMG.E.EXCH.STRONG.GPU PT, RZ, [R2], R9 ;  /* 0x0000000902ff73a8 */ /* 0x00236400041ee100 */
[----:B-1----:R-:W-:-:S02]  /*b1f0*/  PRMT R2, R6, 0x7610, R2 ;  /* 0x0000761006027816 */ /* 0x002fc40000000002 */
[----:B------:R-:W-:-:S07]  /*b200*/  PRMT R3, R8, 0x7610, R3 ;  /* 0x0000761008037816 */ /* 0x000fce0000000003 */
.L_x_218:
[----:B------:R-:W-:Y:S01]  /*b210*/  LOP3.LUT P0, RZ, R3, 0xff, RZ, 0xc0, !PT ;  /* 0x000000ff03ff7812 */ /* 0x000fe2000780c0ff */
[----:B-----5:R-:W-:Y:S01]  /*b220*/  VIADD R4, R19, 0x7f ;  /* 0x0000007f13047836 */ /* 0x020fe20000000000 */
[----:B------:R-:W-:Y:S05]  /*b230*/  YIELD ;  /* 0x0000000000007946 */ /* 0x000fea0003800000 */
[----:B------:R-:W-:Y:S01]  /*b240*/  SHF.R.S32.HI R5, RZ, 0x1f, R4 ;  /* 0x0000001fff057819 */ /* 0x000fe20000011404 */
[----:B------:R-:W-:Y:S03]  /*b250*/  BSSY B1, `(.L_x_199) ;  /* 0x0000008000017945 */ /* 0x000fe60003800000 */
[----:B------:R-:W-:-:S02]  /*b260*/  LEA.HI R5, R5, R4, RZ, 0x7 ;  /* 0x0000000405057211 */ /* 0x000fc400078f38ff */
[----:B------:R-:W-:Y:S05]  /*b270*/  @!P0 BRA `(.L_x_200) ;  /* 0x0000000000148947 */ /* 0x000fea0003800000 */
[----:B------:R-:W-:-:S04]  /*b280*/  DEPBAR {5,4,3,2,1,0} ;  /* 0x0000003f0000791a */ /* 0x000fc80000000000 */
[----:B------:R1:W-:Y:S01]  /*b290*/  UTMACCTL.IV [UR16] ;  /* 0x00000000100079b9 */ /* 0x0003e20008000000 */
[----:B------:R-:W-:-:S04]  /*b2a0*/  DEPBAR {5,4,3,2,1,0} ;  /* 0x0000003f0000791a */ /* 0x000fc80000000000 */
[----:B------:R1:W-:Y:S02]  /*b2b0*/  UTMACCTL.IV [UR18] ;  /* 0x00000000120079b9 */ /* 0x0003e40008000000 */
[----:B-1----:R-:W-:Y:S01]  /*b2c0*/  NOP ;  /* 0x0000000000007918 */ /* 0x002fe20000000000 */
.L_x_200:
[----:B------:R-:W-:Y:S05]  /*b2d0*/  BSYNC B1 ;  /* 0x0000000000017941 */ /* 0x000fea0003800000 */
.L_x_199:
[----:B------:R-:W-:Y:S01]  /*b2e0*/  UMOV UR4, 0xffffffff ;  /* 0xffffffff00047882 */ /* 0x000fe20000000000 */
[----:B------:R-:W-:Y:S02]  /*b2f0*/  SHF.R.S32.HI R7, RZ, 0x7, R5 ;  /* 0x00000007ff077819 */ /* 0x000fe40000011405 */
[----:B------:R-:W-:Y:S05]  /*b300*/  BRA.DIV UR4, `(.L_x_201) ;  /* 0x0000003a04fc7947 */ /* 0x000fea000b800000 */
[----:B-----5:R-:W-:-:S13]  /*b310*/  ELECT P6, URZ, PT ;  /* 0x00000000003f782f */ /* 0x020fda00038c0000 */
.L_x_288:
[----:B------:R-:W-:Y:S01]  /*b320*/  ISETP.LT.OR P6, PT, R19, 0x1, !P6 ;  /* 0x000000011300780c */ /* 0x000fe200077c1670 */
[----:B------:R-:W-:-:S12]  /*b330*/  BSSY B1, `(.L_x_202) ;  /* 0x0000038000017945 */ /* 0x000fd80003800000 */
[----:B------:R-:W-:Y:S05]  /*b340*/  @P6 BRA `(.L_x_203) ;  /* 0x0000000000d86947 */ /* 0x000fea0003800000 */
[----:B------:R-:W-:Y:S01]  /*b350*/  IMAD.SHL.U32 R16, R16, 0x80, RZ ;  /* 0x0000008010107824 */ /* 0x000fe200078e00ff */
[----:B------:R-:W-:Y:S01]  /*b360*/  MOV R10, RZ ;  /* 0x000000ff000a7202 */ /* 0x000fe20000000f00 */
[----:B------:R-:W-:Y:S02]  /*b370*/  IMAD.SHL.U32 R17, R17, 0x100, RZ ;  /* 0x0000010011117824 */ /* 0x000fe400078e00ff */
[----:B------:R-:W-:Y:S02]  /*b380*/  VIADD R9, R7, 0x1 ;  /* 0x0000000107097836 */ /* 0x000fe40000000000 */
[----:B------:R-:W-:Y:S02]  /*b390*/  IMAD.MOV.U32 R3, RZ, RZ, R20 ;  /* 0x000000ffff037224 */ /* 0x000fe400078e0014 */
[----:B------:R-:W-:-:S07]  /*b3a0*/  IMAD.MOV.U32 R4, RZ, RZ, R0 ;  /* 0x000000ffff047224 */ /* 0x000fce00078e0000 */
.L_x_207:
[----:B--2---:R-:W-:Y:S01]  /*b3b0*/  LEA R8, R4, UR22, 0x3 ;  /* 0x0000001604087c11 */ /* 0x004fe2000f8e18ff */
[----:B------:R-:W-:Y:S05]  /*b3c0*/  YIELD ;  /* 0x0000000000007946 */ /* 0x000fea0003800000 */
[----:B------:R-:W-:Y:S01]  /*b3d0*/  SHF.L.U32 R5, R3, 0x1f, RZ ;  /* 0x0000001f03057819 */ /* 0x000fe200000006ff */
[----:B------:R-:W1:Y:S03]  /*b3e0*/  @!P1 LDC R6, c[0x0][0x500] ;  /* 0x00014000ff069b82 */ /* 0x000e660000000800 */
[----:B------:R-:W2:Y:S02]  /*b3f0*/  SYNCS.PHASECHK.TRANS64.TRYWAIT P0, [R8+URZ+0x38490], R5 ;  /* 0x03849005080075a7 */ /* 0x000ea4000800017f */
[----:B--2---:R-:W-:Y:S05]  /*b400*/  @!P0 BRA `(.L_x_204) ;  /* 0x0000003800dc8947 */ /* 0x004fea0003800000 */
.L_x_289:
[----:B------:R-:W-:Y:S01]  /*b410*/  UPRMT UR4, UR23, 0x9910, URZ ;  /* 0x0000991017047896 */ /* 0x000fe2000800003f */
[----:B-1----:R1:W-:Y:S03]  /*b420*/  @!P1 SYNCS.ARRIVE.TRANS64 RZ, [R8+URZ+0x38480], R6 ;  /* 0x0384800608ff99a7 */ /* 0x0023e6000800003f */
[----:B------:R-:W-:-:S06]  /*b430*/  UISETP.NE.AND UP0, UPT, UR4, 0x2, UPT ;  /* 0x000000020400788c */ /* 0x000fcc000bf05270 */
[----:B------:R-:W-:-:S13]  /*b440*/  PLOP3.LUT P0, PT, PT, PT, UP0, 0x80, 0x0 ;  /* 0x000000000000781c */ /* 0x000fda0003f0f008 */
[----:B-1----:R-:W-:Y:S05]  /*b450*/  @P0 BRA `(.L_x_205) ;  /* 0x0000000000040947 */ /* 0x002fea0003800000 */
[----:B------:R-:W-:Y:S01]  /*b460*/  BPT.TRAP 0x1 ;  /* 0x000000040000795c */ /* 0x000fe20000300000 */
.L_x_205:
[----:B------:R-:W-:Y:S05]  /*b470*/  @P2 BRA `(.L_x_206) ;  /* 0x0000000000042947 */ /* 0x000fea0003800000 */
[----:B------:R-:W-:Y:S01]  /*b480*/  BPT.TRAP 0x1 ;  /* 0x000000040000795c */ /* 0x000fe20000300000 */
.L_x_206:
[----:B------:R-:W-:Y:S01]  /*b490*/  R2UR UR4, R4 ;  /* 0x00000000040472ca */ /* 0x000fe200000e0000 */
[----:B------:R-:W-:Y:S01]  /*b4a0*/  VIADD R9, R9, 0xffffffff ;  /* 0xffffffff09097836 */ /* 0x000fe20000000000 */
[----:B------:R-:W-:Y:S01]  /*b4b0*/  R2UR UR5, R8 ;  /* 0x00000000080572ca */ /* 0x000fe200000e0000 */
[----:B------:R-:W-:Y:S01]  /*b4c0*/  VIADD R4, R4, 0x1 ;  /* 0x0000000104047836 */ /* 0x000fe20000000000 */
[----:B------:R-:W-:Y:S01]  /*b4d0*/  R2UR UR6, R10 ;  /* 0x000000000a0672ca */ /* 0x000fe200000e0000 */
[----:B------:R-:W-:Y:S01]  /*b4e0*/  UMOV UR20, 0x0 ;  /* 0x0000000000147882 */ /* 0x000fe20000000000 */
[----:B------:R-:W-:Y:S01]  /*b4f0*/  R2UR UR7, R16 ;  /* 0x00000000100772ca */ /* 0x000fe200000e0000 */
[----:B------:R-:W-:Y:S01]  /*b500*/  UMOV UR21, 0x10000000 ;  /* 0x1000000000157882 */ /* 0x000fe20000000000 */
[----:B------:R-:W-:Y:S01]  /*b510*/  R2UR UR27, R17 ;  /* 0x00000000111b72ca */ /* 0x000fe200000e0000 */
[----:B------:R-:W-:Y:S01]  /*b520*/  VIADD R10, R10, 0x80 ;  /* 0x000000800a0a7836 */ /* 0x000fe20000000000 */
[----:B------:R-:W-:-:S02]  /*b530*/  ISETP.GT.AND P3, PT, R9, 0x1, PT ;  /* 0x000000010900780c */ /* 0x000fc40003f64270 */
[C---:B------:R-:W-:Y:S01]  /*b540*/  ISETP.NE.AND P0, PT, R4.reuse, 0x2, PT ;  /* 0x000000020400780c */ /* 0x040fe20003f05270 */
[----:B------:R-:W-:Y:S02]  /*b550*/  ULEA UR12, UR4, UR22, 0x10 ;  /* 0x00000016040c7291 */ /* 0x000fe4000f8e803f */
[----:B------:R-:W-:Y:S01]  /*b560*/  ULEA UR4, UR4, UR22, 0xf ;  /* 0x0000001604047291 */ /* 0x000fe2000f8e783f */
[----:B------:R-:W-:Y:S01]  /*b570*/  SEL R6, RZ, 0x1, P0 ;  /* 0x00000001ff067807 */ /* 0x000fe20000000000 */
[----:B------:R-:W-:Y:S01]  /*b580*/  UIADD3 UR5, UR5, 0x38480, URZ ;  /* 0x0003848005057890 */ /* 0x000fe2000fffe03f */
[----:B------:R-:W-:Y:S01]  /*b590*/  SEL R4, R4, RZ, P0 ;  /* 0x000000ff04047207 */ /* 0x000fe20000000000 */
[----:B------:R-:W-:Y:S01]  /*b5a0*/  UIADD3 UR10, UR6, 0x40, URZ ;  /* 0x00000040060a7890 */ /* 0x000fe2000fffe03f */
[----:B------:R-:W-:Y:S01]  /*b5b0*/  LOP3.LUT R3, R3, R6, RZ, 0x3c, !PT ;  /* 0x0000000603037212 */ /* 0x000fe200078e3cff */
[----:B------:R-:W-:Y:S02]  /*b5c0*/  UIADD3 UR8, UR4, 0x4000, URZ ;  /* 0x0000400004087890 */ /* 0x000fe4000fffe03f */
[----:B------:R-:W-:-:S02]  /*b5d0*/  UIADD3 UR24, UR12, 0x10000, URZ ;  /* 0x000100000c187890 */ /* 0x000fc4000fffe03f */
[----:B------:R-:W-:Y:S01]  /*b5e0*/  UIADD3 UR12, UR12, 0x18000, URZ ;  /* 0x000180000c0c7890 */ /* 0x000fe2000fffe03f */
[----:B------:R1:W-:Y:S01]  /*b5f0*/  UTMALDG.2D [UR4], [UR16], desc[UR20] ;  /* 0x00001404100075b4 */ /* 0x0003e20008009000 */
[----:B------:R-:W-:Y:S01]  /*b600*/  UMOV UR11, UR7 ;  /* 0x00000007000b7c82 */ /* 0x000fe20008000000 */
[----:B------:R-:W-:Y:S01]  /*b610*/  UMOV UR9, UR5 ;  /* 0x0000000500097c82 */ /* 0x000fe20008000000 */
[----:B------:R-:W-:Y:S01]  /*b620*/  UMOV UR26, UR6 ;  /* 0x00000006001a7c82 */ /* 0x000fe20008000000 */
[----:B------:R-:W-:Y:S01]  /*b630*/  UMOV UR25, UR5 ;  /* 0x0000000500197c82 */ /* 0x000fe20008000000 */
[----:B------:R-:W-:Y:S01]  /*b640*/  UMOV UR15, UR27 ;  /* 0x0000001b000f7c82 */ /* 0x000fe20008000000 */
[----:B------:R-:W-:Y:S01]  /*b650*/  UMOV UR13, UR5 ;  /* 0x00000005000d7c82 */ /* 0x000fe20008000000 */
[----:B------:R-:W-:Y:S01]  /*b660*/  UMOV UR14, UR10 ;  /* 0x0000000a000e7c82 */ /* 0x000fe20008000000 */
[----:B------:R1:W-:Y:S01]  /*b670*/  UTMALDG.2D [UR8], [UR16], desc[UR20] ;  /* 0x00001408100075b4 */ /* 0x0003e20008009000 */
[----:B------:R1:W-:Y:S01]  /*b680*/  UTMALDG.2D [UR24], [UR18], desc[UR20] ;  /* 0x00001418120075b4 */ /* 0x0003e20008009000 */
[----:B------:R1:W-:Y:S02]  /*b690*/  UTMALDG.2D [UR12], [UR18], desc[UR20] ;  /* 0x0000140c120075b4 */ /* 0x0003e40008009000 */
[----:B-1----:R-:W-:Y:S05]  /*b6a0*/  @P3 BRA `(.L_x_207) ;  /* 0xfffffffc00403947 */ /* 0x002fea000383ffff */
.L_x_203:
[----:B------:R-:W-:Y:S05]  /*b6b0*/  BSYNC B1 ;  /* 0x0000000000017941 */ /* 0x000fea0003800000 */
.L_x_202:
[----:B------:R-:W-:Y:S01]  /*b6c0*/  IMAD.IADD R0, R7, 0x1, R0 ;  /* 0x0000000107007824 */ /* 0x000fe200078e0200 */
[----:B------:R-:W-:-:S04]  /*b6d0*/  LOP3.LUT P0, RZ, R2, 0xff, RZ, 0xc0, !PT ;  /* 0x000000ff02ff7812 */ /* 0x000fc8000780c0ff */
[----:B------:R-:W-:-:S04]  /*b6e0*/  SHF.R.U32.HI R2, RZ, 0x1, R0 ;  /* 0x00000001ff027819 */ /* 0x000fc80000011600 */
[----:B------:R-:W-:-:S04]  /*b6f0*/  LOP3.LUT R2, R2, 0x1, RZ, 0xc0, !PT ;  /* 0x0000000102027812 */ /* 0x000fc800078ec0ff */
[----:B------:R-:W-:Y:S01]  /*b700*/  ISETP.NE.U32.AND P3, PT, R2, 0x1, PT ;  /* 0x000000010200780c */ /* 0x000fe20003f65070 */
[----:B------:R-:W-:Y:S01]  /*b710*/  IMAD.U32 R2, RZ, RZ, UR30 ;  /* 0x0000001eff027e24 */ /* 0x000fe2000f8e00ff */
[----:B------:R-:W-:Y:S01]  /*b720*/  @P0 SYNCS.ARRIVE.TRANS64.A1T0 RZ, [UR22+0x384e8], RZ ;  /* 0x0384e8ffffff09a7 */ /* 0x000fe20008100016 */
[----:B------:R-:W-:Y:S02]  /*b730*/  ISETP.GT.U32.AND P0, PT, R0, 0x1, PT ;  /* 0x000000010000780c */ /* 0x000fe40003f04070 */
[C---:B------:R-:W-:Y:S02]  /*b740*/  ISETP.GT.U32.AND P3, PT, R7.reuse, 0x1, !P3 ;  /* 0x000000010700780c */ /* 0x040fe40005f64070 */
[----:B------:R-:W-:Y:S02]  /*b750*/  ISETP.NE.AND P4, PT, R2, 0x3, PT ;  /* 0x000000030200780c */ /* 0x000fe40003f85270 */
[----:B------:R-:W-:Y:S02]  /*b760*/  ISETP.LT.U32.AND P0, PT, R7, 0x2, P0 ;  /* 0x000000020700780c */ /* 0x000fe40000701070 */
[----:B------:R-:W-:-:S02]  /*b770*/  SEL R2, RZ, 0x1, !P3 ;  /* 0x00000001ff027807 */ /* 0x000fc40005800000 */
[----:B------:R-:W-:Y:S02]  /*b780*/  SEL R3, RZ, 0x1, !P0 ;  /* 0x00000001ff037807 */ /* 0x000fe40004000000 */
[----:B------:R-:W-:Y:S02]  /*b790*/  LOP3.LUT R0, R0, 0x1, RZ, 0xc0, !PT ;  /* 0x0000000100007812 */ /* 0x000fe400078ec0ff */
[----:B------:R-:W-:-:S03]  /*b7a0*/  LOP3.LUT R20, R2, R20, R3, 0x96, !PT ;  /* 0x0000001402147212 */ /* 0x000fc600078e9603 */
[----:B------:R-:W-:Y:S05]  /*b7b0*/  @!P4 BRA `(.L_x_208) ;  /* 0x000000000004c947 */ /* 0x000fea0003800000 */
[----:B------:R-:W-:Y:S01]  /*b7c0*/  BPT.TRAP 0x1 ;  /* 0x000000040000795c */ /* 0x000fe20000300000 */
.L_x_208:
[C---:B------:R-:W-:Y:S01]  /*b7d0*/  LEA R3, R21.reuse, UR22, 0x3 ;  /* 0x0000001615037c11 */ /* 0x040fe2000f8e18ff */
[----:B------:R-:W-:Y:S01]  /*b7e0*/  BSSY B1, `(.L_x_209) ;  /* 0x0000005000017945 */ /* 0x000fe20003800000 */
[----:B------:R-:W-:Y:S02]  /*b7f0*/  SHF.L.U32 R2, R22, 0x1f, RZ ;  /* 0x0000001f16027819 */ /* 0x000fe400000006ff */
[----:B--2---:R-:W-:Y:S02]  /*b800*/  LEA R8, R21, UR22, 0x4 ;  /* 0x0000001615087c11 */ /* 0x004fe4000f8e20ff */
[----:B------:R-:W1:Y:S02]  /*b810*/  SYNCS.PHASECHK.TRANS64.TRYWAIT P0, [R3+URZ+0x38400], R2 ;  /* 0x03840002030075a7 */ /* 0x000e64000800017f */
[----:B-1----:R-:W-:Y:S05]  /*b820*/  @!P0 BRA `(.L_x_210) ;  /* 0x0000003400e88947 */ /* 0x002fea0003800000 */
.L_x_290:
[----:B------:R-:W-:Y:S05]  /*b830*/  BSYNC B1 ;  /* 0x0000000000017941 */ /* 0x000fea0003800000 */
.L_x_209:
[----:B------:R-:W2:Y:S01]  /*b840*/  LDS.128 R8, [R8+0x384f0] ;  /* 0x0384f00008087984 */ /* 0x000ea20000000c00 */
[----:B------:R-:W-:Y:S01]  /*b850*/  @!PT LDS RZ, [RZ] ;  /* 0x00000000fffff984 */ /* 0x000fe20000000800 */
[----:B------:R-:W-:Y:S01]  /*b860*/  @!PT LDS RZ, [RZ] ;  /* 0x00000000fffff984 */ /* 0x000fe20000000800 */
[----:B------:R-:W-:Y:S01]  /*b870*/  @!PT LDS RZ, [RZ] ;  /* 0x00000000fffff984 */ /* 0x000fe20000000800 */
[----:B------:R-:W-:Y:S01]  /*b880*/  @!PT LDS RZ, [RZ] ;  /* 0x00000000fffff984 */ /* 0x000fe20000000800 */
[----:B------:R3:W-:Y:S06]  /*b890*/  MEMBAR.ALL.CTA ;  /* 0x0000000000007992 */ /* 0x0007ec0000008000 */
[----:B---3--:R-:W3:Y:S01]  /*b8a0*/  FENCE.VIEW.ASYNC.S ;  /* 0x00000000000073c6 */ /* 0x008ee20000000000 */
[----:B--2---:R-:W-:Y:S02]  /*b8b0*/  IMAD.MOV.U32 R17, RZ, RZ, R9 ;  /* 0x000000ffff117224 */ /* 0x004fe400078e0009 */
[----:B------:R-:W-:Y:S01]  /*b8c0*/  IMAD.MOV.U32 R16, RZ, RZ, R8 ;  /* 0x000000ffff107224 */ /* 0x000fe200078e0008 */
[----:B---3--:R-:W-:Y:S06]  /*b8d0*/  @!P4 BRA `(.L_x_211) ;  /* 0x000000000004c947 */ /* 0x008fec0003800000 */
[----:B------:R-:W-:Y:S01]  /*b8e0*/  BPT.TRAP 0x1 ;  /* 0x000000040000795c */ /* 0x000fe20000300000 */
.L_x_211:
[----:B------:R-:W2:Y:S01]  /*b8f0*/  S2R R5, SR_CgaCtaId ;  /* 0x0000000000057919 */ /* 0x000ea20000008800 */
[----:B------:R-:W-:Y:S02]  /*b900*/  ISETP.NE.AND P0, PT, R11, RZ, PT ;  /* 0x000000ff0b00720c */ /* 0x000fe40003f05270 */
[----:B-1----:R-:W-:Y:S02]  /*b910*/  IADD3 R2, R3, 0x38440, RZ ;  /* 0x0003844003027810 */ /* 0x002fe40007ffe0ff */
[CC--:B------:R-:W-:Y:S02]  /*b920*/  ISETP.EQ.OR P0, PT, R10.reuse, R18.reuse, !P0 ;  /* 0x000000120a00720c */ /* 0x0c0fe40004702670 */
[----:B------:R-:W-:Y:S02]  /*b930*/  ISETP.NE.AND P3, PT, R10, R18, PT ;  /* 0x000000120a00720c */ /* 0x000fe40003f65270 */
[----:B--2---:R-:W-:-:S04]  /*b940*/  PRMT R2, R5, 0x654, R2 ;  /* 0x0000065405027816 */ /* 0x004fc80000000002 */
[----:B------:R1:W-:Y:S05]  /*b950*/  SYNCS.ARRIVE.TRANS64.RED.A1T0 RZ, [R2+URZ], RZ ;  /* 0x000000ff02ff79a7 */ /* 0x0003ea000810043f */
[----:B------:R-:W-:Y:S05]  /*b960*/  @P0 BRA `(.L_x_212) ;  /* 0x0000000400a40947 */ /* 0x000fea0003800000 */
[----:B-1----:R-:W1:Y:S02]  /*b970*/  LDC.64 R2, c[0x0][0x290] ;  /* 0x0000a400ff027b82 */ /* 0x002e640000000a00 */
[----:B-1----:R-:W-:-:S05]  /*b980*/  IMAD.WIDE R2, R10, 0xc, R2 ;  /* 0x0000000c0a027825 */ /* 0x002fca00078e0202 */
[----:B------:R1:W5:Y:S01]  /*b990*/  LDG.E R19, desc[UR58][R2.64+0x8] ;  /* 0x0000083a02137981 */ /* 0x000362000c1e1900 */
[----:B------:R-:W-:-:S03]  /*b9a0*/  UMOV UR4, 0xffffffff ;  /* 0xffffffff00047882 */ /* 0x000fc60000000000 */
[----:B------:R-:W-:Y:S05]  /*b9b0*/  BRA.DIV UR4, `(.L_x_213) ;  /* 0x0000003604987947 */ /* 0x000fea000b800000 */
[----:B------:R-:W-:-:S13]  /*b9c0*/  ELECT P6, URZ, PT ;  /* 0x00000000003f782f */ /* 0x000fda00038c0000 */
.L_x_293:
[----:B------:R-:W-:Y:S04]  /*b9d0*/  BSSY B1, `(.L_x_214) ;  /* 0x000004f000017945 */ /* 0x000fe80003800000 */
[----:B------:R-:W-:Y:S05]  /*b9e0*/  @!P6 BRA `(.L_x_215) ;  /* 0x000000040034e947 */ /* 0x000fea0003800000 */
[C---:B------:R-:W-:Y:S01]  /*b9f0*/  IMAD.SHL.U32 R4, R10.reuse, 0x8, RZ ;  /* 0x000000080a047824 */ /* 0x040fe200078e00ff */
[----:B------:R-:W-:Y:S01]  /*ba00*/  SHF.R.S32.HI R5, RZ, 0x1f, R10 ;  /* 0x0000001fff057819 */ /* 0x000fe2000001140a */
[----:B------:R-:W-:Y:S01]  /*ba10*/  ULDC.64 UR4, c[0x0][0x510] ;  /* 0x0001440000047ab9 */ /* 0x000fe20000000a00 */
[----:B------:R-:W-:Y:S01]  /*ba20*/  ULDC.64 UR6, c[0x0][0x520] ;  /* 0x0001480000067ab9 */ /* 0x000fe20000000a00 */
[----:B------:R-:W2:Y:S01]  /*ba30*/  LDG.E R18, desc[UR58][R2.64] ;  /* 0x0000003a02127981 */ /* 0x000ea2000c1e1900 */
[----:B------:R-:W-:Y:S02]  /*ba40*/  SHF.L.U64.HI R5, R10, 0x3, R5 ;  /* 0x000000030a057819 */ /* 0x000fe40000010205 */
[C---:B------:R-:W-:Y:S02]  /*ba50*/  IADD3 R12, P0, R4.reuse, UR4, RZ ;  /* 0x00000004040c7c10 */ /* 0x040fe4000ff1e0ff */
[C---:B------:R-:W-:Y:S02]  /*ba60*/  IADD3 R8, P4, R4.reuse, UR6, RZ ;  /* 0x0000000604087c10 */ /* 0x040fe4000ff9e0ff */
[C---:B------:R-:W-:Y:S01]  /*ba70*/  IADD3.X R13, R5.reuse, UR5, RZ, P0, !PT ;  /* 0x00000005050d7c10 */ /* 0x040fe200087fe4ff */
[----:B------:R-:W-:Y:S01]  /*ba80*/  ULDC.64 UR4, c[0x0][0x518] ;  /* 0x0001460000047ab9 */ /* 0x000fe20000000a00 */
[----:B------:R-:W-:Y:S01]  /*ba90*/  IADD3.X R9, R5, UR7, RZ, P4, !PT ;  /* 0x0000000705097c10 */ /* 0x000fe2000a7fe4ff */
[----:B-1----:R1:W3:Y:S04]  /*baa0*/  LDG.E R2, desc[UR58][R2.64+0x4] ;  /* 0x0000043a02027981 */ /* 0x0022e8000c1e1900 */
[----:B------:R-:W4:Y:S04]  /*bab0*/  LDG.E.64 R12, desc[UR58][R12.64] ;  /* 0x0000003a0c0c7981 */ /* 0x000f28000c1e1b00 */
[----:B------:R-:W2:Y:S01]  /*bac0*/  LDG.E.64 R8, desc[UR58][R8.64] ;  /* 0x0000003a08087981 */ /* 0x000ea2000c1e1b00 */
[----:B------:R-:W-:-:S04]  /*bad0*/  IADD3 R6, P0, R4, UR4, RZ ;  /* 0x0000000404067c10 */ /* 0x000fc8000ff1e0ff */
[----:B------:R-:W-:Y:S01]  /*bae0*/  IADD3.X R7, R5, UR5, RZ, P0, !PT ;  /* 0x0000000505077c10 */ /* 0x000fe200087fe4ff */
[----:B------:R-:W-:-:S05]  /*baf0*/  ULDC.64 UR4, c[0x0][0x528] ;  /* 0x00014a0000047ab9 */ /* 0x000fca0000000a00 */
[----:B------:R-:W3:Y:S01]  /*bb00*/  LDG.E.64 R6, desc[UR58][R6.64] ;  /* 0x0000003a06067981 */ /* 0x000ee2000c1e1b00 */
[----:B------:R-:W-:-:S04]  /*bb10*/  IADD3 R4, P0, R4, UR4, RZ ;  /* 0x0000000404047c10 */ /* 0x000fc8000ff1e0ff */
[----:B------:R-:W-:-:S06]  /*bb20*/  IADD3.X R5, R5, UR5, RZ, P0, !PT ;  /* 0x0000000505057c10 */ /* 0x000fcc00087fe4ff */
[----:B------:R-:W3:Y:S04]  /*bb30*/  LDG.E.64 R4, desc[UR58][R4.64] ;  /* 0x0000003a04047981 */ /* 0x000ee8000c1e1b00 */
[----:B----4-:R-:W-:Y:S04]  /*bb40*/  STS.64 [UR28], R12 ;  /* 0x0000000cff007988 */ /* 0x010fe80008000a1c */
[----:B--2---:R-:W-:Y:S04]  /*bb50*/  STS.64 [UR29], R8 ;  /* 0x00000008ff007988 */ /* 0x004fe80008000a1d */
[----:B------:R-:W2:Y:S01]  /*bb60*/  LDS R14, [UR28+0x1c] ;  /* 0x00001c1cff0e7984 */ /* 0x000ea20008000800 */
[----:B---3--:R-:W-:-:S04]  /*bb70*/  SHF.L.U64.HI R24, R6, 0x1, R7 ;  /* 0x0000000106187819 */ /* 0x008fc80000010207 */
[----:B------:R-:W-:-:S04]  /*bb80*/  LOP3.LUT R24, R24, 0x1fffffff, RZ, 0xc0, !PT ;  /* 0x1fffffff18187812 */ /* 0x000fc800078ec0ff */
[----:B------:R-:W-:-:S04]  /*bb90*/  SHF.R.U32.HI R7, RZ, 0x4, R24 ;  /* 0x00000004ff077819 */ /* 0x000fc80000011618 */
[----:B--2---:R-:W-:-:S05]  /*bba0*/  LOP3.LUT R14, R14, 0xf, R7, 0xb8, !PT ;  /* 0x0000000f0e0e7812 */ /* 0x004fca00078eb807 */
[----:B------:R-:W-:Y:S04]  /*bbb0*/  STS [UR28+0x1c], R14 ;  /* 0x00001c0eff007988 */ /* 0x000fe8000800081c */
[----:B------:R-:W2:Y:S02]  /*bbc0*/  LDS R7, [UR28+0x1c] ;  /* 0x00001c1cff077984 */ /* 0x000ea40008000800 */
[----:B--2---:R-:W-:-:S05]  /*bbd0*/  LOP3.LUT R7, R7, 0xf0, RZ, 0xb8, !PT ;  /* 0x000000f007077812 */ /* 0x004fca00078eb8ff */
[----:B------:R-:W-:Y:S04]  /*bbe0*/  STS [UR28+0x1c], R7 ;  /* 0x00001c07ff007988 */ /* 0x000fe8000800081c */
[----:B------:R-:W2:Y:S01]  /*bbf0*/  LDS R9, [UR28+0x1c] ;  /* 0x00001c1cff097984 */ /* 0x000ea20008000800 */
[----:B------:R-:W-:-:S05]  /*bc00*/  IMAD.U32 R8, RZ, RZ, UR28 ;  /* 0x0000001cff087e24 */ /* 0x000fca000f8e00ff */
[----:B------:R-:W-:Y:S02]  /*bc10*/  SHF.R.U64 R8, R8, 0x4, RZ ;  /* 0x0000000408087819 */ /* 0x000fe400000012ff */
[----:B--2---:R-:W-:-:S05]  /*bc20*/  LOP3.LUT R9, R9, 0xf00, RZ, 0xb8, !PT ;  /* 0x00000f0009097812 */ /* 0x004fca00078eb8ff */
[----:B------:R-:W-:Y:S04]  /*bc30*/  STS.64 [UR28+0x18], R8 ;  /* 0x00001808ff007988 */ /* 0x000fe80008000a1c */
[----:B------:R-:W1:Y:S01]  /*bc40*/  LDS R25, [UR28+0x1c] ;  /* 0x00001c1cff197984 */ /* 0x000e620008000800 */
[----:B------:R-:W-:Y:S01]  /*bc50*/  IMAD.SHL.U32 R23, R6, 0x2, RZ ;  /* 0x0000000206177824 */ /* 0x000fe200078e00ff */
[----:B------:R-:W-:-:S04]  /*bc60*/  CS2R R14, SRZ ;  /* 0x00000000000e7805 */ /* 0x000fc8000001ff00 */
[----:B------:R-:W-:Y:S01]  /*bc70*/  LOP3.LUT R23, R23, 0xfffffffe, RZ, 0xc0, !PT ;  /* 0xfffffffe17177812 */ /* 0x000fe200078ec0ff */
[----:B-----5:R-:W-:Y:S02]  /*bc80*/  VIADD R12, R19, 0xffffffff ;  /* 0xffffffff130c7836 */ /* 0x020fe40000000000 */
[----:B------:R-:W-:Y:S01]  /*bc90*/  VIADD R13, R18, 0xffffffff ;  /* 0xffffffff120d7836 */ /* 0x000fe20000000000 */
[----:B------:R-:W-:Y:S01]  /*bca0*/  SHF.R.U64 R23, R23, 0x4, R24 ;  /* 0x0000000417177819 */ /* 0x000fe20000001218 */
[----:B------:R-:W-:Y:S04]  /*bcb0*/  STS [UR28+0x10], R8 ;  /* 0x00001008ff007988 */ /* 0x000fe8000800081c */
[----:B------:R-:W-:Y:S04]  /*bcc0*/  STS [UR28+0x14], R8 ;  /* 0x00001408ff007988 */ /* 0x000fe8000800081c */
[----:B------:R-:W-:Y:S04]  /*bcd0*/  STS.128 [UR28+0x20], R12 ;  /* 0x0000200cff007988 */ /* 0x000fe80008000c1c */
[----:B------:R-:W-:Y:S04]  /*bce0*/  STS [UR28+0xc], R23 ;  /* 0x00000c17ff007988 */ /* 0x000fe8000800081c */
[----:B------:R-:W-:Y:S01]  /*bcf0*/  STS [UR28+0x30], RZ ;  /* 0x000030ffff007988 */ /* 0x000fe2000800081c */
[----:B-1----:R-:W-:-:S05]  /*bd00*/  LOP3.LUT R3, R25, 0xf000, RZ, 0xb8, !PT ;  /* 0x0000f00019037812 */ /* 0x002fca00078eb8ff */
[----:B------:R-:W-:Y:S04]  /*bd10*/  STS [UR28+0x1c], R3 ;  /* 0x00001c03ff007988 */ /* 0x000fe8000800081c */
[----:B------:R-:W1:Y:S01]  /*bd20*/  LDS R6, [UR29+0x1c] ;  /* 0x00001c1dff067984 */ /* 0x000e620008000800 */
[----:B------:R-:W-:-:S04]  /*bd30*/  SHF.L.U64.HI R18, R4, 0x1, R5 ;  /* 0x0000000104127819 */ /* 0x000fc80000010205 */
[----:B------:R-:W-:-:S04]  /*bd40*/  LOP3.LUT R18, R18, 0x1fffffff, RZ, 0xc0, !PT ;  /* 0x1fffffff12127812 */ /* 0x000fc800078ec0ff */
[----:B------:R-:W-:-:S04]  /*bd50*/  SHF.R.U32.HI R5, RZ, 0x4, R18 ;  /* 0x00000004ff057819 */ /* 0x000fc80000011612 */
[----:B-1----:R-:W-:-:S05]  /*bd60*/  LOP3.LUT R5, R6, 0xf, R5, 0xb8, !PT ;  /* 0x0000000f06057812 */ /* 0x002fca00078eb805 */
[----:B------:R-:W-:Y:S04]  /*bd70*/  STS [UR29+0x1c], R5 ;  /* 0x00001c05ff007988 */ /* 0x000fe8000800081d */
[----:B------:R-:W1:Y:S02]  /*bd80*/  LDS R8, [UR29+0x1c] ;  /* 0x00001c1dff087984 */ /* 0x000e640008000800 */
[----:B-1----:R-:W-:-:S05]  /*bd90*/  LOP3.LUT R8, R8, 0xf0, RZ, 0xb8, !PT ;  /* 0x000000f008087812 */ /* 0x002fca00078eb8ff */
[----:B------:R-:W-:Y:S04]  /*bda0*/  STS [UR29+0x1c], R8 ;  /* 0x00001c08ff007988 */ /* 0x000fe8000800081d */
[----:B------:R-:W1:Y:S01]  /*bdb0*/  LDS R7, [UR29+0x1c] ;  /* 0x00001c1dff077984 */ /* 0x000e620008000800 */
[----:B------:R-:W-:-:S05]  /*bdc0*/  IMAD.U32 R6, RZ, RZ, UR29 ;  /* 0x0000001dff067e24 */ /* 0x000fca000f8e00ff */
[----:B------:R-:W-:Y:S02]  /*bdd0*/  SHF.R.U64 R6, R6, 0x4, RZ ;  /* 0x0000000406067819 */ /* 0x000fe400000012ff */
[----:B-1----:R-:W-:-:S05]  /*bde0*/  LOP3.LUT R7, R7, 0xf00, RZ, 0xb8, !PT ;  /* 0x00000f0007077812 */ /* 0x002fca00078eb8ff */
[----:B------:R-:W-:Y:S04]  /*bdf0*/  STS.64 [UR29+0x18], R6 ;  /* 0x00001806ff007988 */ /* 0x000fe80008000a1d */
[----:B------:R-:W1:Y:S01]  /*be00*/  LDS R9, [UR29+0x1c] ;  /* 0x00001c1dff097984 */ /* 0x000e620008000800 */
[----:B------:R-:W-:Y:S02]  /*be10*/  IMAD.SHL.U32 R3, R4, 0x2, RZ ;  /* 0x0000000204037824 */ /* 0x000fe400078e00ff */
[----:B------:R-:W-:-:S03]  /*be20*/  VIADD R13, R2, 0xffffffff ;  /* 0xffffffff020d7836 */ /* 0x000fc60000000000 */
[----:B------:R-:W-:-:S04]  /*be30*/  LOP3.LUT R3, R3, 0xfffffffe, RZ, 0xc0, !PT ;  /* 0xfffffffe03037812 */ /* 0x000fc800078ec0ff */
[----:B------:R-:W-:Y:S01]  /*be40*/  SHF.R.U64 R3, R3, 0x4, R18 ;  /* 0x0000000403037819 */ /* 0x000fe20000001212 */
[----:B------:R2:W-:Y:S04]  /*be50*/  STS.128 [UR29+0x20], R12 ;  /* 0x0000200cff007988 */ /* 0x0005e80008000c1d */
[----:B------:R2:W-:Y:S04]  /*be60*/  STS [UR29+0xc], R3 ;  /* 0x00000c03ff007988 */ /* 0x0005e8000800081d */
[----:B------:R2:W-:Y:S04]  /*be70*/  STS [UR29+0x10], R6 ;  /* 0x00001006ff007988 */ /* 0x0005e8000800081d */
[----:B------:R2:W-:Y:S04]  /*be80*/  STS [UR29+0x14], R6 ;  /* 0x00001406ff007988 */ /* 0x0005e8000800081d */
[----:B------:R-:W-:Y:S01]  /*be90*/  STS [UR29+0x30], RZ ;  /* 0x000030ffff007988 */ /* 0x000fe2000800081d */
[----:B-1----:R-:W-:-:S05]  /*bea0*/  LOP3.LUT R2, R9, 0xf000, RZ, 0xb8, !PT ;  /* 0x0000f00009027812 */ /* 0x002fca00078eb8ff */
[----:B------:R2:W-:Y:S02]  /*beb0*/  STS [UR29+0x1c], R2 ;  /* 0x00001c02ff007988 */ /* 0x0005e4000800081d */
.L_x_215:
[----:B------:R-:W-:Y:S05]  /*bec0*/  BSYNC B1 ;  /* 0x0000000000017941 */ /* 0x000fea0003800000 */
.L_x_214:
[----:B------:R-:W-:-:S03]  /*bed0*/  UMOV UR4, 0xffffffff ;  /* 0xffffffff00047882 */ /* 0x000fc60000000000 */
[----:B------:R-:W-:Y:S05]  /*bee0*/  BRA.DIV UR4, `(.L_x_216) ;  /* 0x00000032046c7947 */ /* 0x000fea000b800000 */
[----:B------:R-:W-:Y:S01]  /*bef0*/  ELECT P6, URZ, PT ;  /* 0x00000000003f782f */ /* 0x000fe200038c0000 */
[----:B------:R-:W-:-:S12]  /*bf00*/  NOP ;  /* 0x0000000000007918 */ /* 0x000fd80000000000 */
.L_x_297:
[----:B-12---:R-:W1:Y:S02]  /*bf10*/  S2R R2, SR_LANEID ;  /* 0x0000000000027919 */ /* 0x006e640000000000 */
[----:B-1----:R-:W-:-:S05]  /*bf20*/  IMAD.SHL.U32 R6, R2, 0x4, RZ ;  /* 0x0000000402067824 */ /* 0x002fca00078e00ff */
[----:B------:R1:W2:Y:S01]  /*bf30*/  LDS R7, [R6+UR28] ;  /* 0x0000001c06077984 */ /* 0x0002a20008000800 */
[C---:B------:R-:W-:Y:S02]  /*bf40*/  IADD3 R4, P0, R6.reuse, UR16, RZ ;  /* 0x0000001006047c10 */ /* 0x040fe4000ff1e0ff */
[----:B------:R-:W-:Y:S01]  /*bf50*/  IADD3 R2, P4, R6, UR18, RZ ;  /* 0x0000001206027c10 */ /* 0x000fe2000ff9e0ff */
[----:B------:R1:W3:Y:S01]  /*bf60*/  LDS R9, [R6+UR28+0x80] ;  /* 0x0000801c06097984 */ /* 0x0002e20008000800 */
[----:B------:R-:W-:Y:S11]  /*bf70*/  @!P6 BRA `(.L_x_217) ;  /* 0x000000000008e947 */ /* 0x000ff60003800000 */
[----:B------:R0:W-:Y:S01]  /*bf80*/  UTMACMDFLUSH ;  /* 0x00000000000079b7 */ /* 0x0001e20000000000 */
[----:B------:R-:W-:-:S04]  /*bf90*/  DEPBAR.LE SB0, 0x0 ;  /* 0x000080000000791a */ /* 0x000fc80000000000 */
.L_x_217:
[----:B------:R-:W-:Y:S01]  /*bfa0*/  IADD3.X R5, RZ, UR17, RZ, P0, !PT ;  /* 0x00000011ff057c10 */ /* 0x000fe200087fe4ff */
[----:B------:R-:W-:Y:S01]  /*bfb0*/  IMAD.X R3, RZ, RZ, UR19, P4 ;  /* 0x00000013ff037e24 */ /* 0x000fe2000a0e06ff */
[----:B------:R-:W-:Y:S05]  /*bfc0*/  WARPSYNC.ALL ;  /* 0x0000000000007948 */ /* 0x000fea0003800000 */
[----:B--2---:R2:W5:Y:S04]  /*bfd0*/  ATOMG.E.EXCH.STRONG.GPU PT, RZ, [R4], R7 ;  /* 0x0000000704ff73a8 */ /* 0x00456800041ee100 */
[----:B---3--:R2:W5:Y:S01]  /*bfe0*/  ATOMG.E.EXCH.STRONG.GPU PT, RZ, [R2], R9 ;  /* 0x0000000902ff73a8 */ /* 0x00856200041ee100 */
[----:B------:R-:W-:-:S07]  /*bff0*/  IMAD.MOV.U32 R18, RZ, RZ, R10 ;  /* 0x000000ffff127224 */ /* 0x000fce00078e000a */
.L_x_212:
[----:B------:R-:W-:Y:S01]  /*c000*/  ISETP.NE.AND P4, PT, R11, RZ, PT ;  /* 0x000000ff0b00720c */ /* 0x000fe20003f85270 */
[----:B------:R-:W-:Y:S01]  /*c010*/  VIADD R21, R21, 0x1 ;  /* 0x0000000115157836 */ /* 0x000fe20000000000 */
[----:B--2---:R-:W-:Y:S02]  /*c020*/  SEL R3, RZ, 0x1, !P3 ;  /* 0x00000001ff037807 */ /* 0x004fe40005800000 */
[----:B-1----:R-:W-:Y:S02]  /*c030*/  PRMT R2, RZ, 0x7610, R2 ;  /* 0x00007610ff027816 */ /* 0x002fe40000000002 */
[----:B------:R-:W-:-:S04]  /*c040*/  ISETP.NE.AND P0, PT, R21, 0x8, PT ;  /* 0x000000081500780c */ /* 0x000fc80003f05270 */
[----:B------:R-:W-:Y:S02]  /*c050*/  SEL R5, RZ, 0x1, P0 ;  /* 0x00000001ff057807 */ /* 0x000fe40000000000 */
[----:B------:R-:W-:Y:S02]  /*c060*/  SEL R21, R21, RZ, P0 ;  /* 0x000000ff15157207 */ /* 0x000fe40000000000 */
[----:B------:R-:W-:Y:S01]  /*c070*/  LOP3.LUT R22, R22, R5, RZ, 0x3c, !PT ;  /* 0x0000000516167212 */ /* 0x000fe200078e3cff */
[----:B------:R-:W-:Y:S06]  /*c080*/  @P4 BRA `(.L_x_218) ;  /* 0xfffffff000604947 */ /* 0x000fec000383ffff */
[----:B------:R-:W-:Y:S05]  /*c090*/  BSYNC B0 ;  /* 0x0000000000007941 */ /* 0x000fea0003800000 */
.L_x_198:
[----:B------:R-:W-:-:S03]  /*c0a0*/  UMOV UR4, 0xffffffff ;  /* 0xffffffff00047882 */ /* 0x000fc60000000000 */
[----:B------:R-:W-:Y:S05]  /*c0b0*/  BRA.DIV UR4, `(.L_x_219) ;  /* 0x0000003204287947 */ /* 0x000fea000b800000 */
[----:B-----5:R-:W-:-:S13]  /*c0c0*/  ELECT P6, URZ, PT ;  /* 0x00000000003f782f */ /* 0x020fda00038c0000 */
.L_x_300:
[----:B------:R-:W-:Y:S04]  /*c0d0*/  BSSY B0, `(.L_x_220) ;  /* 0x0000018000007945 */ /* 0x000fe80003800000 */
[----:B------:R-:W-:Y:S05]  /*c0e0*/  @!P6 BRA `(.L_x_221) ;  /* 0x000000000058e947 */ /* 0x000fea0003800000 */
[----:B------:R-:W-:-:S04]  /*c0f0*/  ULOP3.LUT UR4, UR53, 0x2, URZ, 0xfc, !UPT ;  /* 0x0000000235047892 */ /* 0x000fc8000f8efc3f */
[----:B------:R-:W-:-:S06]  /*c100*/  UISETP.NE.AND UP0, UPT, UR4, 0x3, UPT ;  /* 0x000000030400788c */ /* 0x000fcc000bf05270 */
[----:B------:R-:W-:-:S13]  /*c110*/  PLOP3.LUT P0, PT, PT, PT, UP0, 0x80, 0x0 ;  /* 0x000000000000781c */ /* 0x000fda0003f0f008 */
[----:B------:R-:W-:Y:S05]  /*c120*/  @!P0 BRA `(.L_x_222) ;  /* 0x0000000000048947 */ /* 0x000fea0003800000 */
[----:B------:R-:W-:Y:S01]  /*c130*/  BPT.TRAP 0x1 ;  /* 0x000000040000795c */ /* 0x000fe20000300000 */
.L_x_222:
[----:B------:R-:W-:Y:S01]  /*c140*/  IMAD.U32 R3, RZ, RZ, UR22 ;  /* 0x00000016ff037e24 */ /* 0x000fe2000f8e00ff */
[----:B------:R-:W-:-:S03]  /*c150*/  SHF.L.U32 R2, R20, 0x1f, RZ ;  /* 0x0000001f14027819 */ /* 0x000fc600000006ff */
[----:B------:R-:W-:-:S04]  /*c160*/  VIADD R3, R3, 0x38490 ;  /* 0x0003849003037836 */ /* 0x000fc80000000000 */
[C---:B------:R-:W-:Y:S02]  /*c170*/  IMAD R7, R0.reuse, 0x8, R3 ;  /* 0x0000000800077824 */ /* 0x040fe400078e0203 */
[----:B------:R-:W-:Y:S02]  /*c180*/  VIADD R0, R0, 0x1 ;  /* 0x0000000100007836 */ /* 0x000fe40000000000 */
[----:B------:R-:W1:Y:S03]  /*c190*/  SYNCS.PHASECHK.TRANS64.TRYWAIT P0, [R7+URZ], R2 ;  /* 0x00000002070075a7 */ /* 0x000e66000800017f */
[----:B------:R-:W-:-:S04]  /*c1a0*/  ISETP.NE.AND P1, PT, R0, 0x2, PT ;  /* 0x000000020000780c */ /* 0x000fc80003f25270 */
[----:B------:R-:W-:Y:S02]  /*c1b0*/  SEL R5, RZ, 0x1, P1 ;  /* 0x00000001ff057807 */ /* 0x000fe40000800000 */
[----:B------:R-:W-:Y:S02]  /*c1c0*/  SEL R0, R0, RZ, P1 ;  /* 0x000000ff00007207 */ /* 0x000fe40000800000 */
[----:B------:R-:W-:Y:S01]  /*c1d0*/  LOP3.LUT R5, R20, R5, RZ, 0x3c, !PT ;  /* 0x0000000514057212 */ /* 0x000fe200078e3cff */
[----:B-1----:R-:W-:Y:S06]  /*c1e0*/  @!P0 BRA `(.L_x_223) ;  /* 0x0000002c00fc8947 */ /* 0x002fec0003800000 */
.L_x_301:
[----:B------:R-:W-:Y:S01]  /*c1f0*/  IMAD R3, R0, 0x8, R3 ;  /* 0x0000000800037824 */ /* 0x000fe200078e0203 */
[----:B------:R-:W-:-:S07]  /*c200*/  SHF.L.U32 R0, R5, 0x1f, RZ ;  /* 0x0000001f05007819 */ /* 0x000fce00000006ff */
.L_x_224:
[----:B--2---:R2:W3:Y:S02]  /*c210*/  SYNCS.PHASECHK.TRANS64.TRYWAIT P0, [R3+URZ], R0 ;  /* 0x00000000030075a7 */ /* 0x0044e4000800017f */
[----:B---3--:R-:W-:Y:S05]  /*c220*/  @!P0 NANOSLEEP.SYNCS 0x989680 ;  /* 0x009896800000895d */ /* 0x008fea0003900000 */
[----:B------:R-:W3:Y:S02]  /*c230*/  @!P0 SYNCS.PHASECHK.TRANS64 P0, [R3+URZ], R0 ;  /* 0x00000000030085a7 */ /* 0x000ee4000800007f */
[----:B---3--:R-:W-:Y:S05]  /*c240*/  @!P0 BRA `(.L_x_224) ;  /* 0xfffffffc00f08947 */ /* 0x008fea000383ffff */
.L_x_221:
[----:B------:R-:W-:Y:S05]  /*c250*/  BSYNC B0 ;  /* 0x0000000000007941 */ /* 0x000fea0003800000 */
.L_x_220:
[----:B------:R-:W-:Y:S05]  /*c260*/  EXIT ;  /* 0x000000000000794d */ /* 0x000fea0003800000 */
.L_x_111:
[----:B------:R-:W-:Y:S01]  /*c270*/  PLOP3.LUT P1, PT, PT, PT, UP3, 0x80, 0x0 ;  /* 0x000000000000781c */ /* 0x000fe20003f2f038 */
[----:B------:R-:W-:Y:S01]  /*c280*/  ULDC UR20, c[0x0][0x10] ;  /* 0x0000040000147ab9 */ /* 0x000fe20000000800 */
[----:B------:R-:W-:Y:S01]  /*c290*/  ULDC UR24, c[0x0][0x904] ;  /* 0x0002410000187ab9 */ /* 0x000fe20000000800 */
[----:B------:R-:W-:Y:S01]  /*c2a0*/  UMOV UR19, 0xffffffff ;  /* 0xffffffff00137882 */ /* 0x000fe20000000000 */
[----:B------:R-:W-:Y:S01]  /*c2b0*/  P2R R0, PR, RZ, 0x2 ;  /* 0x00000002ff007803 */ /* 0x000fe20000000000 */
[----:B------:R-:W-:Y:S01]  /*c2c0*/  ULDC.64 UR12, c[0x0][0x8c8] ;  /* 0x00023200000c7ab9 */ /* 0x000fe20000000a00 */
[----:B------:R-:W-:Y:S01]  /*c2d0*/  UIMAD.WIDE.U32 UR20, UR41, UR20, URZ ;  /* 0x00000014291472a5 */ /* 0x000fe2000f8e003f */
[----:B------:R-:W-:Y:S01]  /*c2e0*/  MOV R16, RZ ;  /* 0x000000ff00107202 */ /* 0x000fe20000000f00 */
[----:B------:R-:W-:Y:S01]  /*c2f0*/  ULDC.64 UR14, c[0x0][0x8e0] ;  /* 0x00023800000e7ab9 */ /* 0x000fe20000000a00 */
[----:B------:R-:W-:Y:S02]  /*c300*/  USHF.L.U32 UR25, UR19, UR24, URZ ;  /* 0x0000001813197299 */ /* 0x000fe4000800063f */
[----:B------:R-:W-:-:S02]  /*c310*/  UIADD3 UR11, UP1, UR12, -0x1, URZ ;  /* 0xffffffff0c0b7890 */ /* 0x000fc4000ff3e03f */
[----:B------:R-:W1:Y:S01]  /*c320*/  @P1 S2R R0, SR_CTAID.Y ;  /* 0x0000000000001919 */ /* 0x000e620000002600 */
[----:B------:R-:W-:Y:S01]  /*c330*/  ULDC UR19, c[0x0][0x14] ;  /* 0x0000050000137ab9 */ /* 0x000fe20000000800 */
[----:B------:R-:W-:Y:S02]  /*c340*/  UIADD3 UR12, UP2, UR14, -0x1, URZ ;  /* 0xffffffff0e0c7890 */ /* 0x000fe4000ff5e03f */
[----:B------:R-:W-:Y:S02]  /*c350*/  UIMAD.WIDE.U32 UR22, UR20, UR19, URZ ;  /* 0x00000013141672a5 */ /* 0x000fe4000f8e003f */
[----:B------:R-:W-:Y:S01]  /*c360*/  UIMAD UR21, UR21, UR19, URZ ;  /* 0x00000013151572a4 */ /* 0x000fe2000f8e023f */
[----:B------:R-:W-:Y:S01]  /*c370*/  ULDC UR18, c[0x0][0x8a8] ;  /* 0x00022a0000127ab9 */ /* 0x000fe20000000800 */
[----:B------:R-:W-:Y:S01]  /*c380*/  UMOV UR26, 0x1 ;  /* 0x00000001001a7882 */ /* 0x000fe20000000000 */
[----:B------:R-:W-:Y:S02]  /*c390*/  UIADD3.X UR14, UR15, -0x1, URZ, UP2, !UPT ;  /* 0xffffffff0f0e7890 */ /* 0x000fe400097fe43f */
[----:B------:R-:W-:-:S02]  /*c3a0*/  UIADD3.X UR13, UR13, -0x1, URZ, UP1, !UPT ;  /* 0xffffffff0d0d7890 */ /* 0x000fc40008ffe43f */
[----:B------:R-:W-:Y:S02]  /*c3b0*/  ULOP3.LUT UR15, UR54, 0x2, URZ, 0xfc, !UPT ;  /* 0x00000002360f7892 */ /* 0x000fe4000f8efc3f */
[----:B------:R-:W-:Y:S02]  /*c3c0*/  UIADD3 UR16, UR8, -0x1, URZ ;  /* 0xffffffff08107890 */ /* 0x000fe4000fffe03f */
[----:B------:R-:W-:Y:S02]  /*c3d0*/  UIADD3 UR17, UR7, -0x1, URZ ;  /* 0xffffffff07117890 */ /* 0x000fe4000fffe03f */
[----:B------:R-:W-:Y:S02]  /*c3e0*/  UIADD3 UR18, UR18, -0x1, URZ ;  /* 0xffffffff12127890 */ /* 0x000fe4000fffe03f */
[----:B------:R-:W-:Y:S02]  /*c3f0*/  USHF.L.U32 UR19, UR26, UR24, URZ ;  /* 0x000000181a137299 */ /* 0x000fe4000800063f */
[----:B------:R-:W-:-:S02]  /*c400*/  ULOP3.LUT UR20, URZ, UR25, URZ, 0x33, !UPT ;  /* 0x000000193f147292 */ /* 0x000fc4000f8e333f */
[----:B------:R-:W-:Y:S01]  /*c410*/  UIADD3 UR21, UR23, UR21, URZ ;  /* 0x0000001517157290 */ /* 0x000fe2000fffe03f */
[----:B-1----:R-:W-:Y:S01]  /*c420*/  @P1 R2UR UR40, R0 ;  /* 0x00000000002812ca */ /* 0x002fe200000e0000 */
[----:B------:R-:W-:-:S14]  /*c430*/  IMAD.MOV.U32 R0, RZ, RZ, 0x1 ;  /* 0x00000001ff007424 */ /* 0x000fdc00078e00ff */
.L_x_245:
[----:B------:R-:W1:Y:S01]  /*c440*/  LDC.64 R2, c[0x0][0x8f8] ;  /* 0x00023e00ff027b82 */ /* 0x000e620000000a00 */
[----:B------:R-:W-:Y:S01]  /*c450*/  UIADD3 UR10, UP1, UR10, UR22, URZ ;  /* 0x000000160a0a7290 */ /* 0x000fe2000ff3e03f */
[----:B------:R-:W-:Y:S01]  /*c460*/  ISETP.NE.AND P2, PT, R20, RZ, PT ;  /* 0x000000ff1400720c */ /* 0x000fe20003f45270 */
[----:B------:R-:W-:Y:S01]  /*c470*/  UMOV UR24, 0xffffffff ;  /* 0xffffffff00187882 */ /* 0x000fe20000000000 */
[----:B------:R-:W-:Y:S01]  /*c480*/  UMOV UR25, 0xffffffff ;  /* 0xffffffff00197882 */ /* 0x000fe20000000000 */
[----:B------:R-:W-:Y:S01]  /*c490*/  UIADD3.X UR9, UR9, UR21, URZ, UP1, !UPT ;  /* 0x0000001509097290 */ /* 0x000fe20008ffe43f */
[----:B------:R-:W-:Y:S01]  /*c4a0*/  IMAD.MOV.U32 R15, RZ, RZ, RZ ;  /* 0x000000ffff0f7224 */ /* 0x000fe200078e00ff */
[----:B------:R-:W-:Y:S01]  /*c4b0*/  UMOV UR26, 0xffffffff ;  /* 0xffffffff001a7882 */ /* 0x000fe20000000000 */
[----:B-1----:R-:W-:-:S03]  /*c4c0*/  ISETP.LE.U32.AND P1, PT, R2, UR10, PT ;  /* 0x0000000a02007c0c */ /* 0x002fc6000bf23070 */
[----:B------:R-:W-:-:S05]  /*c4d0*/  IMAD.U32 R2, RZ, RZ, UR9 ;  /* 0x00000009ff027e24 */ /* 0x000fca000f8e00ff */
[----:B------:R-:W-:-:S13]  /*c4e0*/  ISETP.GE.U32.AND.EX P1, PT, R2, R3, PT, P1 ;  /* 0x000000030200720c */ /* 0x000fda0003f26110 */
[----:B---345:R-:W-:Y:S05]  /*c4f0*/  @P2 BRA P1, `(.L_x_225) ;  /* 0x0000001800402947 */ /* 0x038fea0000800000 */
[----:B------:R-:W-:-:S04]  /*c500*/  IADD3 R2, P2, R6, UR5, RZ ;  /* 0x0000000506027c10 */ /* 0x000fc8000ff5e0ff */
[----:B------:R-:W-:Y:S02]  /*c510*/  ISETP.GT.U32.AND P1, PT, R2, UR10, PT ;  /* 0x0000000a02007c0c */ /* 0x000fe4000bf24070 */
[----:B------:R-:W-:-:S04]  /*c520*/  IADD3.X R2, R7, UR4, RZ, P2, !PT ;  /* 0x0000000407027c10 */ /* 0x000fc800097fe4ff */
[----:B------:R-:W-:-:S13]  /*c530*/  ISETP.GT.U32.AND.EX P1, PT, R2, UR9, PT, P1 ;  /* 0x0000000902007c0c */ /* 0x000fda000bf24110 */
[----:B------:R-:W-:Y:S05]  /*c540*/  @P1 BRA `(.L_x_226) ;  /* 0x0000001400201947 */ /* 0x000fea0003800000 */
[----:B------:R-:W-:Y:S01]  /*c550*/  VIADD R12, R34, UR6 ;  /* 0x00000006220c7c36 */ /* 0x000fe20008000000 */
[----:B------:R-:W-:Y:S01]  /*c560*/  ULDC UR24, c[0x0][0x910] ;  /* 0x0002440000187ab9 */ /* 0x000fe20000000800 */
[----:B------:R-:W-:Y:S02]  /*c570*/  IMAD.MOV.U32 R22, RZ, RZ, R8 ;  /* 0x000000ffff167224 */ /* 0x000fe400078e0008 */
[----:B------:R-:W-:Y:S02]  /*c580*/  VIADD R13, R12, 0x20 ;  /* 0x000000200c0d7836 */ /* 0x000fe40000000000 */
[----:B------:R-:W-:-:S03]  /*c590*/  IMAD.MOV.U32 R14, RZ, RZ, R9 ;  /* 0x000000ffff0e7224 */ /* 0x000fc600078e0009 */
[----:B------:R-:W-:-:S13]  /*c5a0*/  ISETP.GE.AND P1, PT, R13, UR24, PT ;  /* 0x000000180d007c0c */ /* 0x000fda000bf26270 */
[----:B------:R-:W1:Y:S01]  /*c5b0*/  @!P1 LDC.64 R2, c[0x0][0x918] ;  /* 0x00024600ff029b82 */ /* 0x000e620000000a00 */
[----:B------:R-:W-:Y:S01]  /*c5c0*/  @!P1 VIADD R7, R12, 0x20 ;  /* 0x000000200c079836 */ /* 0x000fe20000000000 */
[----:B------:R-:W-:Y:S01]  /*c5d0*/  BSSY B0, `(.L_x_227) ;  /* 0x0000064000007945 */ /* 0x000fe20003800000 */
[----:B------:R-:W-:Y:S02]  /*c5e0*/  IMAD.MOV.U32 R6, RZ, RZ, 0x7fffffff ;  /* 0x7fffffffff067424 */ /* 0x000fe400078e00ff */
[----:B-1----:R-:W-:-:S05]  /*c5f0*/  @!P1 IMAD.WIDE R2, R7, 0xc, R2 ;  /* 0x0000000c07029825 */ /* 0x002fca00078e0202 */
[----:B------:R1:W5:Y:S04]  /*c600*/  @!P1 LDG.E R8, desc[UR58][R2.64] ;  /* 0x0000003a02089981 */ /* 0x000368000c1e1900 */
[----:B------:R1:W5:Y:S01]  /*c610*/  @!P1 LDG.E R9, desc[UR58][R2.64+0x4] ;  /* 0x0000043a02099981 */ /* 0x000362000c1e1900 */
[----:B------:R-:W-:Y:S01]  /*c620*/  ISETP.GE.AND P1, PT, R12, UR24, PT ;  /* 0x000000180c007c0c */ /* 0x000fe2000bf26270 */
[----:B------:R-:W-:-:S12]  /*c630*/  IMAD.MOV.U32 R7, RZ, RZ, RZ ;  /* 0x000000ffff077224 */ /* 0x000fd800078e00ff */
[----:B-1----:R-:W-:Y:S05]  /*c640*/  @P1 BRA `(.L_x_228) ;  /* 0x0000000400701947 */ /* 0x002fea0003800000 */
[----:B------:R-:W-:Y:S01]  /*c650*/  IABS R7, R11 ;  /* 0x0000000b00077213 */ /* 0x000fe20000000000 */
[----:B------:R-:W-:Y:S01]  /*c660*/  ULDC UR25, c[0x0][0x8f0] ;  /* 0x00023c0000197ab9 */ /* 0x000fe20000000800 */
[----:B------:R-:W-:Y:S02]  /*c670*/  IABS R6, R10 ;  /* 0x0000000a00067213 */ /* 0x000fe40000000000 */
[----:B------:R-:W1:Y:S01]  /*c680*/  I2F.RP R3, R7 ;  /* 0x0000000700037306 */ /* 0x000e620000209400 */
[----:B------:R-:W-:Y:S02]  /*c690*/  PLOP3.LUT P3, PT, PT, PT, UP0, 0x80, 0x0 ;  /* 0x000000000000781c */ /* 0x000fe40003f6f008 */
[----:B------:R-:W-:Y:S02]  /*c6a0*/  IADD3 R21, P2, R14, UR12, RZ ;  /* 0x0000000c0e157c10 */ /* 0x000fe4000ff5e0ff */
[----:B------:R-:W-:Y:S02]  /*c6b0*/  IADD3 R19, P1, R22, UR11, RZ ;  /* 0x0000000b16137c10 */ /* 0x000fe4000ff3e0ff */
[----:B------:R-:W-:Y:S01]  /*c6c0*/  LEA.HI.X.SX32 R24, R14, UR14, 0x1, P2 ;  /* 0x0000000e0e187c11 */ /* 0x000fe200090f0eff */
[----:B------:R-:W3:Y:S01]  /*c6d0*/  I2F.RP R2, R6 ;  /* 0x0000000600027306 */ /* 0x000ee20000209400 */
[----:B------:R-:W-:-:S07]  /*c6e0*/  LEA.HI.X.SX32 R22, R22, UR13, 0x1, P1 ;  /* 0x0000000d16167c11 */ /* 0x000fce00088f0eff */
[----:B-1----:R-:W1:Y:S08]  /*c6f0*/  MUFU.RCP R3, R3 ;  /* 0x0000000300037308 */ /* 0x002e700000001000 */
[----:B---3--:R-:W3:Y:S01]  /*c700*/  MUFU.RCP R2, R2 ;  /* 0x0000000200027308 */ /* 0x008ee20000001000 */
[----:B-1----:R-:W-:-:S07]  /*c710*/  IADD3 R17, R3, 0xffffffe, RZ ;  /* 0x0ffffffe03117810 */ /* 0x002fce0007ffe0ff */
[----:B------:R-:W1:Y:S01]  /*c720*/  F2I.FTZ.U32.TRUNC.NTZ R17, R17 ;  /* 0x0000001100117305 */ /* 0x000e62000021f000 */
[----:B---3--:R-:W-:-:S07]  /*c730*/  VIADD R15, R2, 0xffffffe ;  /* 0x0ffffffe020f7836 */ /* 0x008fce0000000000 */
[----:B------:R-:W3:Y:S01]  /*c740*/  F2I.FTZ.U32.TRUNC.NTZ R15, R15 ;  /* 0x0000000f000f7305 */ /* 0x000ee2000021f000 */
[----:B-1----:R-:W-:Y:S02]  /*c750*/  IMAD.MOV R18, RZ, RZ, -R17 ;  /* 0x000000ffff127224 */ /* 0x002fe400078e0a11 */
[----:B---3--:R-:W-:Y:S01]  /*c760*/  IMAD.MOV R14, RZ, RZ, -R15 ;  /* 0x000000ffff0e7224 */ /* 0x008fe200078e0a0f */
[----:B------:R-:W-:Y:S06]  /*c770*/  @!P3 BRA `(.L_x_229) ;  /* 0x000000000034b947 */ /* 0x000fec0003800000 */
[----:B------:R-:W-:Y:S01]  /*c780*/  ULDC UR6, c[0x0][0x8dc] ;  /* 0x0002370000067ab9 */ /* 0x000fe20000000800 */
[----:B------:R-:W-:Y:S01]  /*c790*/  ULDC.64 UR26, c[0x0][0x8d0] ;  /* 0x00023400001a7ab9 */ /* 0x000fe20000000a00 */
[----:B------:R-:W-:-:S05]  /*c7a0*/  IADD3 R3, P1, R19, UR6, RZ ;  /* 0x0000000613037c10 */ /* 0x000fca000ff3e0ff */
[----:B------:R-:W-:-:S04]  /*c7b0*/  IMAD.X R19, RZ, RZ, R22, P1 ;  /* 0x000000ffff137224 */ /* 0x000fc800008e0616 */
[----:B------:R-:W-:-:S04]  /*c7c0*/  IMAD.WIDE.U32 R4, R19, UR26, RZ ;  /* 0x0000001a13047c25 */ /* 0x000fc8000f8e00ff */
[----:B------:R-:W-:-:S04]  /*c7d0*/  IMAD.WIDE.U32 R4, P1, R3, UR27, R4 ;  /* 0x0000001b03047c25 */ /* 0x000fc8000f820004 */
[----:B------:R-:W-:-:S04]  /*c7e0*/  IMAD.WIDE.U32 R2, R3, UR26, RZ ;  /* 0x0000001a03027c25 */ /* 0x000fc8000f8e00ff */
[----:B------:R-:W-:Y:S01]  /*c7f0*/  IMAD.MOV.U32 R2, RZ, RZ, R5 ;  /* 0x000000ffff027224 */ /* 0x000fe200078e0005 */
[----:B------:R-:W-:Y:S01]  /*c800*/  IADD3 RZ, P2, R3, R4, RZ ;  /* 0x0000000403ff7210 */ /* 0x000fe20007f5e0ff */
[----:B------:R-:W-:-:S04]  /*c810*/  IMAD.X R3, RZ, RZ, RZ, P1 ;  /* 0x000000ffff037224 */ /* 0x000fc800008e06ff */
[----:B------:R-:W-:-:S04]  /*c820*/  IMAD.WIDE.U32.X R2, R19, UR27, R2, P2 ;  /* 0x0000001b13027c25 */ /* 0x000fc800090e0402 */
[----:B------:R-:W-:Y:S02]  /*c830*/  IMAD.MOV.U32 R19, RZ, RZ, R2 ;  /* 0x000000ffff137224 */ /* 0x000fe400078e0002 */
[----:B------:R-:W-:-:S07]  /*c840*/  IMAD.MOV.U32 R22, RZ, RZ, R3 ;  /* 0x000000ffff167224 */ /* 0x000fce00078e0003 */
.L_x_229:
[----:B------:R-:W-:Y:S05]  /*c850*/  @!P0 BRA `(.L_x_230) ;  /* 0x0000000000348947 */ /* 0x000fea0003800000 */
        /* <DEDUP_REMOVED lines=8> */
[----:B------:R-:W-:Y:S02]  /*c8e0*/  IADD3 RZ, P2, R3, R4, RZ ;  /* 0x0000000403ff7210 */ /* 0x000fe40007f5e0ff */
[----:B------:R-:W-:-:S03]  /*c8f0*/  IADD3.X R3, RZ, RZ, RZ, P1, !PT ;  /* 0x000000ffff037210 */ /* 0x000fc60000ffe4ff */
[----:B------:R-:W-:-:S04]  /*c900*/  IMAD.WIDE.U32.X R2, R21, UR27, R2, P2 ;  /* 0x0000001b15027c25 */ /* 0x000fc800090e0402 */
[----:B------:R-:W-:Y:S02]  /*c910*/  IMAD.MOV.U32 R21, RZ, RZ, R2 ;  /* 0x000000ffff157224 */ /* 0x000fe400078e0002 */
[----:B------:R-:W-:-:S07]  /*c920*/  IMAD.MOV.U32 R24, RZ, RZ, R3 ;  /* 0x000000ffff187224 */ /* 0x000fce00078e0003 */
.L_x_230:
[----:B------:R-:W-:Y:S01]  /*c930*/  IMAD R18, R18, R7, RZ ;  /* 0x0000000712127224 */ /* 0x000fe200078e02ff */
[----:B------:R-:W-:Y:S01]  /*c940*/  ULDC UR6, c[0x0][0x8d8] ;  /* 0x0002360000067ab9 */ /* 0x000fe20000000800 */
[----:B------:R-:W-:Y:S01]  /*c950*/  IMAD.MOV.U32 R2, RZ, RZ, RZ ;  /* 0x000000ffff027224 */ /* 0x000fe200078e00ff */
[----:B------:R-:W-:Y:S01]  /*c960*/  SHF.R.U64 R21, R21, UR25, R24 ;  /* 0x0000001915157c19 */ /* 0x000fe20008001218 */
[----:B------:R-:W-:Y:S01]  /*c970*/  IMAD.MOV.U32 R3, RZ, RZ, R17 ;  /* 0x000000ffff037224 */ /* 0x000fe200078e0011 */
[----:B------:R-:W-:Y:S01]  /*c980*/  SHF.R.U64 R19, R19, UR6, R22 ;  /* 0x0000000613137c19 */ /* 0x000fe20008001216 */
[----:B------:R-:W-:Y:S01]  /*c990*/  IMAD R4, R14, R6, RZ ;  /* 0x000000060e047224 */ /* 0x000fe200078e02ff */
[----:B------:R-:W-:Y:S01]  /*c9a0*/  PLOP3.LUT P5, PT, PT, PT, UP3, 0x80, 0x0 ;  /* 0x000000000000781c */ /* 0x000fe20003faf038 */
[----:B------:R-:W-:-:S04]  /*c9b0*/  IMAD.HI.U32 R17, R17, R18, R2 ;  /* 0x0000001211117227 */ /* 0x000fc800078e0002 */
[----:B------:R-:W-:Y:S02]  /*c9c0*/  IMAD.MOV.U32 R3, RZ, RZ, R15 ;  /* 0x000000ffff037224 */ /* 0x000fe400078e000f */
[----:B------:R-:W-:Y:S02]  /*c9d0*/  VIADD R21, R21, UR17 ;  /* 0x0000001115157c36 */ /* 0x000fe40008000000 */
[----:B------:R-:W-:Y:S02]  /*c9e0*/  VIADD R14, R19, UR16 ;  /* 0x00000010130e7c36 */ /* 0x000fe40008000000 */
[----:B------:R-:W-:Y:S01]  /*c9f0*/  IMAD.HI.U32 R2, R15, R4, R2 ;  /* 0x000000040f027227 */ /* 0x000fe200078e0002 */
[----:B------:R-:W-:Y:S02]  /*ca00*/  IABS R15, R11 ;  /* 0x0000000b000f7213 */ /* 0x000fe40000000000 */
[----:B------:R-:W-:Y:S02]  /*ca10*/  IABS R3, R10 ;  /* 0x0000000a00037213 */ /* 0x000fe40000000000 */
[----:B------:R-:W-:Y:S01]  /*ca20*/  IABS R4, R21 ;  /* 0x0000001500047213 */ /* 0x000fe20000000000 */
[----:B------:R-:W-:Y:S01]  /*ca30*/  IMAD.MOV R18, RZ, RZ, -R15 ;  /* 0x000000ffff127224 */ /* 0x000fe200078e0a0f */
[----:B------:R-:W-:-:S02]  /*ca40*/  IABS R5, R14 ;  /* 0x0000000e00057213 */ /* 0x000fc40000000000 */
[----:B------:R-:W-:Y:S01]  /*ca50*/  IADD3 R15, RZ, -R3, RZ ;  /* 0x80000003ff0f7210 */ /* 0x000fe20007ffe0ff */
[----:B------:R-:W-:-:S04]  /*ca60*/  IMAD.HI.U32 R3, R17, R4, RZ ;  /* 0x0000000411037227 */ /* 0x000fc800078e00ff */
[----:B------:R-:W-:-:S04]  /*ca70*/  IMAD.HI.U32 R2, R2, R5, RZ ;  /* 0x0000000502027227 */ /* 0x000fc800078e00ff */
[----:B------:R-:W-:Y:S02]  /*ca80*/  IMAD R4, R3, R18, R4 ;  /* 0x0000001203047224 */ /* 0x000fe400078e0204 */
[----:B------:R-:W-:-:S03]  /*ca90*/  IMAD R3, R2, R15, R5 ;  /* 0x0000000f02037224 */ /* 0x000fc600078e0205 */
[----:B------:R-:W-:Y:S02]  /*caa0*/  ISETP.GT.U32.AND P2, PT, R7, R4, PT ;  /* 0x000000040700720c */ /* 0x000fe40003f44070 */
[----:B------:R-:W-:-:S11]  /*cab0*/  ISETP.GT.U32.AND P1, PT, R6, R3, PT ;  /* 0x000000030600720c */ /* 0x000fd60003f24070 */
[----:B------:R-:W-:Y:S01]  /*cac0*/  @!P2 IMAD.IADD R4, R4, 0x1, -R7 ;  /* 0x000000010404a824 */ /* 0x000fe200078e0a07 */
[----:B------:R-:W-:Y:S01]  /*cad0*/  ISETP.GE.AND P2, PT, R21, RZ, PT ;  /* 0x000000ff1500720c */ /* 0x000fe20003f46270 */
[----:B------:R-:W-:Y:S01]  /*cae0*/  @!P1 IMAD.IADD R3, R3, 0x1, -R6 ;  /* 0x0000000103039824 */ /* 0x000fe200078e0a06 */
[----:B------:R-:W-:Y:S02]  /*caf0*/  ISETP.GE.AND P1, PT, R14, RZ, PT ;  /* 0x000000ff0e00720c */ /* 0x000fe40003f26270 */
[----:B------:R-:W-:Y:S02]  /*cb00*/  ISETP.GT.U32.AND P4, PT, R7, R4, PT ;  /* 0x000000040700720c */ /* 0x000fe40003f84070 */
[----:B------:R-:W-:-:S11]  /*cb10*/  ISETP.GT.U32.AND P3, PT, R6, R3, PT ;  /* 0x000000030600720c */ /* 0x000fd60003f64070 */
[----:B------:R-:W-:Y:S01]  /*cb20*/  @!P4 IMAD.IADD R4, R4, 0x1, -R7 ;  /* 0x000000010404c824 */ /* 0x000fe200078e0a07 */
[----:B------:R-:W-:Y:S01]  /*cb30*/  ISETP.NE.AND P4, PT, RZ, UR7, PT ;  /* 0x00000007ff007c0c */ /* 0x000fe2000bf85270 */
[----:B------:R-:W-:Y:S01]  /*cb40*/  @!P3 IMAD.IADD R3, R3, 0x1, -R6 ;  /* 0x000000010303b824 */ /* 0x000fe200078e0a06 */
[----:B------:R-:W-:Y:S01]  /*cb50*/  ISETP.NE.AND P3, PT, RZ, UR8, PT ;  /* 0x00000008ff007c0c */ /* 0x000fe2000bf65270 */
[----:B------:R-:W-:Y:S02]  /*cb60*/  @!P2 IMAD.MOV R4, RZ, RZ, -R4 ;  /* 0x000000ffff04a224 */ /* 0x000fe400078e0a04 */
[----:B------:R-:W-:-:S08]  /*cb70*/  @!P1 IMAD.MOV R3, RZ, RZ, -R3 ;  /* 0x000000ffff039224 */ /* 0x000fd000078e0a03 */
[----:B------:R-:W-:Y:S02]  /*cb80*/  @!P4 LOP3.LUT R4, RZ, UR7, RZ, 0x33, !PT ;  /* 0x00000007ff04cc12 */ /* 0x000fe4000f8e33ff */
[----:B------:R-:W-:-:S03]  /*cb90*/  @!P3 LOP3.LUT R3, RZ, UR8, RZ, 0x33, !PT ;  /* 0x00000008ff03bc12 */ /* 0x000fc6000f8e33ff */
[----:B------:R-:W-:Y:S02]  /*cba0*/  IMAD.IADD R4, R21, 0x1, -R4 ;  /* 0x0000000115047824 */ /* 0x000fe400078e0a04 */
[----:B------:R-:W-:-:S04]  /*cbb0*/  IMAD.IADD R3, R14, 0x1, -R3 ;  /* 0x000000010e037824 */ /* 0x000fc800078e0a03 */
[----:B------:R-:W-:Y:S01]  /*cbc0*/  IMAD R6, R3, R4, RZ ;  /* 0x0000000403067224 */ /* 0x000fe200078e02ff */
[----:B------:R-:W-:-:S04]  /*cbd0*/  SEL R2, R4, R3, !P5 ;  /* 0x0000000304027207 */ /* 0x000fc80006800000 */
[--C-:B------:R-:W-:Y:S01]  /*cbe0*/  SHF.R.S32.HI R5, RZ, 0x1f, R2.reuse ;  /* 0x0000001fff057819 */ /* 0x100fe20000011402 */
[----:B------:R-:W-:Y:S01]  /*cbf0*/  IMAD.MOV.U32 R4, RZ, RZ, R2 ;  /* 0x000000ffff047224 */ /* 0x000fe200078e0002 */
[----:B------:R-:W-:-:S07]  /*cc00*/  SHF.R.S32.HI R7, RZ, 0x1f, R6 ;  /* 0x0000001fff077819 */ /* 0x000fce0000011406 */
.L_x_228:
[----:B--2---:R-:W-:Y:S05]  /*cc10*/  BSYNC B0 ;  /* 0x0000000000007941 */ /* 0x004fea0003800000 */
.L_x_227:
[----:B------:R-:W1:Y:S01]  /*cc20*/  SHFL.UP PT, R3, R6, 0x1, RZ ;  /* 0x0420000006037989 */ /* 0x000e6200000e00ff */
[----:B------:R-:W-:-:S03]  /*cc30*/  ISETP.NE.AND P1, PT, R34, RZ, PT ;  /* 0x000000ff2200720c */ /* 0x000fc60003f25270 */
[----:B------:R-:W2:Y:S01]  /*cc40*/  SHFL.UP PT, R2, R7, 0x1, RZ ;  /* 0x0420000007027989 */ /* 0x000ea200000e00ff */
[----:B-1----:R-:W-:Y:S02]  /*cc50*/  SEL R3, R3, RZ, P1 ;  /* 0x000000ff03037207 */ /* 0x002fe40000800000 */
[----:B--2---:R-:W-:Y:S02]  /*cc60*/  SEL R2, R2, RZ, P1 ;  /* 0x000000ff02027207 */ /* 0x004fe40000800000 */
[----:B------:R-:W-:-:S04]  /*cc70*/  IADD3 R18, P2, R3, R6, RZ ;  /* 0x0000000603127210 */ /* 0x000fc80007f5e0ff */
[----:B------:R-:W-:Y:S01]  /*cc80*/  IADD3.X R15, R2, R7, RZ, P2, !PT ;  /* 0x00000007020f7210 */ /* 0x000fe200017fe4ff */
[----:B------:R-:W1:Y:S01]  /*cc90*/  SHFL.UP PT, R3, R18, 0x2, RZ ;  /* 0x0440000012037989 */ /* 0x000e6200000e00ff */
[----:B------:R-:W-:-:S03]  /*cca0*/  ISETP.GE.U32.AND P2, PT, R34, 0x2, PT ;  /* 0x000000022200780c */ /* 0x000fc60003f46070 */
[----:B------:R-:W2:Y:S01]  /*ccb0*/  SHFL.UP PT, R2, R15, 0x2, RZ ;  /* 0x044000000f027989 */ /* 0x000ea200000e00ff */
[----:B-1----:R-:W-:-:S04]  /*ccc0*/  SEL R3, R3, RZ, P2 ;  /* 0x000000ff03037207 */ /* 0x002fc80001000000 */
[----:B------:R-:W-:Y:S02]  /*ccd0*/  IADD3 R14, P3, R3, R18, RZ ;  /* 0x00000012030e7210 */ /* 0x000fe40007f7e0ff */
[----:B--2---:R-:W-:-:S03]  /*cce0*/  SEL R2, R2, RZ, P2 ;  /* 0x000000ff02027207 */ /* 0x004fc60001000000 */
[----:B------:R-:W1:Y:S02]  /*ccf0*/  SHFL.UP PT, R3, R14, 0x4, RZ ;  /* 0x048000000e037989 */ /* 0x000e6400000e00ff */
[----:B------:R-:W-:Y:S01]  /*cd00*/  IMAD.X R17, R2, 0x1, R15, P3 ;  /* 0x0000000102117824 */ /* 0x000fe200018e060f */
[----:B------:R-:W-:-:S04]  /*cd10*/  ISETP.GE.U32.AND P3, PT, R34, 0x4, PT ;  /* 0x000000042200780c */ /* 0x000fc80003f66070 */
        /* <DEDUP_REMOVED lines=17> */
[----:B--2---:R-:W-:-:S05]  /*ce30*/  SEL R2, R2, RZ, P5 ;  /* 0x000000ff02027207 */ /* 0x004fca0002800000 */
[----:B------:R-:W-:Y:S01]  /*ce40*/  IMAD.X R22, R2, 0x1, R17, P6 ;  /* 0x0000000102167824 */ /* 0x000fe200030e0611 */
[----:B------:R-:W-:-:S04]  /*ce50*/  IADD3 R2, P6, R15, UR5, RZ ;  /* 0x000000050f027c10 */ /* 0x000fc8000ffde0ff */
[----:B------:R-:W-:Y:S02]  /*ce60*/  IADD3.X R3, R22, UR4, RZ, P6, !PT ;  /* 0x0000000416037c10 */ /* 0x000fe4000b7fe4ff */
[----:B------:R-:W-:-:S04]  /*ce70*/  ISETP.GT.U32.AND P6, PT, R2, UR10, PT ;  /* 0x0000000a02007c0c */ /* 0x000fc8000bfc4070 */
[----:B------:R-:W-:-:S13]  /*ce80*/  ISETP.GT.U32.AND.EX P6, PT, R3, UR9, PT, P6 ;  /* 0x0000000903007c0c */ /* 0x000fda000bfc4160 */
[----:B------:R-:W-:-:S04]  /*ce90*/  VOTE.ANY R14, PT, P6 ;  /* 0x00000000000e7806 */ /* 0x000fc800030e0100 */
[----:B------:R-:W-:-:S13]  /*cea0*/  ISETP.NE.AND P6, PT, R14, RZ, PT ;  /* 0x000000ff0e00720c */ /* 0x000fda0003fc5270 */
[----:B------:R-:W-:Y:S05]  /*ceb0*/  @P6 BRA `(.L_x_231) ;  /* 0x0000000800746947 */ /* 0x000fea0003800000 */
[----:B------:R-:W-:Y:S01]  /*cec0*/  IMAD.MOV.U32 R17, RZ, RZ, R2 ;  /* 0x000000ffff117224 */ /* 0x000fe200078e0002 */
[----:B------:R-:W-:Y:S01]  /*ced0*/  ULDC UR24, c[0x0][0x910] ;  /* 0x0002440000187ab9 */ /* 0x000fe20000000800 */
[----:B------:R-:W-:Y:S01]  /*cee0*/  IMAD.MOV.U32 R19, RZ, RZ, R3 ;  /* 0x000000ffff137224 */ /* 0x000fe200078e0003 */
[----:B------:R-:W-:Y:S01]  /*cef0*/  ULDC UR25, c[0x0][0x8f4] ;  /* 0x00023d0000197ab9 */ /* 0x000fe20000000800 */
[----:B------:R-:W-:Y:S01]  /*cf00*/  ULDC UR6, c[0x0][0x8dc] ;  /* 0x0002370000067ab9 */ /* 0x000fe20000000800 */
[----:B------:R-:W-:Y:S01]  /*cf10*/  ULDC UR30, c[0x0][0x8d8] ;  /* 0x00023600001e7ab9 */ /* 0x000fe20000000800 */
[----:B------:R-:W-:Y:S01]  /*cf20*/  ULDC UR31, c[0x0][0x8f0] ;  /* 0x00023c00001f7ab9 */ /* 0x000fe20000000800 */
[----:B------:R-:W-:Y:S01]  /*cf30*/  ULDC.64 UR26, c[0x0][0x8d0] ;  /* 0x00023400001a7ab9 */ /* 0x000fe20000000a00 */
[----:B------:R-:W-:-:S05]  /*cf40*/  ULDC.64 UR28, c[0x0][0x8e8] ;  /* 0x00023a00001c7ab9 */ /* 0x000fca0000000a00 */
.L_x_236:
[----:B------:R-:W-:Y:S01]  /*cf50*/  IMAD.MOV.U32 R12, RZ, RZ, R13 ;  /* 0x000000ffff0c7224 */ /* 0x000fe200078e000d */
[----:B-----5:R-:W-:Y:S01]  /*cf60*/  MOV R14, R8 ;  /* 0x00000008000e7202 */ /* 0x020fe20000000f00 */
[----:B------:R-:W-:Y:S02]  /*cf70*/  VIADD R13, R13, 0x20 ;  /* 0x000000200d0d7836 */ /* 0x000fe40000000000 */
[----:B------:R-:W-:-:S03]  /*cf80*/  IMAD.MOV.U32 R15, RZ, RZ, R9 ;  /* 0x000000ffff0f7224 */ /* 0x000fc600078e0009 */
[----:B------:R-:W-:-:S13]  /*cf90*/  ISETP.GE.AND P6, PT, R13, UR24, PT ;  /* 0x000000180d007c0c */ /* 0x000fda000bfc6270 */
[----:B------:R-:W1:Y:S01]  /*cfa0*/  @!P6 LDC.64 R2, c[0x0][0x918] ;  /* 0x00024600ff02eb82 */ /* 0x000e620000000a00 */
[----:B------:R-:W2:Y:S01]  /*cfb0*/  SHFL.IDX PT, R19, R19, 0x1f, 0x1f ;  /* 0x03e01f0013137f89 */ /* 0x000ea200000e0000 */
[----:B------:R-:W-:-:S03]  /*cfc0*/  @!P6 VIADD R7, R12, 0x20 ;  /* 0x000000200c07e836 */ /* 0x000fc60000000000 */
[----:B------:R-:W3:Y:S01]  /*cfd0*/  SHFL.IDX PT, R17, R17, 0x1f, 0x1f ;  /* 0x03e01f0011117f89 */ /* 0x000ee200000e0000 */
[----:B------:R-:W-:Y:S01]  /*cfe0*/  BSSY B0, `(.L_x_232) ;  /* 0x0000063000007945 */ /* 0x000fe20003800000 */
[----:B-1----:R-:W-:-:S05]  /*cff0*/  @!P6 IMAD.WIDE R2, R7, 0xc, R2 ;  /* 0x0000000c0702e825 */ /* 0x002fca00078e0202 */
[----:B------:R1:W5:Y:S04]  /*d000*/  @!P6 LDG.E R8, desc[UR58][R2.64] ;  /* 0x0000003a0208e981 */ /* 0x000368000c1e1900 */
[----:B------:R1:W5:Y:S01]  /*d010*/  @!P6 LDG.E R9, desc[UR58][R2.64+0x4] ;  /* 0x0000043a0209e981 */ /* 0x000362000c1e1900 */
[----:B------:R-:W-:Y:S01]  /*d020*/  ISETP.GE.AND P6, PT, R12, UR24, PT ;  /* 0x000000180c007c0c */ /* 0x000fe2000bfc6270 */
[----:B------:R-:W-:Y:S01]  /*d030*/  IMAD.MOV.U32 R6, RZ, RZ, 0x7fffffff ;  /* 0x7fffffffff067424 */ /* 0x000fe200078e00ff */
[----:B--2---:R-:W-:Y:S01]  /*d040*/  R2UR UR4, R19 ;  /* 0x00000000130472ca */ /* 0x004fe200000e0000 */
[----:B------:R-:W-:Y:S01]  /*d050*/  IMAD.MOV.U32 R7, RZ, RZ, RZ ;  /* 0x000000ffff077224 */ /* 0x000fe200078e00ff */
[----:B---3--:R-:W-:-:S09]  /*d060*/  R2UR UR5, R17 ;  /* 0x00000000110572ca */ /* 0x008fd200000e0000 */
[----:B-1----:R-:W-:Y:S06]  /*d070*/  @P6 BRA `(.L_x_233) ;  /* 0x0000000400646947 */ /* 0x002fec0003800000 */
[----:B------:R-:W-:-:S04]  /*d080*/  IADD3 R17, P6, R14, UR11, RZ ;  /* 0x0000000b0e117c10 */ /* 0x000fc8000ffde0ff */
[----:B------:R-:W-:Y:S02]  /*d090*/  LEA.HI.X.SX32 R22, R14, UR13, 0x1, P6 ;  /* 0x0000000d0e167c11 */ /* 0x000fe4000b0f0eff */
[----:B------:R-:W-:Y:S02]  /*d0a0*/  IABS R14, R11 ;  /* 0x0000000b000e7213 */ /* 0x000fe40000000000 */
[C---:B------:R-:W-:Y:S02]  /*d0b0*/  IADD3 R19, P6, R15.reuse, UR12, RZ ;  /* 0x0000000c0f137c10 */ /* 0x040fe4000ffde0ff */
[----:B------:R-:W1:Y:S02]  /*d0c0*/  I2F.RP R2, R14 ;  /* 0x0000000e00027306 */ /* 0x000e640000209400 */
[----:B------:R-:W-:Y:S02]  /*d0d0*/  LEA.HI.X.SX32 R24, R15, UR14, 0x1, P6 ;  /* 0x0000000e0f187c11 */ /* 0x000fe4000b0f0eff */
[----:B------:R-:W-:-:S04]  /*d0e0*/  PLOP3.LUT P6, PT, PT, PT, UP0, 0x80, 0x0 ;  /* 0x000000000000781c */ /* 0x000fc80003fcf008 */
[----:B-1----:R-:W1:Y:S02]  /*d0f0*/  MUFU.RCP R2, R2 ;  /* 0x0000000200027308 */ /* 0x002e640000001000 */
[----:B-1----:R-:W-:-:S06]  /*d100*/  VIADD R15, R2, 0xffffffe ;  /* 0x0ffffffe020f7836 */ /* 0x002fcc0000000000 */
[----:B------:R-:W1:Y:S02]  /*d110*/  F2I.FTZ.U32.TRUNC.NTZ R15, R15 ;  /* 0x0000000f000f7305 */ /* 0x000e64000021f000 */
[----:B-1----:R-:W-:Y:S01]  /*d120*/  IMAD.MOV R18, RZ, RZ, -R15 ;  /* 0x000000ffff127224 */ /* 0x002fe200078e0a0f */
[----:B------:R-:W-:Y:S06]  /*d130*/  @!P6 BRA `(.L_x_234) ;  /* 0x00000000002ce947 */ /* 0x000fec0003800000 */
        /* <DEDUP_REMOVED lines=9> */
[----:B------:R-:W-:Y:S01]  /*d1d0*/  IMAD.MOV.U32 R17, RZ, RZ, R2 ;  /* 0x000000ffff117224 */ /* 0x000fe200078e0002 */
[----:B------:R-:W-:-:S07]  /*d1e0*/  MOV R22, R3 ;  /* 0x0000000300167202 */ /* 0x000fce0000000f00 */
.L_x_234:
[----:B------:R-:W-:Y:S05]  /*d1f0*/  @!P0 BRA `(.L_x_235) ;  /* 0x00000000002c8947 */ /* 0x000fea0003800000 */
        /* <DEDUP_REMOVED lines=11> */
.L_x_235:
[----:B------:R-:W-:Y:S01]  /*d2b0*/  SHF.R.U64 R4, R19, UR31, R24 ;  /* 0x0000001f13047c19 */ /* 0x000fe20008001218 */
[----:B------:R-:W-:Y:S01]  /*d2c0*/  IMAD R5, R18, R14, RZ ;  /* 0x0000000e12057224 */ /* 0x000fe200078e02ff */
[----:B------:R-:W-:Y:S01]  /*d2d0*/  IABS R2, R11 ;  /* 0x0000000b00027213 */ /* 0x000fe20000000000 */
[----:B------:R-:W-:Y:S01]  /*d2e0*/  IMAD.MOV.U32 R3, RZ, RZ, R15 ;  /* 0x000000ffff037224 */ /* 0x000fe200078e000f */
[----:B------:R-:W-:Y:S01]  /*d2f0*/  SHF.R.U64 R17, R17, UR30, R22 ;  /* 0x0000001e11117c19 */ /* 0x000fe20008001216 */
[----:B------:R-:W-:Y:S01]  /*d300*/  VIADD R4, R4, UR17 ;  /* 0x0000001104047c36 */ /* 0x000fe20008000000 */
[----:B------:R-:W-:Y:S01]  /*d310*/  IABS R19, R10 ;  /* 0x0000000a00137213 */ /* 0x000fe20000000000 */
[----:B------:R-:W-:Y:S02]  /*d320*/  IMAD.MOV R7, RZ, RZ, -R2 ;  /* 0x000000ffff077224 */ /* 0x000fe400078e0a02 */
[----:B------:R-:W-:Y:S01]  /*d330*/  IMAD.MOV.U32 R2, RZ, RZ, RZ ;  /* 0x000000ffff027224 */ /* 0x000fe200078e00ff */
[----:B------:R-:W-:Y:S01]  /*d340*/  IABS R6, R4 ;  /* 0x0000000400067213 */ /* 0x000fe20000000000 */
[----:B------:R-:W-:-:S02]  /*d350*/  VIADD R17, R17, UR16 ;  /* 0x0000001011117c36 */ /* 0x000fc40008000000 */
[----:B------:R-:W-:Y:S01]  /*d360*/  IMAD.HI.U32 R2, R15, R5, R2 ;  /* 0x000000050f027227 */ /* 0x000fe200078e0002 */
[----:B------:R-:W-:-:S03]  /*d370*/  MOV R5, R6 ;  /* 0x0000000600057202 */ /* 0x000fc60000000f00 */
[----:B------:R-:W-:Y:S01]  /*d380*/  IMAD.MOV.U32 R3, RZ, RZ, R7 ;  /* 0x000000ffff037224 */ /* 0x000fe200078e0007 */
[----:B------:R-:W-:Y:S01]  /*d390*/  IABS R7, R10 ;  /* 0x0000000a00077213 */ /* 0x000fe20000000000 */
[----:B------:R-:W-:-:S03]  /*d3a0*/  IMAD.HI.U32 R2, R2, R5, RZ ;  /* 0x0000000502027227 */ /* 0x000fc600078e00ff */
[----:B------:R-:W1:Y:S01]  /*d3b0*/  I2F.RP R6, R7 ;  /* 0x0000000700067306 */ /* 0x000e620000209400 */
[----:B------:R-:W-:-:S05]  /*d3c0*/  IMAD R5, R2, R3, R5 ;  /* 0x0000000302057224 */ /* 0x000fca00078e0205 */
[----:B------:R-:W-:Y:S02]  /*d3d0*/  ISETP.GT.U32.AND P6, PT, R14, R5, PT ;  /* 0x000000050e00720c */ /* 0x000fe40003fc4070 */
[----:B-1----:R-:W1:Y:S11]  /*d3e0*/  MUFU.RCP R6, R6 ;  /* 0x0000000600067308 */ /* 0x002e760000001000 */
[----:B------:R-:W-:-:S02]  /*d3f0*/  @!P6 IMAD.IADD R5, R5, 0x1, -R14 ;  /* 0x000000010505e824 */ /* 0x000fc400078e0a0e */
[----:B-1----:R-:W-:-:S04]  /*d400*/  VIADD R2, R6, 0xffffffe ;  /* 0x0ffffffe06027836 */ /* 0x002fc80000000000 */
[----:B------:R1:W2:Y:S02]  /*d410*/  F2I.FTZ.U32.TRUNC.NTZ R3, R2 ;  /* 0x0000000200037305 */ /* 0x0002a4000021f000 */
[----:B-1----:R-:W-:Y:S02]  /*d420*/  IMAD.MOV.U32 R2, RZ, RZ, RZ ;  /* 0x000000ffff027224 */ /* 0x002fe400078e00ff */
[----:B--2---:R-:W-:-:S04]  /*d430*/  IMAD.MOV R18, RZ, RZ, -R3 ;  /* 0x000000ffff127224 */ /* 0x004fc800078e0a03 */
[----:B------:R-:W-:Y:S01]  /*d440*/  IMAD R15, R18, R7, RZ ;  /* 0x00000007120f7224 */ /* 0x000fe200078e02ff */
[----:B------:R-:W-:-:S03]  /*d450*/  IABS R18, R17 ;  /* 0x0000001100127213 */ /* 0x000fc60000000000 */
[----:B------:R-:W-:-:S04]  /*d460*/  IMAD.HI.U32 R6, R3, R15, R2 ;  /* 0x0000000f03067227 */ /* 0x000fc800078e0002 */
[----:B------:R-:W-:Y:S02]  /*d470*/  IMAD.MOV.U32 R3, RZ, RZ, R18 ;  /* 0x000000ffff037224 */ /* 0x000fe400078e0012 */
[----:B------:R-:W-:Y:S02]  /*d480*/  IMAD.MOV R15, RZ, RZ, -R19 ;  /* 0x000000ffff0f7224 */ /* 0x000fe400078e0a13 */
        /* <DEDUP_REMOVED lines=22> */
[----:B------:R-:W-:Y:S02]  /*d5f0*/  SHF.R.S32.HI R5, RZ, 0x1f, R4 ;  /* 0x0000001fff057819 */ /* 0x000fe40000011404 */
[----:B------:R-:W-:-:S07]  /*d600*/  SHF.R.S32.HI R7, RZ, 0x1f, R6 ;  /* 0x0000001fff077819 */ /* 0x000fce0000011406 */
.L_x_233:
[----:B------:R-:W-:Y:S05]  /*d610*/  BSYNC B0 ;  /* 0x0000000000007941 */ /* 0x000fea0003800000 */
.L_x_232:
[----:B------:R-:W1:Y:S04]  /*d620*/  SHFL.UP PT, R3, R6, 0x1, RZ ;  /* 0x0420000006037989 */ /* 0x000e6800000e00ff */
[----:B------:R-:W2:Y:S01]  /*d630*/  SHFL.UP PT, R2, R7, 0x1, RZ ;  /* 0x0420000007027989 */ /* 0x000ea200000e00ff */
[----:B-1----:R-:W-:Y:S02]  /*d640*/  SEL R3, R3, RZ, P1 ;  /* 0x000000ff03037207 */ /* 0x002fe40000800000 */
[----:B--2---:R-:W-:Y:S02]  /*d650*/  SEL R2, R2, RZ, P1 ;  /* 0x000000ff02027207 */ /* 0x004fe40000800000 */
[----:B------:R-:W-:-:S05]  /*d660*/  IADD3 R18, P6, R3, R6, RZ ;  /* 0x0000000603127210 */ /* 0x000fca0007fde0ff */
[----:B------:R-:W-:Y:S01]  /*d670*/  IMAD.X R15, R2, 0x1, R7, P6 ;  /* 0x00000001020f7824 */ /* 0x000fe200030e0607 */
        /* <DEDUP_REMOVED lines=16> */
[----:B------:R-:W-:-:S04]  /*d780*/  IADD3 R18, P6, R3, R22, RZ ;  /* 0x0000001603127210 */ /* 0x000fc80007fde0ff */
[----:B------:R-:W-:Y:S01]  /*d790*/  IADD3.X R15, R2, R17, RZ, P6, !PT ;  /* 0x00000011020f7210 */ /* 0x000fe200037fe4ff */
[----:B------:R-:W1:Y:S04]  /*d7a0*/  SHFL.UP PT, R3, R18, 0x10, RZ ;  /* 0x0600000012037989 */ /* 0x000e6800000e00ff */
[----:B------:R-:W2:Y:S01]  /*d7b0*/  SHFL.UP PT, R2, R15, 0x10, RZ ;  /* 0x060000000f027989 */ /* 0x000ea200000e00ff */
[----:B-1----:R-:W-:Y:S02]  /*d7c0*/  SEL R3, R3, RZ, P5 ;  /* 0x000000ff03037207 */ /* 0x002fe40002800000 */
[----:B--2---:R-:W-:Y:S02]  /*d7d0*/  SEL R14, R2, RZ, P5 ;  /* 0x000000ff020e7207 */ /* 0x004fe40002800000 */
[----:B------:R-:W-:-:S05]  /*d7e0*/  IADD3 R2, P6, R3, R18, RZ ;  /* 0x0000001203027210 */ /* 0x000fca0007fde0ff */
[----:B------:R-:W-:Y:S01]  /*d7f0*/  IMAD.X R3, R14, 0x1, R15, P6 ;  /* 0x000000010e037824 */ /* 0x000fe200030e060f */
[----:B------:R-:W-:-:S04]  /*d800*/  IADD3 R17, P6, R2, UR5, RZ ;  /* 0x0000000502117c10 */ /* 0x000fc8000ffde0ff */
[----:B------:R-:W-:Y:S02]  /*d810*/  IADD3.X R19, R3, UR4, RZ, P6, !PT ;  /* 0x0000000403137c10 */ /* 0x000fe4000b7fe4ff */
[----:B------:R-:W-:-:S04]  /*d820*/  ISETP.GT.U32.AND P6, PT, R17, UR10, PT ;  /* 0x0000000a11007c0c */ /* 0x000fc8000bfc4070 */
[----:B------:R-:W-:-:S13]  /*d830*/  ISETP.GT.U32.AND.EX P6, PT, R19, UR9, PT, P6 ;  /* 0x0000000913007c0c */ /* 0x000fda000bfc4160 */
[----:B------:R-:W-:-:S04]  /*d840*/  VOTE.ANY R14, PT, P6 ;  /* 0x00000000000e7806 */ /* 0x000fc800030e0100 */
[----:B------:R-:W-:-:S13]  /*d850*/  ISETP.NE.AND P6, PT, R14, RZ, PT ;  /* 0x000000ff0e00720c */ /* 0x000fda0003fc5270 */
[----:B------:R-:W-:Y:S05]  /*d860*/  @!P6 BRA `(.L_x_236) ;  /* 0xfffffff400b8e947 */ /* 0x000fea000383ffff */
[----:B------:R-:W-:Y:S02]  /*d870*/  IMAD.MOV.U32 R15, RZ, RZ, R2 ;  /* 0x000000ffff0f7224 */ /* 0x000fe400078e0002 */
[----:B------:R-:W-:-:S07]  /*d880*/  IMAD.MOV.U32 R22, RZ, RZ, R3 ;  /* 0x000000ffff167224 */ /* 0x000fce00078e0003 */
.L_x_231:
[----:B------:R-:W1:Y:S08]  /*d890*/  BREV R14, R14 ;  /* 0x0000000e000e7301 */ /* 0x000e700000000000 */
[----:B-1----:R-:W1:Y:S02]  /*d8a0*/  FLO.U32.SH R13, R14 ;  /* 0x0000000e000d7300 */ /* 0x002e6400000e0400 */
[----:B-1----:R-:W1:Y:S02]  /*d8b0*/  SHFL.IDX PT, R12, R12, R13, 0x1f ;  /* 0x00001f0d0c0c7589 */ /* 0x002e6400000e0000 */
[----:B-1----:R-:W-:-:S13]  /*d8c0*/  R2UR UR6, R12 ;  /* 0x000000000c0672ca */ /* 0x002fda00000e0000 */
[----:B------:R-:W-:-:S05]  /*d8d0*/  VIADD R17, R34, UR6 ;  /* 0x0000000622117c36 */ /* 0x000fca0008000000 */
[----:B------:R-:W-:-:S13]  /*d8e0*/  ISETP.GE.AND P1, PT, R17, UR24, PT ;  /* 0x0000001811007c0c */ /* 0x000fda000bf26270 */
[----:B------:R-:W1:Y:S02]  /*d8f0*/  @!P1 LDC.64 R2, c[0x0][0x918] ;  /* 0x00024600ff029b82 */ /* 0x000e640000000a00 */
[----:B-1----:R-:W-:-:S05]  /*d900*/  @!P1 IMAD.WIDE R2, R17, 0xc, R2 ;  /* 0x0000000c11029825 */ /* 0x002fca00078e0202 */
[----:B-----5:R1:W5:Y:S04]  /*d910*/  @!P1 LDG.E R8, desc[UR58][R2.64] ;  /* 0x0000003a02089981 */ /* 0x020368000c1e1900 */
[----:B------:R1:W5:Y:S01]  /*d920*/  @!P1 LDG.E R9, desc[UR58][R2.64+0x4] ;  /* 0x0000043a02099981 */ /* 0x000362000c1e1900 */
[----:B------:R-:W-:-:S03]  /*d930*/  IADD3 R18, P1, P2, R15, UR5, -R6 ;  /* 0x000000050f127c10 */ /* 0x000fc6000fa3e806 */
[----:B------:R-:W-:Y:S01]  /*d940*/  SHFL.IDX PT, R6, R6, R13, 0x1f ;  /* 0x00001f0d06067589 */ /* 0x000fe200000e0000 */
[----:B------:R-:W-:-:S03]  /*d950*/  IADD3.X R22, R22, UR4, ~R7, P1, P2 ;  /* 0x0000000416167c10 */ /* 0x000fc60008fe4c07 */
[----:B------:R-:W2:Y:S04]  /*d960*/  SHFL.IDX PT, R18, R18, R13, 0x1f ;  /* 0x00001f0d12127589 */ /* 0x000ea800000e0000 */
[----:B------:R-:W3:Y:S04]  /*d970*/  SHFL.IDX PT, R22, R22, R13, 0x1f ;  /* 0x00001f0d16167589 */ /* 0x000ee800000e0000 */
[----:B------:R1:W4:Y:S04]  /*d980*/  SHFL.IDX PT, R7, R7, R13, 0x1f ;  /* 0x00001f0d07077589 */ /* 0x00032800000e0000 */
[----:B------:R1:W1:Y:S04]  /*d990*/  SHFL.IDX PT, R5, R5, R13, 0x1f ;  /* 0x00001f0d05057589 */ /* 0x00026800000e0000 */
[----:B------:R1:W1:Y:S01]  /*d9a0*/  SHFL.IDX PT, R4, R4, R13, 0x1f ;  /* 0x00001f0d04047589 */ /* 0x00026200000e0000 */
[----:B--2---:R-:W-:-:S02]  /*d9b0*/  R2UR UR5, R18 ;  /* 0x00000000120572ca */ /* 0x004fc400000e0000 */
[----:B---3--:R-:W-:-:S15]  /*d9c0*/  R2UR UR4, R22 ;  /* 0x00000000160472ca */ /* 0x008fde00000e0000 */
.L_x_226:
[----:B-1----:R-:W1:Y:S01]  /*d9d0*/  LDC R2, c[0x0][0x910] ;  /* 0x00024400ff027b82 */ /* 0x002e620000000800 */
[----:B------:R-:W-:Y:S01]  /*d9e0*/  UMOV UR24, 0xffffffff ;  /* 0xffffffff00187882 */ /* 0x000fe20000000000 */
[----:B------:R-:W-:Y:S01]  /*d9f0*/  UMOV UR25, 0xffffffff ;  /* 0xffffffff00197882 */ /* 0x000fe20000000000 */
[----:B------:R-:W-:Y:S01]  /*da00*/  UMOV UR26, 0xffffffff ;  /* 0xffffffff001a7882 */ /* 0x000fe20000000000 */
[----:B------:R-:W-:Y:S01]  /*da10*/  IMAD.MOV.U32 R15, RZ, RZ, RZ ;  /* 0x000000ffff0f7224 */ /* 0x000fe200078e00ff */
[----:B-1----:R-:W-:-:S13]  /*da20*/  ISETP.LE.AND P1, PT, R2, UR6, PT ;  /* 0x0000000602007c0c */ /* 0x002fda000bf23270 */
[----:B------:R-:W-:Y:S05]  /*da30*/  @P1 BRA `(.L_x_225) ;  /* 0x0000000000f01947 */ /* 0x000fea0003800000 */
[C---:B------:R-:W-:Y:S01]  /*da40*/  R2UR UR24, R4.reuse ;  /* 0x00000000041872ca */ /* 0x040fe200000e0000 */
[----:B------:R-:W-:Y:S01]  /*da50*/  UIADD3 UR30, UP1, -UR5, UR10, URZ ;  /* 0x0000000a051e7290 */ /* 0x000fe2000ff3e13f */
[----:B------:R-:W-:Y:S01]  /*da60*/  R2UR UR25, R5 ;  /* 0x00000000051972ca */ /* 0x000fe200000e0000 */
[----:B------:R-:W-:Y:S01]  /*da70*/  ULDC UR26, c[0x0][0x8c0] ;  /* 0x00023000001a7ab9 */ /* 0x000fe20000000800 */
[----:B------:R-:W-:Y:S01]  /*da80*/  ULDC UR27, c[0x0][0x8b0] ;  /* 0x00022c00001b7ab9 */ /* 0x000fe20000000800 */
[----:B------:R-:W-:Y:S01]  /*da90*/  ULDC UR28, c[0x0][0x904] ;  /* 0x00024100001c7ab9 */ /* 0x000fe20000000800 */
[----:B------:R-:W-:-:S03]  /*daa0*/  SHF.R.U64 R2, R4, UR27, R5 ;  /* 0x0000001b04027c19 */ /* 0x000fc60008001205 */
[----:B------:R-:W-:Y:S01]  /*dab0*/  UIADD3.X UR24, ~UR4, UR9, URZ, UP1, !UPT ;  /* 0x0000000904187290 */ /* 0x000fe20008ffe53f */
[----:B------:R-:W-:-:S03]  /*dac0*/  R2UR UR32, R2 ;  /* 0x00000000022072ca */ /* 0x000fc600000e0000 */
[----:B------:R-:W-:Y:S02]  /*dad0*/  USHF.R.U32.HI UR31, URZ, UR26, UR24 ;  /* 0x0000001a3f1f7299 */ /* 0x000fe40008011618 */
[----:B------:R-:W-:Y:S02]  /*dae0*/  USHF.R.U32.HI UR35, URZ, UR27, UR25 ;  /* 0x0000001b3f237299 */ /* 0x000fe40008011619 */
[----:B------:R-:W-:Y:S02]  /*daf0*/  USHF.R.U32.HI UR33, URZ, UR27, UR31 ;  /* 0x0000001b3f217299 */ /* 0x000fe4000801161f */
[----:B------:R-:W-:Y:S02]  /*db00*/  USHF.R.U64 UR30, UR30, UR26, UR24 ;  /* 0x0000001a1e1e7299 */ /* 0x000fe40008001218 */
[----:B------:R-:W-:Y:S02]  /*db10*/  USHF.R.U32.HI UR34, URZ, UR28, UR33 ;  /* 0x0000001c3f227299 */ /* 0x000fe40008011621 */
[----:B------:R-:W-:-:S02]  /*db20*/  USHF.R.U64 UR31, UR30, UR27, UR31 ;  /* 0x0000001b1e1f7299 */ /* 0x000fc4000800121f */
[----:B------:R-:W-:Y:S02]  /*db30*/  ULOP3.LUT UR24, UR34, UR35, URZ, 0xfc, !UPT ;  /* 0x0000002322187292 */ /* 0x000fe4000f8efc3f */
[----:B------:R-:W-:-:S04]  /*db40*/  USHF.R.U64 UR33, UR31, UR28, UR33 ;  /* 0x0000001c1f217299 */ /* 0x000fc80008001221 */
[----:B------:R-:W-:-:S13]  /*db50*/  ISETP.NE.U32.AND P1, PT, RZ, UR24, PT ;  /* 0x00000018ff007c0c */ /* 0x000fda000bf25070 */
[----:B------:R-:W-:Y:S05]  /*db60*/  @!P1 BRA `(.L_x_237) ;  /* 0x0000000000189947 */ /* 0x000fea0003800000 */
[----:B------:R-:W-:-:S07]  /*db70*/  MOV R12, 0xdb90 ;  /* 0x0000db90000c7802 */ /* 0x000fce0000000f00 */
[----:B--2-45:R-:W-:Y:S05]  /*db80*/  CALL.REL.NOINC `(.L_x_238) ;  /* 0x0000001c00487944 */ /* 0x034fea0003c00000 */
[----:B------:R-:W-:-:S04]  /*db90*/  UIADD3 UR24, -UR25, URZ, URZ ;  /* 0x0000003f19187290 */ /* 0x000fc8000fffe13f */
[----:B------:R-:W-:-:S03]  /*dba0*/  UIMAD UR32, UR32, UR24, UR33 ;  /* 0x00000018202072a4 */ /* 0x000fc6000f8e0221 */
[----:B------:R-:W-:Y:S01]  /*dbb0*/  UMOV UR24, UR25 ;  /* 0x0000001900187c82 */ /* 0x000fe20008000000 */
[----:B------:R-:W-:Y:S08]  /*dbc0*/  BRA `(.L_x_239) ;  /* 0x0000000000587947 */ /* 0x000ff00003800000 */
.L_x_237:
[----:B------:R-:W1:Y:S01]  /*dbd0*/  I2F.U32.RP R2, UR32 ;  /* 0x0000002000027d06 */ /* 0x000e620008209000 */
[----:B------:R-:W-:Y:S01]  /*dbe0*/  UMOV UR24, URZ ;  /* 0x0000003f00187c82 */ /* 0x000fe20008000000 */
[----:B------:R-:W-:-:S06]  /*dbf0*/  UISETP.NE.U32.AND UP4, UPT, UR32, URZ, UPT ;  /* 0x0000003f2000728c */ /* 0x000fcc000bf85070 */
[----:B-1----:R-:W1:Y:S02]  /*dc00*/  MUFU.RCP R2, R2 ;  /* 0x0000000200027308 */ /* 0x002e640000001000 */
[----:B-1----:R-:W-:-:S06]  /*dc10*/  VIADD R3, R2, 0xffffffe ;  /* 0x0ffffffe02037836 */ /* 0x002fcc0000000000 */
[----:B------:R-:W1:Y:S02]  /*dc20*/  F2I.FTZ.U32.TRUNC.NTZ R3, R3 ;  /* 0x0000000300037305 */ /* 0x000e64000021f000 */
[----:B-1----:R-:W-:-:S13]  /*dc30*/  R2UR UR25, R3 ;  /* 0x00000000031972ca */ /* 0x002fda00000e0000 */
[----:B------:R-:W-:-:S04]  /*dc40*/  UIADD3 UR26, URZ, -UR25, URZ ;  /* 0x800000193f1a7290 */ /* 0x000fc8000fffe03f */
[----:B------:R-:W-:-:S04]  /*dc50*/  UIMAD UR26, UR26, UR32, URZ ;  /* 0x000000201a1a72a4 */ /* 0x000fc8000f8e023f */
[----:B------:R-:W-:-:S04]  /*dc60*/  UIMAD.WIDE.U32 UR24, UR25, UR26, UR24 ;  /* 0x0000001a191872a5 */ /* 0x000fc8000f8e0018 */
[----:B------:R-:W-:-:S04]  /*dc70*/  UIMAD.WIDE.U32 UR24, UR25, UR33, URZ ;  /* 0x00000021191872a5 */ /* 0x000fc8000f8e003f */
[----:B------:R-:W-:-:S04]  /*dc80*/  UIADD3 UR24, -UR25, URZ, URZ ;  /* 0x0000003f19187290 */ /* 0x000fc8000fffe13f */
[----:B------:R-:W-:-:S04]  /*dc90*/  UIMAD UR24, UR32, UR24, UR33 ;  /* 0x00000018201872a4 */ /* 0x000fc8000f8e0221 */
[----:B------:R-:W-:-:S11]  /*dca0*/  UISETP.GE.U32.AND UP1, UPT, UR24, UR32, UPT ;  /* 0x000000201800728c */ /* 0x000fd6000bf26070 */
[----:B------:R-:W-:Y:S02]  /*dcb0*/  @UP1 UIADD3 UR24, UR24, -UR32, URZ ;  /* 0x8000002018181290 */ /* 0x000fe4000fffe03f */
[----:B------:R-:W-:Y:S02]  /*dcc0*/  @UP1 UIADD3 UR25, UR25, 0x1, URZ ;  /* 0x0000000119191890 */ /* 0x000fe4000fffe03f */
[----:B------:R-:W-:-:S11]  /*dcd0*/  UISETP.GE.U32.AND UP2, UPT, UR24, UR32, UPT ;  /* 0x000000201800728c */ /* 0x000fd6000bf46070 */
[----:B------:R-:W-:Y:S02]  /*dce0*/  @UP2 UIADD3 UR25, UR25, 0x1, URZ ;  /* 0x0000000119192890 */ /* 0x000fe4000fffe03f */
[----:B------:R-:W-:-:S04]  /*dcf0*/  @!UP4 ULOP3.LUT UR25, URZ, UR32, URZ, 0x33, !UPT ;  /* 0x000000203f19c292 */ /* 0x000fc8000f8e333f */
[----:B------:R-:W-:-:S04]  /*dd00*/  UIADD3 UR24, -UR25, URZ, URZ ;  /* 0x0000003f19187290 */ /* 0x000fc8000fffe13f */
[----:B------:R-:W-:-:S03]  /*dd10*/  UIMAD UR32, UR32, UR24, UR33 ;  /* 0x00000018202072a4 */ /* 0x000fc6000f8e0221 */
[----:B------:R-:W-:-:S09]  /*dd20*/  UMOV UR24, UR25 ;  /* 0x0000001900187c82 */ /* 0x000fd20008000000 */
.L_x_239:
[----:B------:R-:W-:Y:S01]  /*dd30*/  ULOP3.LUT UR31, UR31, UR20, URZ, 0xc0, !UPT ;  /* 0x000000141f1f7292 */ /* 0x000fe2000f8ec03f */
[----:B------:R-:W-:Y:S01]  /*dd40*/  IMAD.MOV.U32 R15, RZ, RZ, 0x1 ;  /* 0x00000001ff0f7424 */ /* 0x000fe200078e00ff */
[----:B------:R-:W-:Y:S02]  /*dd50*/  ULOP3.LUT UR30, UR30, UR18, URZ, 0xc0, !UPT ;  /* 0x000000121e1e7292 */ /* 0x000fe4000f8ec03f */
[----:B------:R-:W-:Y:S01]  /*dd60*/  UIMAD UR24, UR19, UR24, UR31 ;  /* 0x00000018131872a4 */ /* 0x000fe2000f8e021f */
[----:B------:R-:W-:Y:S01]  /*dd70*/  ULDC UR26, c[0x0][0x8a8] ;  /* 0x00022a00001a7ab9 */ /* 0x000fe20000000800 */
[----:B------:R-:W-:Y:S01]  /*dd80*/  ULDC UR25, c[0x0][0x8b8] ;  /* 0x00022e0000197ab9 */ /* 0x000fe20000000800 */
[----:B------:R-:W-:Y:S02]  /*dd90*/  UIMAD UR30, UR32, UR26, UR30 ;  /* 0x0000001a201e72a4 */ /* 0x000fe4000f8e021e */
[----:B------:R-:W-:Y:S01]  /*dda0*/  UIMAD UR25, UR24, UR25, UR40 ;  /* 0x00000019181972a4 */ /* 0x000fe2000f8e0228 */
[----:B------:R-:W-:Y:S01]  /*ddb0*/  @UP3 UMOV UR26, UR6 ;  /* 0x00000006001a3c82 */ /* 0x000fe20008000000 */
[----:B------:R-:W-:-:S03]  /*ddc0*/  @!UP3 UMOV UR26, UR6 ;  /* 0x00000006001abc82 */ /* 0x000fc60008000000 */
[----:B------:R-:W-:Y:S02]  /*ddd0*/  @UP3 UMOV UR24, UR30 ;  /* 0x0000001e00183c82 */ /* 0x000fe40008000000 */
[----:B------:R-:W-:Y:S01]  /*dde0*/  @!UP3 UMOV UR24, UR25 ;  /* 0x000000190018bc82 */ /* 0x000fe20008000000 */
[----:B------:R-:W-:-:S05]  /*ddf0*/  @!UP3 UMOV UR25, UR30 ;  /* 0x0000001e0019bc82 */ /* 0x000fca0008000000 */
.L_x_225:
[----:B------:R-:W-:-:S06]  /*de00*/  UISETP.NE.AND UP1, UPT, UR15, 0x3, UPT ;  /* 0x000000030f00788c */ /* 0x000fcc000bf25270 */
[----:B------:R-:W-:-:S13]  /*de10*/  PLOP3.LUT P1, PT, PT, PT, UP1, 0x80, 0x0 ;  /* 0x000000000000781c */ /* 0x000fda0003f2f018 */
[----:B------:R-:W-:Y:S05]  /*de20*/  @!P1 BRA `(.L_x_240) ;  /* 0x0000000000049947 */ /* 0x000fea0003800000 */
[----:B--2---:R-:W-:Y:S01]  /*de30*/  BPT.TRAP 0x1 ;  /* 0x000000040000795c */ /* 0x004fe20000300000 */
.L_x_240:
[----:B------:R-:W1:Y:S01]  /*de40*/  S2R R2, SR_CgaCtaId ;  /* 0x0000000000027919 */ /* 0x000e620000008800 */
[----:B------:R-:W-:-:S04]  /*de50*/  MOV R3, 0x400 ;  /* 0x0000040000037802 */ /* 0x000fc80000000f00 */
[----:B-1----:R-:W-:Y:S02]  /*de60*/  LEA R3, R2, R3, 0x18 ;  /* 0x0000000302037211 */ /* 0x002fe400078ec0ff */
[----:B------:R-:W-:-:S03]  /*de70*/  SHF.L.U32 R2, R0, 0x1f, RZ ;  /* 0x0000001f00027819 */ /* 0x000fc600000006ff */
[----:B------:R-:W-:-:S04]  /*de80*/  IMAD R17, R16, 0x8, R3 ;  /* 0x0000000810117824 */ /* 0x000fc800078e0203 */
[----:B------:R-:W1:Y:S02]  /*de90*/  SYNCS.PHASECHK.TRANS64.TRYWAIT P2, [R17+URZ+0x38440], R2 ;  /* 0x03844002110075a7 */ /* 0x000e64000804017f */
[----:B-1----:R-:W-:Y:S05]  /*dea0*/  @!P2 BRA `(.L_x_241) ;  /* 0x0000001000e0a947 */ /* 0x002fea0003800000 */
.L_x_302:
[----:B------:R-:W-:Y:S01]  /*deb0*/  ELECT P2, URZ, PT ;  /* 0x00000000003f782f */ /* 0x000fe20003840000 */
[----:B------:R-:W-:-:S12]  /*dec0*/  BSSY B0, `(.L_x_242) ;  /* 0x0000010000007945 */ /* 0x000fd80003800000 */
[----:B------:R-:W-:Y:S05]  /*ded0*/  @!P2 BRA `(.L_x_243) ;  /* 0x000000000038a947 */ /* 0x000fea0003800000 */
[----:B-1----:R-:W-:Y:S01]  /*dee0*/  IMAD R2, R16, 0x10, R3 ;  /* 0x0000001010027824 */ /* 0x002fe200078e0203 */
[----:B------:R-:W-:Y:S01]  /*def0*/  MOV R14, UR26 ;  /* 0x0000001a000e7c02 */ /* 0x000fe20008000f00 */
[----:B------:R-:W-:Y:S02]  /*df00*/  IMAD.U32 R13, RZ, RZ, UR25 ;  /* 0x00000019ff0d7e24 */ /* 0x000fe4000f8e00ff */
[----:B------:R-:W-:-:S05]  /*df10*/  IMAD.U32 R12, RZ, RZ, UR24 ;  /* 0x00000018ff0c7e24 */ /* 0x000fca000f8e00ff */
[----:B------:R1:W-:Y:S01]  /*df20*/  STS.128 [R2+0x384f0], R12 ;  /* 0x0384f00c02007388 */ /* 0x0003e20000000c00 */
[----:B------:R-:W-:Y:S01]  /*df30*/  @!PT LDS RZ, [RZ] ;  /* 0x00000000fffff984 */ /* 0x000fe20000000800 */
[----:B------:R-:W-:Y:S01]  /*df40*/  @!PT LDS RZ, [RZ] ;  /* 0x00000000fffff984 */ /* 0x000fe20000000800 */
[----:B------:R-:W-:Y:S01]  /*df50*/  @!PT LDS RZ, [RZ] ;  /* 0x00000000fffff984 */ /* 0x000fe20000000800 */
[----:B------:R-:W-:Y:S01]  /*df60*/  @!PT LDS RZ, [RZ] ;  /* 0x00000000fffff984 */ /* 0x000fe20000000800 */
[----:B------:R3:W-:Y:S06]  /*df70*/  MEMBAR.ALL.CTA ;  /* 0x0000000000007992 */ /* 0x0007ec0000008000 */
[----:B---3--:R-:W3:Y:S01]  /*df80*/  FENCE.VIEW.ASYNC.S ;  /* 0x00000000000073c6 */ /* 0x008ee20000000000 */
[----:B------:R-:W-:Y:S05]  /*df90*/  @!P1 BRA `(.L_x_244) ;  /* 0x0000000000049947 */ /* 0x000fea0003800000 */
[----:B--2---:R-:W-:Y:S01]  /*dfa0*/  BPT.TRAP 0x1 ;  /* 0x000000040000795c */ /* 0x004fe20000300000 */
.L_x_244:
[----:B---3--:R3:W-:Y:S02]  /*dfb0*/  SYNCS.ARRIVE.TRANS64.A1T0 RZ, [R17+URZ+0x38400], RZ ;  /* 0x038400ff11ff79a7 */ /* 0x0087e4000810003f */
.L_x_243:
[----:B--2---:R-:W-:Y:S05]  /*dfc0*/  BSYNC B0 ;  /* 0x0000000000007941 */ /* 0x004fea0003800000 */
.L_x_242:
[----:B------:R-:W-:Y:S01]  /*dfd0*/  ISETP.NE.AND P3, PT, R15, RZ, PT ;  /* 0x000000ff0f00720c */ /* 0x000fe20003f65270 */
[----:B------:R-:W-:-:S05]  /*dfe0*/  VIADD R16, R16, 0x1 ;  /* 0x0000000110107836 */ /* 0x000fca0000000000 */
[----:B------:R-:W-:-:S04]  /*dff0*/  ISETP.NE.AND P2, PT, R16, 0x8, PT ;  /* 0x000000081000780c */ /* 0x000fc80003f45270 */
[----:B-1----:R-:W-:Y:S02]  /*e000*/  SEL R13, RZ, 0x1, P2 ;  /* 0x00000001ff0d7807 */ /* 0x002fe40001000000 */
[----:B------:R-:W-:Y:S02]  /*e010*/  SEL R16, R16, RZ, P2 ;  /* 0x000000ff10107207 */ /* 0x000fe40001000000 */
[----:B------:R-:W-:Y:S01]  /*e020*/  LOP3.LUT R0, R0, R13, RZ, 0x3c, !PT ;  /* 0x0000000d00007212 */ /* 0x000fe200078e3cff */
[----:B------:R-:W-:Y:S06]  /*e030*/  @P3 BRA `(.L_x_245) ;  /* 0xffffffe400003947 */ /* 0x000fec000383ffff */
[----:B------:R-:W-:Y:S05]  /*e040*/  @!P1 BRA `(.L_x_246) ;  /* 0x0000000000049947 */ /* 0x000fea0003800000 */
[----:B------:R-:W-:Y:S01]  /*e050*/  BPT.TRAP 0x1 ;  /* 0x000000040000795c */ /* 0x000fe20000300000 */
.L_x_246:
[----:B------:R-:W-:Y:S01]  /*e060*/  IMAD R5, R16, 0x8, R3 ;  /* 0x0000000810057824 */ /* 0x000fe200078e0203 */
[----:B------:R-:W-:-:S04]  /*e070*/  SHF.L.U32 R2, R0, 0x1f, RZ ;  /* 0x0000001f00027819 */ /* 0x000fc800000006ff */
[----:B------:R-:W1:Y:S02]  /*e080*/  SYNCS.PHASECHK.TRANS64.TRYWAIT P0, [R5+URZ+0x38440], R2 ;  /* 0x03844002050075a7 */ /* 0x000e64000800017f */
[----:B-1----:R-:W-:Y:S05]  /*e090*/  @!P0 BRA `(.L_x_247) ;  /* 0x0000001000788947 */ /* 0x002fea0003800000 */
.L_x_303:
[----:B------:R-:W-:Y:S05]  /*e0a0*/  @!P1 BRA `(.L_x_248) ;  /* 0x0000000000049947 */ /* 0x000fea0003800000 */
[----:B------:R-:W-:Y:S01]  /*e0b0*/  BPT.TRAP 0x1 ;  /* 0x000000040000795c */ /* 0x000fe20000300000 */
.L_x_248:
[----:B------:R-:W-:-:S05]  /*e0c0*/  VIADD R16, R16, 0x1 ;  /* 0x0000000110107836 */ /* 0x000fca0000000000 */
[----:B------:R-:W-:-:S04]  /*e0d0*/  ISETP.NE.AND P0, PT, R16, 0x8, PT ;  /* 0x000000081000780c */ /* 0x000fc80003f05270 */
[----:B-1----:R-:W-:Y:S02]  /*e0e0*/  SEL R5, RZ, 0x1, P0 ;  /* 0x00000001ff057807 */ /* 0x002fe40000000000 */
[----:B------:R-:W-:Y:S02]  /*e0f0*/  SEL R16, R16, RZ, P0 ;  /* 0x000000ff10107207 */ /* 0x000fe40000000000 */
[----:B------:R-:W-:-:S03]  /*e100*/  LOP3.LUT R5, R0, R5, RZ, 0x3c, !PT ;  /* 0x0000000500057212 */ /* 0x000fc600078e3cff */
[----:B----4-:R-:W-:Y:S01]  /*e110*/  IMAD R7, R16, 0x8, R3 ;  /* 0x0000000810077824 */ /* 0x010fe200078e0203 */
[----:B------:R-:W-:-:S04]  /*e120*/  SHF.L.U32 R0, R5, 0x1f, RZ ;  /* 0x0000001f05007819 */ /* 0x000fc800000006ff */
[----:B------:R-:W1:Y:S02]  /*e130*/  SYNCS.PHASECHK.TRANS64.TRYWAIT P0, [R7+URZ+0x38440], R0 ;  /* 0x03844000070075a7 */ /* 0x000e64000800017f */
[----:B-1----:R-:W-:Y:S05]  /*e140*/  @!P0 BRA `(.L_x_249) ;  /* 0x0000001000608947 */ /* 0x002fea0003800000 */
.L_x_304:
[----:B------:R-:W-:Y:S05]  /*e150*/  @!P1 BRA `(.L_x_250) ;  /* 0x0000000000049947 */ /* 0x000fea0003800000 */
[----:B------:R-:W-:Y:S01]  /*e160*/  BPT.TRAP 0x1 ;  /* 0x000000040000795c */ /* 0x000fe20000300000 */
.L_x_250:
[----:B-1----:R-:W-:-:S05]  /*e170*/  VIADD R0, R16, 0x1 ;  /* 0x0000000110007836 */ /* 0x002fca0000000000 */
[----:B------:R-:W-:-:S04]  /*e180*/  ISETP.NE.AND P0, PT, R0, 0x8, PT ;  /* 0x000000080000780c */ /* 0x000fc80003f05270 */
[----:B------:R-:W-:Y:S02]  /*e190*/  SEL R2, RZ, 0x1, P0 ;  /* 0x00000001ff027807 */ /* 0x000fe40000000000 */
[----:B------:R-:W-:Y:S02]  /*e1a0*/  SEL R4, R0, RZ, P0 ;  /* 0x000000ff00047207 */ /* 0x000fe40000000000 */
[----:B------:R-:W-:-:S03]  /*e1b0*/  LOP3.LUT R5, R5, R2, RZ, 0x3c, !PT ;  /* 0x0000000205057212 */ /* 0x000fc600078e3cff */
[----:B------:R-:W-:Y:S01]  /*e1c0*/  IMAD R7, R4, 0x8, R3 ;  /* 0x0000000804077824 */ /* 0x000fe200078e0203 */
[----:B------:R-:W-:-:S04]  /*e1d0*/  SHF.L.U32 R0, R5, 0x1f, RZ ;  /* 0x0000001f05007819 */ /* 0x000fc800000006ff */
[----:B------:R-:W1:Y:S02]  /*e1e0*/  SYNCS.PHASECHK.TRANS64.TRYWAIT P0, [R7+URZ+0x38440], R0 ;  /* 0x03844000070075a7 */ /* 0x000e64000800017f */
[----:B-1----:R-:W-:Y:S05]  /*e1f0*/  @!P0 BRA `(.L_x_251) ;  /* 0x0000001000488947 */ /* 0x002fea0003800000 */
.L_x_305:
[----:B------:R-:W-:Y:S05]  /*e200*/  @!P1 BRA `(.L_x_252) ;  /* 0x0000000000049947 */ /* 0x000fea0003800000 */
[----:B------:R-:W-:Y:S01]  /*e210*/  BPT.TRAP 0x1 ;  /* 0x000000040000795c */ /* 0x000fe20000300000 */
.L_x_252:
[----:B-1----:R-:W-:-:S05]  /*e220*/  VIADD R0, R4, 0x1 ;  /* 0x0000000104007836 */ /* 0x002fca0000000000 */
[----:B------:R-:W-:-:S04]  /*e230*/  ISETP.NE.AND P0, PT, R0, 0x8, PT ;  /* 0x000000080000780c */ /* 0x000fc80003f05270 */
[----:B------:R-:W-:Y:S02]  /*e240*/  SEL R2, RZ, 0x1, P0 ;  /* 0x00000001ff027807 */ /* 0x000fe40000000000 */
[----:B------:R-:W-:Y:S02]  /*e250*/  SEL R4, R0, RZ, P0 ;  /* 0x000000ff00047207 */ /* 0x000fe40000000000 */
[----:B------:R-:W-:Y:S02]  /*e260*/  LOP3.LUT R5, R5, R2, RZ, 0x3c, !PT ;  /* 0x0000000205057212 */ /* 0x000fe400078e3cff */
[----:B------:R-:W-:Y:S02]  /*e270*/  LEA R7, R4, R3, 0x3 ;  /* 0x0000000304077211 */ /* 0x000fe400078e18ff */
[----:B------:R-:W-:-:S04]  /*e280*/  SHF.L.U32 R0, R5, 0x1f, RZ ;  /* 0x0000001f05007819 */ /* 0x000fc800000006ff */
[----:B------:R-:W1:Y:S02]  /*e290*/  SYNCS.PHASECHK.TRANS64.TRYWAIT P0, [R7+URZ+0x38440], R0 ;  /* 0x03844000070075a7 */ /* 0x000e64000800017f */
[----:B-1----:R-:W-:Y:S05]  /*e2a0*/  @!P0 BRA `(.L_x_253) ;  /* 0x0000001000308947 */ /* 0x002fea0003800000 */
.L_x_306:
[----:B------:R-:W-:Y:S05]  /*e2b0*/  @!P1 BRA `(.L_x_254) ;  /* 0x0000000000049947 */ /* 0x000fea0003800000 */
[----:B------:R-:W-:Y:S01]  /*e2c0*/  BPT.TRAP 0x1 ;  /* 0x000000040000795c */ /* 0x000fe20000300000 */
.L_x_254:
        /* <DEDUP_REMOVED lines=9> */
.L_x_307:
[----:B------:R-:W-:Y:S05]  /*e360*/  @!P1 BRA `(.L_x_256) ;  /* 0x0000000000049947 */ /* 0x000fea0003800000 */
[----:B------:R-:W-:Y:S01]  /*e370*/  BPT.TRAP 0x1 ;  /* 0x000000040000795c */ /* 0x000fe20000300000 */
.L_x_256:
        /* <DEDUP_REMOVED lines=9> */
.L_x_308:
[----:B------:R-:W-:Y:S05]  /*e410*/  @!P1 BRA `(.L_x_258) ;  /* 0x0000000000049947 */ /* 0x000fea0003800000 */
[----:B------:R-:W-:Y:S01]  /*e420*/  BPT.TRAP 0x1 ;  /* 0x000000040000795c */ /* 0x000fe20000300000 */
.L_x_258:
        /* <DEDUP_REMOVED lines=9> */
.L_x_309:
[----:B------:R-:W-:Y:S05]  /*e4c0*/  @!P1 BRA `(.L_x_260) ;  /* 0x0000000000049947 */ /* 0x000fea0003800000 */
[----:B------:R-:W-:Y:S01]  /*e4d0*/  BPT.TRAP 0x1 ;  /* 0x000000040000795c */ /* 0x000fe20000300000 */
.L_x_260:
[----:B-1----:R-:W-:-:S05]  /*e4e0*/  VIADD R0, R4, 0x1 ;  /* 0x0000000104007836 */ /* 0x002fca0000000000 */
[----:B------:R-:W-:-:S04]  /*e4f0*/  ISETP.NE.AND P0, PT, R0, 0x8, PT ;  /* 0x000000080000780c */ /* 0x000fc80003f05270 */
[----:B------:R-:W-:Y:S02]  /*e500*/  SEL R2, RZ, 0x1, P0 ;  /* 0x00000001ff027807 */ /* 0x000fe40000000000 */
[----:B------:R-:W-:Y:S02]  /*e510*/  SEL R0, R0, RZ, P0 ;  /* 0x000000ff00007207 */ /* 0x000fe40000000000 */
[----:B------:R-:W-:-:S03]  /*e520*/  LOP3.LUT R2, R5, R2, RZ, 0x3c, !PT ;  /* 0x0000000205027212 */ /* 0x000fc600078e3cff */
[----:B------:R-:W-:Y:S01]  /*e530*/  IMAD R3, R0, 0x8, R3 ;  /* 0x0000000800037824 */ /* 0x000fe200078e0203 */
[----:B------:R-:W-:-:S07]  /*e540*/  SHF.L.U32 R0, R2, 0x1f, RZ ;  /* 0x0000001f02007819 */ /* 0x000fce00000006ff */
.L_x_261:
[----:B-1----:R1:W2:Y:S02]  /*e550*/  SYNCS.PHASECHK.TRANS64.TRYWAIT P0, [R3+URZ+0x38440], R0 ;  /* 0x03844000030075a7 */ /* 0x0022a4000800017f */
[----:B--2---:R-:W-:Y:S05]  /*e560*/  @!P0 NANOSLEEP.SYNCS 0x989680 ;  /* 0x009896800000895d */ /* 0x004fea0003900000 */
[----:B------:R-:W2:Y:S02]  /*e570*/  @!P0 SYNCS.PHASECHK.TRANS64 P0, [R3+URZ+0x38440], R0 ;  /* 0x03844000030085a7 */ /* 0x000ea4000800007f */
[----:B--2---:R-:W-:Y:S05]  /*e580*/  @P0 EXIT ;  /* 0x000000000000094d */ /* 0x004fea0003800000 */
[----:B------:R-:W-:Y:S05]  /*e590*/  BRA `(.L_x_261) ;  /* 0xfffffffc00ec7947 */ /* 0x000fea000383ffff */
.L_x_33:
[----:B--2---:R-:W-:-:S04]  /*e5a0*/  IMAD.U32 R3, RZ, RZ, UR4 ;  /* 0x00000004ff037e24 */ /* 0x004fc8000f8e00ff */
[----:B------:R2:W3:Y:S03]  /*e5b0*/  SYNCS.PHASECHK.TRANS64.TRYWAIT P0, [R3+URZ+0x38480], R0 ;  /* 0x03848000030075a7 */ /* 0x0004e6000800017f */
[----:B---3--:R-:W-:Y:S05]  /*e5c0*/  @!P0 NANOSLEEP.SYNCS 0x989680 ;  /* 0x009896800000895d */ /* 0x008fea0003900000 */
[----:B------:R-:W3:Y:S02]  /*e5d0*/  @!P0 SYNCS.PHASECHK.TRANS64 P0, [R3+URZ+0x38480], R0 ;  /* 0x03848000030085a7 */ /* 0x000ee4000800007f */
[----:B---3--:R-:W-:Y:S05]  /*e5e0*/  @!P0 BRA `(.L_x_33) ;  /* 0xfffffffc00ec8947 */ /* 0x008fea000383ffff */
[----:B------:R-:W-:Y:S05]  /*e5f0*/  BRA `(.L_x_32) ;  /* 0xffffff54007c7947 */ /* 0x000fea000383ffff */
.L_x_38:
[----:B--2---:R-:W-:-:S04]  /*e600*/  MOV R6, UR4 ;  /* 0x0000000400067c02 */ /* 0x004fc80008000f00 */
[----:B------:R2:W3:Y:S03]  /*e610*/  SYNCS.PHASECHK.TRANS64.TRYWAIT P0, [R6+URZ+0x38480], R3 ;  /* 0x03848003060075a7 */ /* 0x0004e6000800017f */
[----:B---3--:R-:W-:Y:S05]  /*e620*/  @!P0 NANOSLEEP.SYNCS 0x989680 ;  /* 0x009896800000895d */ /* 0x008fea0003900000 */
[----:B------:R-:W3:Y:S02]  /*e630*/  @!P0 SYNCS.PHASECHK.TRANS64 P0, [R6+URZ+0x38480], R3 ;  /* 0x03848003060085a7 */ /* 0x000ee4000800007f */
[----:B---3--:R-:W-:Y:S05]  /*e640*/  @!P0 BRA `(.L_x_38) ;  /* 0xfffffffc00ec8947 */ /* 0x008fea000383ffff */
[----:B------:R-:W-:Y:S05]  /*e650*/  BRA `(.L_x_37) ;  /* 0xffffff5800f87947 */ /* 0x000fea000383ffff */
.L_x_55:
[----:B------:R-:W-:-:S07]  /*e660*/  IMAD.MOV.U32 R15, RZ, RZ, -0x1 ;  /* 0xffffffffff0f7424 */ /* 0x000fce00078e00ff */
[----:B-12--5:R-:W-:Y:S05]  /*e670*/  WARPSYNC.COLLECTIVE R15, `(.L_x_262) ;  /* 0x000000000f0c7348 */ /* 0x026fea0003c00000 */
[----:B------:R-:W-:Y:S02]  /*e680*/  ELECT P6, UR62, PT ;  /* 0x00000000003e782f */ /* 0x000fe400038c0000 */
[----:B------:R-:W-:Y:S01]  /*e690*/  MOV R14, UR62 ;  /* 0x0000003e000e7c02 */ /* 0x000fe20008000f00 */
[----:B-12--5:R-:W-:Y:S10]  /*e6a0*/  ENDCOLLECTIVE ;  /* 0x000000000000791b */ /* 0x026ff40003800000 */
.L_x_262:
[----:B------:R-:W-:Y:S05]  /*e6b0*/  BRA `(.L_x_263) ;  /* 0xffffff6800047947 */ /* 0x000fea000383ffff */
.L_x_57:
[----:B-1----:R-:W-:-:S04]  /*e6c0*/  IMAD.U32 R6, RZ, RZ, UR47 ;  /* 0x0000002fff067e24 */ /* 0x002fc8000f8e00ff */
[----:B------:R1:W2:Y:S03]  /*e6d0*/  SYNCS.PHASECHK.TRANS64.TRYWAIT P2, [R6+URZ+0x384a0], R3 ;  /* 0x0384a003060075a7 */ /* 0x0002a6000804017f */
[----:B--2---:R-:W-:Y:S05]  /*e6e0*/  @!P2 NANOSLEEP.SYNCS 0x989680 ;  /* 0x009896800000a95d */ /* 0x004fea0003900000 */
[----:B------:R-:W2:Y:S02]  /*e6f0*/  @!P2 SYNCS.PHASECHK.TRANS64 P2, [R6+URZ+0x384a0], R3 ;  /* 0x0384a0030600a5a7 */ /* 0x000ea4000804007f */
[----:B--2---:R-:W-:Y:S05]  /*e700*/  @!P2 BRA `(.L_x_57) ;  /* 0xfffffffc00eca947 */ /* 0x004fea000383ffff */
[----:B------:R-:W-:Y:S05]  /*e710*/  BRA `(.L_x_264) ;  /* 0xffffff68001c7947 */ /* 0x000fea000383ffff */
.L_x_65:
[----:B--2---:R-:W-:-:S04]  /*e720*/  IMAD.U32 R14, RZ, RZ, UR47 ;  /* 0x0000002fff0e7e24 */ /* 0x004fc8000f8e00ff */
[----:B------:R2:W3:Y:S03]  /*e730*/  SYNCS.PHASECHK.TRANS64.TRYWAIT P3, [R14+URZ+0x384a8], R3 ;  /* 0x0384a8030e0075a7 */ /* 0x0004e6000806017f */
[----:B---3--:R-:W-:Y:S05]  /*e740*/  @!P3 NANOSLEEP.SYNCS 0x989680 ;  /* 0x009896800000b95d */ /* 0x008fea0003900000 */
[----:B------:R-:W3:Y:S02]  /*e750*/  @!P3 SYNCS.PHASECHK.TRANS64 P3, [R14+URZ+0x384a8], R3 ;  /* 0x0384a8030e00b5a7 */ /* 0x000ee4000806007f */
[----:B---3--:R-:W-:Y:S05]  /*e760*/  @!P3 BRA `(.L_x_65) ;  /* 0xfffffffc00ecb947 */ /* 0x008fea000383ffff */
[----:B------:R-:W-:Y:S05]  /*e770*/  BRA `(.L_x_265) ;  /* 0xffffff6c00ac7947 */ /* 0x000fea000383ffff */
.L_x_70:
[----:B--2---:R-:W-:-:S04]  /*e780*/  IMAD.U32 R14, RZ, RZ, UR47 ;  /* 0x0000002fff0e7e24 */ /* 0x004fc8000f8e00ff */
[----:B------:R2:W3:Y:S03]  /*e790*/  SYNCS.PHASECHK.TRANS64.TRYWAIT P3, [R14+URZ+0x384b0], R3 ;  /* 0x0384b0030e0075a7 */ /* 0x0004e6000806017f */
[----:B---3--:R-:W-:Y:S05]  /*e7a0*/  @!P3 NANOSLEEP.SYNCS 0x989680 ;  /* 0x009896800000b95d */ /* 0x008fea0003900000 */
[----:B------:R-:W3:Y:S02]  /*e7b0*/  @!P3 SYNCS.PHASECHK.TRANS64 P3, [R14+URZ+0x384b0], R3 ;  /* 0x0384b0030e00b5a7 */ /* 0x000ee4000806007f */
[----:B---3--:R-:W-:Y:S05]  /*e7c0*/  @!P3 BRA `(.L_x_70) ;  /* 0xfffffffc00ecb947 */ /* 0x008fea000383ffff */
[----:B------:R-:W-:Y:S05]  /*e7d0*/  BRA `(.L_x_266) ;  /* 0xffffff7400087947 */ /* 0x000fea000383ffff */
.L_x_75:
[----:B--2---:R-:W-:-:S04]  /*e7e0*/  IMAD.U32 R14, RZ, RZ, UR47 ;  /* 0x0000002fff0e7e24 */ /* 0x004fc8000f8e00ff */
[----:B------:R2:W3:Y:S03]  /*e7f0*/  SYNCS.PHASECHK.TRANS64.TRYWAIT P3, [R14+URZ+0x384b8], R3 ;  /* 0x0384b8030e0075a7 */ /* 0x0004e6000806017f */
[----:B---3--:R-:W-:Y:S05]  /*e800*/  @!P3 NANOSLEEP.SYNCS 0x989680 ;  /* 0x009896800000b95d */ /* 0x008fea0003900000 */
[----:B------:R-:W3:Y:S02]  /*e810*/  @!P3 SYNCS.PHASECHK.TRANS64 P3, [R14+URZ+0x384b8], R3 ;  /* 0x0384b8030e00b5a7 */ /* 0x000ee4000806007f */
[----:B---3--:R-:W-:Y:S05]  /*e820*/  @!P3 BRA `(.L_x_75) ;  /* 0xfffffffc00ecb947 */ /* 0x008fea000383ffff */
[----:B------:R-:W-:Y:S05]  /*e830*/  BRA `(.L_x_267) ;  /* 0xffffff7800707947 */ /* 0x000fea000383ffff */
.L_x_80:
[----:B--2---:R-:W-:-:S04]  /*e840*/  IMAD.U32 R14, RZ, RZ, UR47 ;  /* 0x0000002fff0e7e24 */ /* 0x004fc8000f8e00ff */
[----:B------:R2:W3:Y:S03]  /*e850*/  SYNCS.PHASECHK.TRANS64.TRYWAIT P3, [R14+URZ+0x384a0], R3 ;  /* 0x0384a0030e0075a7 */ /* 0x0004e6000806017f */
[----:B---3--:R-:W-:Y:S05]  /*e860*/  @!P3 NANOSLEEP.SYNCS 0x989680 ;  /* 0x009896800000b95d */ /* 0x008fea0003900000 */
[----:B------:R-:W3:Y:S02]  /*e870*/  @!P3 SYNCS.PHASECHK.TRANS64 P3, [R14+URZ+0x384a0], R3 ;  /* 0x0384a0030e00b5a7 */ /* 0x000ee4000806007f */
[----:B---3--:R-:W-:Y:S05]  /*e880*/  @!P3 BRA `(.L_x_80) ;  /* 0xfffffffc00ecb947 */ /* 0x008fea000383ffff */
[----:B------:R-:W-:Y:S05]  /*e890*/  BRA `(.L_x_268) ;  /* 0xffffff7c00e07947 */ /* 0x000fea000383ffff */
.L_x_85:
[----:B--2---:R-:W-:-:S04]  /*e8a0*/  IMAD.U32 R14, RZ, RZ, UR47 ;  /* 0x0000002fff0e7e24 */ /* 0x004fc8000f8e00ff */
[----:B------:R2:W3:Y:S03]  /*e8b0*/  SYNCS.PHASECHK.TRANS64.TRYWAIT P3, [R14+URZ+0x384a8], R3 ;  /* 0x0384a8030e0075a7 */ /* 0x0004e6000806017f */
[----:B---3--:R-:W-:Y:S05]  /*e8c0*/  @!P3 NANOSLEEP.SYNCS 0x989680 ;  /* 0x009896800000b95d */ /* 0x008fea0003900000 */
[----:B------:R-:W3:Y:S02]  /*e8d0*/  @!P3 SYNCS.PHASECHK.TRANS64 P3, [R14+URZ+0x384a8], R3 ;  /* 0x0384a8030e00b5a7 */ /* 0x000ee4000806007f */
[----:B---3--:R-:W-:Y:S05]  /*e8e0*/  @!P3 BRA `(.L_x_85) ;  /* 0xfffffffc00ecb947 */ /* 0x008fea000383ffff */
[----:B------:R-:W-:Y:S05]  /*e8f0*/  BRA `(.L_x_269) ;  /* 0xffffff8400487947 */ /* 0x000fea000383ffff */
.L_x_90:
[----:B--2---:R-:W-:-:S04]  /*e900*/  IMAD.U32 R14, RZ, RZ, UR47 ;  /* 0x0000002fff0e7e24 */ /* 0x004fc8000f8e00ff */
[----:B------:R2:W3:Y:S03]  /*e910*/  SYNCS.PHASECHK.TRANS64.TRYWAIT P3, [R14+URZ+0x384b0], R3 ;  /* 0x0384b0030e0075a7 */ /* 0x0004e6000806017f */
[----:B---3--:R-:W-:Y:S05]  /*e920*/  @!P3 NANOSLEEP.SYNCS 0x989680 ;  /* 0x009896800000b95d */ /* 0x008fea0003900000 */
[----:B------:R-:W3:Y:S02]  /*e930*/  @!P3 SYNCS.PHASECHK.TRANS64 P3, [R14+URZ+0x384b0], R3 ;  /* 0x0384b0030e00b5a7 */ /* 0x000ee4000806007f */
[----:B---3--:R-:W-:Y:S05]  /*e940*/  @!P3 BRA `(.L_x_90) ;  /* 0xfffffffc00ecb947 */ /* 0x008fea000383ffff */
[----:B------:R-:W-:Y:S05]  /*e950*/  BRA `(.L_x_270) ;  /* 0xffffff8800b07947 */ /* 0x000fea000383ffff */
.L_x_95:
[----:B--2---:R-:W-:-:S04]  /*e960*/  IMAD.U32 R14, RZ, RZ, UR47 ;  /* 0x0000002fff0e7e24 */ /* 0x004fc8000f8e00ff */
[----:B------:R2:W3:Y:S03]  /*e970*/  SYNCS.PHASECHK.TRANS64.TRYWAIT P3, [R14+URZ+0x384b8], R3 ;  /* 0x0384b8030e0075a7 */ /* 0x0004e6000806017f */
[----:B---3--:R-:W-:Y:S05]  /*e980*/  @!P3 NANOSLEEP.SYNCS 0x989680 ;  /* 0x009896800000b95d */ /* 0x008fea0003900000 */
[----:B------:R-:W3:Y:S02]  /*e990*/  @!P3 SYNCS.PHASECHK.TRANS64 P3, [R14+URZ+0x384b8], R3 ;  /* 0x0384b8030e00b5a7 */ /* 0x000ee4000806007f */
[----:B---3--:R-:W-:Y:S05]  /*e9a0*/  @!P3 BRA `(.L_x_95) ;  /* 0xfffffffc00ecb947 */ /* 0x008fea000383ffff */
[----:B------:R-:W-:Y:S05]  /*e9b0*/  BRA `(.L_x_271) ;  /* 0xffffff9000187947 */ /* 0x000fea000383ffff */
.L_x_102:
[----:B--2---:R-:W-:-:S04]  /*e9c0*/  MOV R3, UR4 ;  /* 0x0000000400037c02 */ /* 0x004fc80008000f00 */
[----:B------:R2:W3:Y:S03]  /*e9d0*/  SYNCS.PHASECHK.TRANS64.TRYWAIT P0, [R3+URZ+0x38400], R0 ;  /* 0x03840000030075a7 */ /* 0x0004e6000800017f */
[----:B---3--:R-:W-:Y:S05]  /*e9e0*/  @!P0 NANOSLEEP.SYNCS 0x989680 ;  /* 0x009896800000895d */ /* 0x008fea0003900000 */
[----:B------:R-:W3:Y:S02]  /*e9f0*/  @!P0 SYNCS.PHASECHK.TRANS64 P0, [R3+URZ+0x38400], R0 ;  /* 0x03840000030085a7 */ /* 0x000ee4000800007f */
[----:B---3--:R-:W-:Y:S05]  /*ea00*/  @!P0 BRA `(.L_x_102) ;  /* 0xfffffffc00ec8947 */ /* 0x008fea000383ffff */
[----:B------:R-:W-:Y:S05]  /*ea10*/  BRA `(.L_x_272) ;  /* 0xffffff9400a87947 */ /* 0x000fea000383ffff */
.L_x_120:
[----:B-1----:R-:W-:-:S04]  /*ea20*/  IMAD.U32 R3, RZ, RZ, UR35 ;  /* 0x00000023ff037e24 */ /* 0x002fc8000f8e00ff */
[----:B------:R1:W2:Y:S03]  /*ea30*/  SYNCS.PHASECHK.TRANS64.TRYWAIT P0, [R3+URZ+0x384e8], R0 ;  /* 0x0384e800030075a7 */ /* 0x0002a6000800017f */
[----:B--2---:R-:W-:Y:S05]  /*ea40*/  @!P0 NANOSLEEP.SYNCS 0x989680 ;  /* 0x009896800000895d */ /* 0x004fea0003900000 */
[----:B------:R-:W2:Y:S02]  /*ea50*/  @!P0 SYNCS.PHASECHK.TRANS64 P0, [R3+URZ+0x384e8], R0 ;  /* 0x0384e800030085a7 */ /* 0x000ea4000800007f */
[----:B--2---:R-:W-:Y:S05]  /*ea60*/  @!P0 BRA `(.L_x_120) ;  /* 0xfffffffc00ec8947 */ /* 0x004fea000383ffff */
[----:B------:R-:W-:Y:S05]  /*ea70*/  BRA `(.L_x_273) ;  /* 0xffffffa4003c7947 */ /* 0x000fea000383ffff */
.L_x_122:
[----:B-1----:R-:W-:-:S04]  /*ea80*/  IMAD.U32 R3, RZ, RZ, UR8 ;  /* 0x00000008ff037e24 */ /* 0x002fc8000f8e00ff */
[----:B------:R1:W2:Y:S03]  /*ea90*/  SYNCS.PHASECHK.TRANS64.TRYWAIT P0, [R3+URZ+0x38400], R0 ;  /* 0x03840000030075a7 */ /* 0x0002a6000800017f */
[----:B--2---:R-:W-:Y:S05]  /*eaa0*/  @!P0 NANOSLEEP.SYNCS 0x989680 ;  /* 0x009896800000895d */ /* 0x004fea0003900000 */
[----:B------:R-:W2:Y:S02]  /*eab0*/  @!P0 SYNCS.PHASECHK.TRANS64 P0, [R3+URZ+0x38400], R0 ;  /* 0x03840000030085a7 */ /* 0x000ea4000800007f */
[----:B--2---:R-:W-:Y:S05]  /*eac0*/  @!P0 BRA `(.L_x_122) ;  /* 0xfffffffc00ec8947 */ /* 0x004fea000383ffff */
[----:B------:R-:W-:Y:S05]  /*ead0*/  BRA `(.L_x_274) ;  /* 0xffffffa4005c7947 */ /* 0x000fea000383ffff */
.L_x_128:
[----:B-1----:R-:W-:-:S04]  /*eae0*/  IMAD.U32 R3, RZ, RZ, UR35 ;  /* 0x00000023ff037e24 */ /* 0x002fc8000f8e00ff */
[----:B------:R1:W3:Y:S03]  /*eaf0*/  SYNCS.PHASECHK.TRANS64.TRYWAIT P1, [R3+URZ+0x384c0], R0 ;  /* 0x0384c000030075a7 */ /* 0x0002e6000802017f */
[----:B---3--:R-:W-:Y:S05]  /*eb00*/  @!P1 NANOSLEEP.SYNCS 0x989680 ;  /* 0x009896800000995d */ /* 0x008fea0003900000 */
[----:B------:R-:W3:Y:S02]  /*eb10*/  @!P1 SYNCS.PHASECHK.TRANS64 P1, [R3+URZ+0x384c0], R0 ;  /* 0x0384c000030095a7 */ /* 0x000ee4000802007f */
[----:B---3--:R-:W-:Y:S05]  /*eb20*/  @!P1 BRA `(.L_x_128) ;  /* 0xfffffffc00ec9947 */ /* 0x008fea000383ffff */
[----:B------:R-:W-:Y:S05]  /*eb30*/  BRA `(.L_x_275) ;  /* 0xffffffa8000c7947 */ /* 0x000fea000383ffff */
.L_x_134:
[----:B-1----:R-:W-:-:S04]  /*eb40*/  IMAD.U32 R3, RZ, RZ, UR35 ;  /* 0x00000023ff037e24 */ /* 0x002fc8000f8e00ff */
[----:B------:R1:W4:Y:S03]  /*eb50*/  SYNCS.PHASECHK.TRANS64.TRYWAIT P1, [R3+URZ+0x384c8], R0 ;  /* 0x0384c800030075a7 */ /* 0x000326000802017f */
[----:B----4-:R-:W-:Y:S05]  /*eb60*/  @!P1 NANOSLEEP.SYNCS 0x989680 ;  /* 0x009896800000995d */ /* 0x010fea0003900000 */
[----:B------:R-:W4:Y:S02]  /*eb70*/  @!P1 SYNCS.PHASECHK.TRANS64 P1, [R3+URZ+0x384c8], R0 ;  /* 0x0384c800030095a7 */ /* 0x000f24000802007f */
[----:B----4-:R-:W-:Y:S05]  /*eb80*/  @!P1 BRA `(.L_x_134) ;  /* 0xfffffffc00ec9947 */ /* 0x010fea000383ffff */
[----:B------:R-:W-:Y:S05]  /*eb90*/  BRA `(.L_x_276) ;  /* 0xffffffa8005c7947 */ /* 0x000fea000383ffff */
.L_x_140:
[----:B-1----:R-:W-:-:S04]  /*eba0*/  IMAD.U32 R3, RZ, RZ, UR35 ;  /* 0x00000023ff037e24 */ /* 0x002fc8000f8e00ff */
[----:B------:R1:W1:Y:S03]  /*ebb0*/  SYNCS.PHASECHK.TRANS64.TRYWAIT P1, [R3+URZ+0x384d0], R0 ;  /* 0x0384d000030075a7 */ /* 0x000266000802017f */
[----:B-1----:R-:W-:Y:S05]  /*ebc0*/  @!P1 NANOSLEEP.SYNCS 0x989680 ;  /* 0x009896800000995d */ /* 0x002fea0003900000 */
[----:B------:R-:W1:Y:S02]  /*ebd0*/  @!P1 SYNCS.PHASECHK.TRANS64 P1, [R3+URZ+0x384d0], R0 ;  /* 0x0384d000030095a7 */ /* 0x000e64000802007f */
[----:B-1----:R-:W-:Y:S05]  /*ebe0*/  @!P1 BRA `(.L_x_140) ;  /* 0xfffffffc00ec9947 */ /* 0x002fea000383ffff */
[----:B------:R-:W-:Y:S05]  /*ebf0*/  BRA `(.L_x_277) ;  /* 0xffffffa800b47947 */ /* 0x000fea000383ffff */
.L_x_146:
[----:B-1----:R-:W-:-:S04]  /*ec00*/  IMAD.U32 R3, RZ, RZ, UR35 ;  /* 0x00000023ff037e24 */ /* 0x002fc8000f8e00ff */
[----:B------:R1:W1:Y:S03]  /*ec10*/  SYNCS.PHASECHK.TRANS64.TRYWAIT P1, [R3+URZ+0x384d8], R0 ;  /* 0x0384d800030075a7 */ /* 0x000266000802017f */
[----:B-1----:R-:W-:Y:S05]  /*ec20*/  @!P1 NANOSLEEP.SYNCS 0x989680 ;  /* 0x009896800000995d */ /* 0x002fea0003900000 */
[----:B------:R-:W1:Y:S02]  /*ec30*/  @!P1 SYNCS.PHASECHK.TRANS64 P1, [R3+URZ+0x384d8], R0 ;  /* 0x0384d800030095a7 */ /* 0x000e64000802007f */
[----:B-1----:R-:W-:Y:S05]  /*ec40*/  @!P1 BRA `(.L_x_146) ;  /* 0xfffffffc00ec9947 */ /* 0x002fea000383ffff */
[----:B------:R-:W-:Y:S05]  /*ec50*/  BRA `(.L_x_278) ;  /* 0xffffffac000c7947 */ /* 0x000fea000383ffff */
.L_x_152:
[----:B-1----:R-:W-:-:S04]  /*ec60*/  IMAD.U32 R3, RZ, RZ, UR35 ;  /* 0x00000023ff037e24 */ /* 0x002fc8000f8e00ff */
[----:B------:R1:W3:Y:S03]  /*ec70*/  SYNCS.PHASECHK.TRANS64.TRYWAIT P1, [R3+URZ+0x384c0], R2 ;  /* 0x0384c002030075a7 */ /* 0x0002e6000802017f */
[----:B---3--:R-:W-:Y:S05]  /*ec80*/  @!P1 NANOSLEEP.SYNCS 0x989680 ;  /* 0x009896800000995d */ /* 0x008fea0003900000 */
[----:B------:R-:W3:Y:S02]  /*ec90*/  @!P1 SYNCS.PHASECHK.TRANS64 P1, [R3+URZ+0x384c0], R2 ;  /* 0x0384c002030095a7 */ /* 0x000ee4000802007f */
[----:B---3--:R-:W-:Y:S05]  /*eca0*/  @!P1 BRA `(.L_x_152) ;  /* 0xfffffffc00ec9947 */ /* 0x008fea000383ffff */
[----:B------:R-:W-:Y:S05]  /*ecb0*/  BRA `(.L_x_279) ;  /* 0xffffffac00687947 */ /* 0x000fea000383ffff */
.L_x_158:
[----:B-1-3--:R-:W-:-:S04]  /*ecc0*/  IMAD.U32 R3, RZ, RZ, UR35 ;  /* 0x00000023ff037e24 */ /* 0x00afc8000f8e00ff */
[----:B------:R1:W3:Y:S03]  /*ecd0*/  SYNCS.PHASECHK.TRANS64.TRYWAIT P1, [R3+URZ+0x384c8], R2 ;  /* 0x0384c802030075a7 */ /* 0x0002e6000802017f */
[----:B---3--:R-:W-:Y:S05]  /*ece0*/  @!P1 NANOSLEEP.SYNCS 0x989680 ;  /* 0x009896800000995d */ /* 0x008fea0003900000 */
[----:B------:R-:W3:Y:S02]  /*ecf0*/  @!P1 SYNCS.PHASECHK.TRANS64 P1, [R3+URZ+0x384c8], R2 ;  /* 0x0384c802030095a7 */ /* 0x000ee4000802007f */
[----:B---3--:R-:W-:Y:S05]  /*ed00*/  @!P1 BRA `(.L_x_158) ;  /* 0xfffffffc00ec9947 */ /* 0x008fea000383ffff */
[----:B------:R-:W-:Y:S05]  /*ed10*/  BRA `(.L_x_280) ;  /* 0xffffffac00b47947 */ /* 0x000fea000383ffff */
.L_x_164:
[----:B-1-34-:R-:W-:-:S04]  /*ed20*/  IMAD.U32 R3, RZ, RZ, UR35 ;  /* 0x00000023ff037e24 */ /* 0x01afc8000f8e00ff */
[----:B------:R1:W3:Y:S03]  /*ed30*/  SYNCS.PHASECHK.TRANS64.TRYWAIT P1, [R3+URZ+0x384d0], R2 ;  /* 0x0384d002030075a7 */ /* 0x0002e6000802017f */
[----:B---3--:R-:W-:Y:S05]  /*ed40*/  @!P1 NANOSLEEP.SYNCS 0x989680 ;  /* 0x009896800000995d */ /* 0x008fea0003900000 */
[----:B------:R-:W3:Y:S02]  /*ed50*/  @!P1 SYNCS.PHASECHK.TRANS64 P1, [R3+URZ+0x384d0], R2 ;  /* 0x0384d002030095a7 */ /* 0x000ee4000802007f */
[----:B---3--:R-:W-:Y:S05]  /*ed60*/  @!P1 BRA `(.L_x_164) ;  /* 0xfffffffc00ec9947 */ /* 0x008fea000383ffff */
[----:B------:R-:W-:Y:S05]  /*ed70*/  BRA `(.L_x_281) ;  /* 0xffffffb000007947 */ /* 0x000fea000383ffff */
.L_x_170:
[----:B-1-34-:R-:W-:-:S04]  /*ed80*/  MOV R3, UR35 ;  /* 0x0000002300037c02 */ /* 0x01afc80008000f00 */
[----:B------:R1:W3:Y:S03]  /*ed90*/  SYNCS.PHASECHK.TRANS64.TRYWAIT P1, [R3+URZ+0x384d8], R2 ;  /* 0x0384d802030075a7 */ /* 0x0002e6000802017f */
[----:B---3--:R-:W-:Y:S05]  /*eda0*/  @!P1 NANOSLEEP.SYNCS 0x989680 ;  /* 0x009896800000995d */ /* 0x008fea0003900000 */
[----:B------:R-:W3:Y:S02]  /*edb0*/  @!P1 SYNCS.PHASECHK.TRANS64 P1, [R3+URZ+0x384d8], R2 ;  /* 0x0384d802030095a7 */ /* 0x000ee4000802007f */
[----:B---3--:R-:W-:Y:S05]  /*edc0*/  @!P1 BRA `(.L_x_170) ;  /* 0xfffffffc00ec9947 */ /* 0x008fea000383ffff */
[----:B------:R-:W-:Y:S05]  /*edd0*/  BRA `(.L_x_282) ;  /* 0xffffffb0004c7947 */ /* 0x000fea000383ffff */
.L_x_185:
[----:B-1-34-:R-:W-:-:S04]  /*ede0*/  IMAD.U32 R3, RZ, RZ, UR35 ;  /* 0x00000023ff037e24 */ /* 0x01afc8000f8e00ff */
[----:B------:R1:W2:Y:S03]  /*edf0*/  SYNCS.PHASECHK.TRANS64.TRYWAIT P0, [R3+URZ+0x384c0], R0 ;  /* 0x0384c000030075a7 */ /* 0x0002a6000800017f */
[----:B--2---:R-:W-:Y:S05]  /*ee00*/  @!P0 NANOSLEEP.SYNCS 0x989680 ;  /* 0x009896800000895d */ /* 0x004fea0003900000 */
[----:B------:R-:W2:Y:S02]  /*ee10*/  @!P0 SYNCS.PHASECHK.TRANS64 P0, [R3+URZ+0x384c0], R0 ;  /* 0x0384c000030085a7 */ /* 0x000ea4000800007f */
[----:B--2---:R-:W-:Y:S05]  /*ee20*/  @!P0 BRA `(.L_x_185) ;  /* 0xfffffffc00ec8947 */ /* 0x004fea000383ffff */
[----:B------:R-:W-:Y:S05]  /*ee30*/  BRA `(.L_x_283) ;  /* 0xffffffb400e47947 */ /* 0x000fea000383ffff */
.L_x_187:
[----:B-1-34-:R-:W-:-:S04]  /*ee40*/  IMAD.U32 R3, RZ, RZ, UR35 ;  /* 0x00000023ff037e24 */ /* 0x01afc8000f8e00ff */
[----:B------:R1:W2:Y:S03]  /*ee50*/  SYNCS.PHASECHK.TRANS64.TRYWAIT P0, [R3+URZ+0x384c8], R0 ;  /* 0x0384c800030075a7 */ /* 0x0002a6000800017f */
[----:B--2---:R-:W-:Y:S05]  /*ee60*/  @!P0 NANOSLEEP.SYNCS 0x989680 ;  /* 0x009896800000895d */ /* 0x004fea0003900000 */
[----:B------:R-:W2:Y:S02]  /*ee70*/  @!P0 SYNCS.PHASECHK.TRANS64 P0, [R3+URZ+0x384c8], R0 ;  /* 0x0384c800030085a7 */ /* 0x000ea4000800007f */
[----:B--2---:R-:W-:Y:S05]  /*ee80*/  @!P0 BRA `(.L_x_187) ;  /* 0xfffffffc00ec8947 */ /* 0x004fea000383ffff */
[----:B------:R-:W-:Y:S05]  /*ee90*/  BRA `(.L_x_284) ;  /* 0xffffffb400dc7947 */ /* 0x000fea000383ffff */
.L_x_189:
[----:B-1-34-:R-:W-:-:S04]  /*eea0*/  IMAD.U32 R3, RZ, RZ, UR35 ;  /* 0x00000023ff037e24 */ /* 0x01afc8000f8e00ff */
[----:B------:R1:W2:Y:S03]  /*eeb0*/  SYNCS.PHASECHK.TRANS64.TRYWAIT P0, [R3+URZ+0x384d0], R0 ;  /* 0x0384d000030075a7 */ /* 0x0002a6000800017f */
[----:B--2---:R-:W-:Y:S05]  /*eec0*/  @!P0 NANOSLEEP.SYNCS 0x989680 ;  /* 0x009896800000895d */ /* 0x004fea0003900000 */
[----:B------:R-:W2:Y:S02]  /*eed0*/  @!P0 SYNCS.PHASECHK.TRANS64 P0, [R3+URZ+0x384d0], R0 ;  /* 0x0384d000030085a7 */ /* 0x000ea4000800007f */
[----:B--2---:R-:W-:Y:S05]  /*eee0*/  @!P0 BRA `(.L_x_189) ;  /* 0xfffffffc00ec8947 */ /* 0x004fea000383ffff */
[----:B------:R-:W-:Y:S05]  /*eef0*/  BRA `(.L_x_285) ;  /* 0xffffffb400d47947 */ /* 0x000fea000383ffff */
.L_x_201:
[----:B------:R-:W-:Y:S01]  /*ef00*/  BSSY B1, `(.L_x_286) ;  /* 0x0000006000017945 */ /* 0x000fe20003800000 */
[----:B------:R-:W-:-:S07]  /*ef10*/  IMAD.MOV.U32 R15, RZ, RZ, -0x1 ;  /* 0xffffffffff0f7424 */ /* 0x000fce00078e00ff */
[----:B-----5:R-:W-:Y:S05]  /*ef20*/  WARPSYNC.COLLECTIVE R15, `(.L_x_287) ;  /* 0x000000000f0c7348 */ /* 0x020fea0003c00000 */
[----:B-----5:R-:W-:Y:S02]  /*ef30*/  ELECT P6, UR62, PT ;  /* 0x00000000003e782f */ /* 0x020fe400038c0000 */
[----:B------:R-:W-:Y:S01]  /*ef40*/  MOV R14, UR62 ;  /* 0x0000003e000e7c02 */ /* 0x000fe20008000f00 */
[----:B------:R-:W-:Y:S10]  /*ef50*/  ENDCOLLECTIVE ;  /* 0x000000000000791b */ /* 0x000ff40003800000 */
.L_x_287:
[----:B------:R-:W-:Y:S05]  /*ef60*/  BSYNC B1 ;  /* 0x0000000000017941 */ /* 0x000fea0003800000 */
.L_x_286:
[----:B------:R-:W-:Y:S05]  /*ef70*/  BRA `(.L_x_288) ;  /* 0xffffffc000e87947 */ /* 0x000fea000383ffff */
.L_x_204:
[----:B--2---:R2:W3:Y:S02]  /*ef80*/  SYNCS.PHASECHK.TRANS64.TRYWAIT P0, [R8+URZ+0x38490], R5 ;  /* 0x03849005080075a7 */ /* 0x0044e4000800017f */
[----:B---3--:R-:W-:Y:S05]  /*ef90*/  @!P0 NANOSLEEP.SYNCS 0x989680 ;  /* 0x009896800000895d */ /* 0x008fea0003900000 */
[----:B------:R-:W3:Y:S02]  /*efa0*/  @!P0 SYNCS.PHASECHK.TRANS64 P0, [R8+URZ+0x38490], R5 ;  /* 0x03849005080085a7 */ /* 0x000ee4000800007f */
[----:B---3--:R-:W-:Y:S05]  /*efb0*/  @!P0 BRA `(.L_x_204) ;  /* 0xfffffffc00f08947 */ /* 0x008fea000383ffff */
[----:B------:R-:W-:Y:S05]  /*efc0*/  BRA `(.L_x_289) ;  /* 0xffffffc400107947 */ /* 0x000fea000383ffff */
.L_x_210:
[----:B-1----:R1:W2:Y:S02]  /*efd0*/  SYNCS.PHASECHK.TRANS64.TRYWAIT P0, [R3+URZ+0x38400], R2 ;  /* 0x03840002030075a7 */ /* 0x0022a4000800017f */
[----:B--2---:R-:W-:Y:S05]  /*efe0*/  @!P0 NANOSLEEP.SYNCS 0x989680 ;  /* 0x009896800000895d */ /* 0x004fea0003900000 */
[----:B------:R-:W2:Y:S02]  /*eff0*/  @!P0 SYNCS.PHASECHK.TRANS64 P0, [R3+URZ+0x38400], R2 ;  /* 0x03840002030085a7 */ /* 0x000ea4000800007f */
[----:B--2---:R-:W-:Y:S05]  /*f000*/  @!P0 BRA `(.L_x_210) ;  /* 0xfffffffc00f08947 */ /* 0x004fea000383ffff */
[----:B------:R-:W-:Y:S05]  /*f010*/  BRA `(.L_x_290) ;  /* 0xffffffc800047947 */ /* 0x000fea000383ffff */
.L_x_213:
[----:B------:R-:W-:Y:S01]  /*f020*/  BSSY B1, `(.L_x_291) ;  /* 0x0000006000017945 */ /* 0x000fe20003800000 */
[----:B------:R-:W-:-:S07]  /*f030*/  IMAD.MOV.U32 R15, RZ, RZ, -0x1 ;  /* 0xffffffffff0f7424 */ /* 0x000fce00078e00ff */
[----:B-1---5:R-:W-:Y:S05]  /*f040*/  WARPSYNC.COLLECTIVE R15, `(.L_x_292) ;  /* 0x000000000f0c7348 */ /* 0x022fea0003c00000 */
[----:B------:R-:W-:Y:S02]  /*f050*/  ELECT P6, UR62, PT ;  /* 0x00000000003e782f */ /* 0x000fe400038c0000 */
[----:B------:R-:W-:Y:S01]  /*f060*/  MOV R14, UR62 ;  /* 0x0000003e000e7c02 */ /* 0x000fe20008000f00 */
[----:B-1---5:R-:W-:Y:S10]  /*f070*/  ENDCOLLECTIVE ;  /* 0x000000000000791b */ /* 0x022ff40003800000 */
.L_x_292:
[----:B------:R-:W-:Y:S05]  /*f080*/  BSYNC B1 ;  /* 0x0000000000017941 */ /* 0x000fea0003800000 */
.L_x_291:
[----:B------:R-:W-:Y:S05]  /*f090*/  BRA `(.L_x_293) ;  /* 0xffffffc8004c7947 */ /* 0x000fea000383ffff */
.L_x_216:
[----:B------:R-:W-:Y:S01]  /*f0a0*/  BSSY B1, `(.L_x_294) ;  /* 0x0000005000017945 */ /* 0x000fe20003800000 */
[----:B--2---:R-:W-:-:S07]  /*f0b0*/  IMAD.MOV.U32 R15, RZ, RZ, -0x1 ;  /* 0xffffffffff0f7424 */ /* 0x004fce00078e00ff */
[----:B-1---5:R-:W-:Y:S05]  /*f0c0*/  WARPSYNC.COLLECTIVE R15, `(.L_x_295) ;  /* 0x000000000f087348 */ /* 0x022fea0003c00000 */
[----:B------:R-:W-:Y:S01]  /*f0d0*/  NOP ;  /* 0x0000000000007918 */ /* 0x000fe20000000000 */
[----:B-1---5:R-:W-:Y:S01]  /*f0e0*/  ENDCOLLECTIVE ;  /* 0x000000000000791b */ /* 0x022fe20003800000 */
.L_x_295:
[----:B------:R-:W-:Y:S05]  /*f0f0*/  BSYNC B1 ;  /* 0x0000000000017941 */ /* 0x000fea0003800000 */
.L_x_294:
[----:B------:R-:W-:-:S07]  /*f100*/  IMAD.MOV.U32 R15, RZ, RZ, -0x1 ;  /* 0xffffffffff0f7424 */ /* 0x000fce00078e00ff */
[----:B------:R-:W-:Y:S05]  /*f110*/  WARPSYNC.COLLECTIVE R15, `(.L_x_296) ;  /* 0x000000000f0c7348 */ /* 0x000fea0003c00000 */
[----:B------:R-:W-:Y:S02]  /*f120*/  ELECT P6, UR62, PT ;  /* 0x00000000003e782f */ /* 0x000fe400038c0000 */
[----:B------:R-:W-:Y:S01]  /*f130*/  MOV R14, UR62 ;  /* 0x0000003e000e7c02 */ /* 0x000fe20008000f00 */
[----:B------:R-:W-:Y:S10]  /*f140*/  ENDCOLLECTIVE ;  /* 0x000000000000791b */ /* 0x000ff40003800000 */
.L_x_296:
[----:B------:R-:W-:Y:S05]  /*f150*/  BRA `(.L_x_297) ;  /* 0xffffffcc006c7947 */ /* 0x000fea000383ffff */
.L_x_219:
[----:B------:R-:W-:Y:S01]  /*f160*/  BSSY B0, `(.L_x_298) ;  /* 0x0000006000007945 */ /* 0x000fe20003800000 */
[----:B------:R-:W-:-:S07]  /*f170*/  IMAD.MOV.U32 R15, RZ, RZ, -0x1 ;  /* 0xffffffffff0f7424 */ /* 0x000fce00078e00ff */
[----:B-----5:R-:W-:Y:S05]  /*f180*/  WARPSYNC.COLLECTIVE R15, `(.L_x_299) ;  /* 0x000000000f0c7348 */ /* 0x020fea0003c00000 */
[----:B-----5:R-:W-:Y:S02]  /*f190*/  ELECT P6, UR62, PT ;  /* 0x00000000003e782f */ /* 0x020fe400038c0000 */
[----:B------:R-:W-:Y:S01]  /*f1a0*/  MOV R14, UR62 ;  /* 0x0000003e000e7c02 */ /* 0x000fe20008000f00 */
[----:B------:R-:W-:Y:S10]  /*f1b0*/  ENDCOLLECTIVE ;  /* 0x000000000000791b */ /* 0x000ff40003800000 */
.L_x_299:
[----:B------:R-:W-:Y:S05]  /*f1c0*/  BSYNC B0 ;  /* 0x0000000000007941 */ /* 0x000fea0003800000 */
.L_x_298:
[----:B------:R-:W-:Y:S05]  /*f1d0*/  BRA `(.L_x_300) ;  /* 0xffffffcc00bc7947 */ /* 0x000fea000383ffff */
.L_x_223:
[----:B-1----:R1:W2:Y:S02]  /*f1e0*/  SYNCS.PHASECHK.TRANS64.TRYWAIT P0, [R7+URZ], R2 ;  /* 0x00000002070075a7 */ /* 0x0022a4000800017f */
[----:B--2---:R-:W-:Y:S05]  /*f1f0*/  @!P0 NANOSLEEP.SYNCS 0x989680 ;  /* 0x009896800000895d */ /* 0x004fea0003900000 */
[----:B------:R-:W2:Y:S02]  /*f200*/  @!P0 SYNCS.PHASECHK.TRANS64 P0, [R7+URZ], R2 ;  /* 0x00000002070085a7 */ /* 0x000ea4000800007f */
[----:B--2---:R-:W-:Y:S05]  /*f210*/  @!P0 BRA `(.L_x_223) ;  /* 0xfffffffc00f08947 */ /* 0x004fea000383ffff */
[----:B------:R-:W-:Y:S05]  /*f220*/  BRA `(.L_x_301) ;  /* 0xffffffcc00f07947 */ /* 0x000fea000383ffff */
.L_x_241:
[----:B-1----:R1:W3:Y:S02]  /*f230*/  SYNCS.PHASECHK.TRANS64.TRYWAIT P2, [R17+URZ+0x38440], R2 ;  /* 0x03844002110075a7 */ /* 0x0022e4000804017f */
[----:B---3--:R-:W-:Y:S05]  /*f240*/  @!P2 NANOSLEEP.SYNCS 0x989680 ;  /* 0x009896800000a95d */ /* 0x008fea0003900000 */
[----:B------:R-:W3:Y:S02]  /*f250*/  @!P2 SYNCS.PHASECHK.TRANS64 P2, [R17+URZ+0x38440], R2 ;  /* 0x038440021100a5a7 */ /* 0x000ee4000804007f */
[----:B---3--:R-:W-:Y:S05]  /*f260*/  @!P2 BRA `(.L_x_241) ;  /* 0xfffffffc00f0a947 */ /* 0x008fea000383ffff */
[----:B------:R-:W-:Y:S05]  /*f270*/  BRA `(.L_x_302) ;  /* 0xffffffec000c7947 */ /* 0x000fea000383ffff */
.L_x_247:
[----:B-1----:R1:W2:Y:S02]  /*f280*/  SYNCS.PHASECHK.TRANS64.TRYWAIT P0, [R5+URZ+0x38440], R2 ;  /* 0x03844002050075a7 */ /* 0x0022a4000800017f */
[----:B--2---:R-:W-:Y:S05]  /*f290*/  @!P0 NANOSLEEP.SYNCS 0x989680 ;  /* 0x009896800000895d */ /* 0x004fea0003900000 */
[----:B------:R-:W2:Y:S02]  /*f2a0*/  @!P0 SYNCS.PHASECHK.TRANS64 P0, [R5+URZ+0x38440], R2 ;  /* 0x03844002050085a7 */ /* 0x000ea4000800007f */
[----:B--2---:R-:W-:Y:S05]  /*f2b0*/  @!P0 BRA `(.L_x_247) ;  /* 0xfffffffc00f08947 */ /* 0x004fea000383ffff */
[----:B------:R-:W-:Y:S05]  /*f2c0*/  BRA `(.L_x_303) ;  /* 0xffffffec00747947 */ /* 0x000fea000383ffff */
.L_x_249:
[----:B-1----:R1:W2:Y:S02]  /*f2d0*/  SYNCS.PHASECHK.TRANS64.TRYWAIT P0, [R7+URZ+0x38440], R0 ;  /* 0x03844000070075a7 */ /* 0x0022a4000800017f */
[----:B--2---:R-:W-:Y:S05]  /*f2e0*/  @!P0 NANOSLEEP.SYNCS 0x989680 ;  /* 0x009896800000895d */ /* 0x004fea0003900000 */
[----:B------:R-:W2:Y:S02]  /*f2f0*/  @!P0 SYNCS.PHASECHK.TRANS64 P0, [R7+URZ+0x38440], R0 ;  /* 0x03844000070085a7 */ /* 0x000ea4000800007f */
[----:B--2---:R-:W-:Y:S05]  /*f300*/  @!P0 BRA `(.L_x_249) ;  /* 0xfffffffc00f08947 */ /* 0x004fea000383ffff */
[----:B------:R-:W-:Y:S05]  /*f310*/  BRA `(.L_x_304) ;  /* 0xffffffec008c7947 */ /* 0x000fea000383ffff */
.L_x_251:
[----:B-1----:R1:W2:Y:S02]  /*f320*/  SYNCS.PHASECHK.TRANS64.TRYWAIT P0, [R7+URZ+0x38440], R0 ;  /* 0x03844000070075a7 */ /* 0x0022a4000800017f */
[----:B--2---:R-:W-:Y:S05]  /*f330*/  @!P0 NANOSLEEP.SYNCS 0x989680 ;  /* 0x009896800000895d */ /* 0x004fea0003900000 */
[----:B------:R-:W2:Y:S02]  /*f340*/  @!P0 SYNCS.PHASECHK.TRANS64 P0, [R7+URZ+0x38440], R0 ;  /* 0x03844000070085a7 */ /* 0x000ea4000800007f */
[----:B--2---:R-:W-:Y:S05]  /*f350*/  @!P0 BRA `(.L_x_251) ;  /* 0xfffffffc00f08947 */ /* 0x004fea000383ffff */
[----:B------:R-:W-:Y:S05]  /*f360*/  BRA `(.L_x_305) ;  /* 0xffffffec00a47947 */ /* 0x000fea000383ffff */
.L_x_253:
[----:B-1----:R1:W2:Y:S02]  /*f370*/  SYNCS.PHASECHK.TRANS64.TRYWAIT P0, [R7+URZ+0x38440], R0 ;  /* 0x03844000070075a7 */ /* 0x0022a4000800017f */
[----:B--2---:R-:W-:Y:S05]  /*f380*/  @!P0 NANOSLEEP.SYNCS 0x989680 ;  /* 0x009896800000895d */ /* 0x004fea0003900000 */
[----:B------:R-:W2:Y:S02]  /*f390*/  @!P0 SYNCS.PHASECHK.TRANS64 P0, [R7+URZ+0x38440], R0 ;  /* 0x03844000070085a7 */ /* 0x000ea4000800007f */
[----:B--2---:R-:W-:Y:S05]  /*f3a0*/  @!P0 BRA `(.L_x_253) ;  /* 0xfffffffc00f08947 */ /* 0x004fea000383ffff */
[----:B------:R-:W-:Y:S05]  /*f3b0*/  BRA `(.L_x_306) ;  /* 0xffffffec00bc7947 */ /* 0x000fea000383ffff */
.L_x_255:
[----:B-1----:R1:W2:Y:S02]  /*f3c0*/  SYNCS.PHASECHK.TRANS64.TRYWAIT P0, [R7+URZ+0x38440], R0 ;  /* 0x03844000070075a7 */ /* 0x0022a4000800017f */
[----:B--2---:R-:W-:Y:S05]  /*f3d0*/  @!P0 NANOSLEEP.SYNCS 0x989680 ;  /* 0x009896800000895d */ /* 0x004fea0003900000 */
[----:B------:R-:W2:Y:S02]  /*f3e0*/  @!P0 SYNCS.PHASECHK.TRANS64 P0, [R7+URZ+0x38440], R0 ;  /* 0x03844000070085a7 */ /* 0x000ea4000800007f */
[----:B--2---:R-:W-:Y:S05]  /*f3f0*/  @!P0 BRA `(.L_x_255) ;  /* 0xfffffffc00f08947 */ /* 0x004fea000383ffff */
[----:B------:R-:W-:Y:S05]  /*f400*/  BRA `(.L_x_307) ;  /* 0xffffffec00d47947 */ /* 0x000fea000383ffff */
.L_x_257:
[----:B-1----:R1:W2:Y:S02]  /*f410*/  SYNCS.PHASECHK.TRANS64.TRYWAIT P0, [R7+URZ+0x38440], R0 ;  /* 0x03844000070075a7 */ /* 0x0022a4000800017f */
[----:B--2---:R-:W-:Y:S05]  /*f420*/  @!P0 NANOSLEEP.SYNCS 0x989680 ;  /* 0x009896800000895d */ /* 0x004fea0003900000 */
[----:B------:R-:W2:Y:S02]  /*f430*/  @!P0 SYNCS.PHASECHK.TRANS64 P0, [R7+URZ+0x38440], R0 ;  /* 0x03844000070085a7 */ /* 0x000ea4000800007f */
[----:B--2---:R-:W-:Y:S05]  /*f440*/  @!P0 BRA `(.L_x_257) ;  /* 0xfffffffc00f08947 */ /* 0x004fea000383ffff */
[----:B------:R-:W-:Y:S05]  /*f450*/  BRA `(.L_x_308) ;  /* 0xffffffec00ec7947 */ /* 0x000fea000383ffff */
.L_x_259:
[----:B-1----:R1:W2:Y:S02]  /*f460*/  SYNCS.PHASECHK.TRANS64.TRYWAIT P0, [R7+URZ+0x38440], R0 ;  /* 0x03844000070075a7 */ /* 0x0022a4000800017f */
[----:B--2---:R-:W-:Y:S05]  /*f470*/  @!P0 NANOSLEEP.SYNCS 0x989680 ;  /* 0x009896800000895d */ /* 0x004fea0003900000 */
[----:B------:R-:W2:Y:S02]  /*f480*/  @!P0 SYNCS.PHASECHK.TRANS64 P0, [R7+URZ+0x38440], R0 ;  /* 0x03844000070085a7 */ /* 0x000ea4000800007f */
[----:B--2---:R-:W-:Y:S05]  /*f490*/  @!P0 BRA `(.L_x_259) ;  /* 0xfffffffc00f08947 */ /* 0x004fea000383ffff */
[----:B------:R-:W-:Y:S05]  /*f4a0*/  BRA `(.L_x_309) ;  /* 0xfffffff000047947 */ /* 0x000fea000383ffff */
        .weak           $__internal_0_$__cuda_sm20_div_u64
        .type           $__internal_0_$__cuda_sm20_div_u64,@function
        .size           $__internal_0_$__cuda_sm20_div_u64,(.L_x_238 - $__internal_0_$__cuda_sm20_div_u64)
$__internal_0_$__cuda_sm20_div_u64:
[----:B------:R-:W-:-:S04]  /*f4b0*/  IMAD.MOV.U32 R17, RZ, RZ, R23 ;  /* 0x000000ffff117224 */ /* 0x000fc800078e0017 */
[----:B------:R-:W1:Y:S08]  /*f4c0*/  I2F.U64.RP R0, R16 ;  /* 0x0000001000007312 */ /* 0x000e700000309000 */
[----:B-1----:R-:W1:Y:S02]  /*f4d0*/  MUFU.RCP R0, R0 ;  /* 0x0000000000007308 */ /* 0x002e640000001000 */
[----:B-1----:R-:W-:-:S06]  /*f4e0*/  IADD3 R2, R0, 0x1ffffffe, RZ ;  /* 0x1ffffffe00027810 */ /* 0x002fcc0007ffe0ff */
[----:B------:R-:W1:Y:S02]  /*f4f0*/  F2I.U64.TRUNC R2, R2 ;  /* 0x0000000200027311 */ /* 0x000e64000020d800 */
[----:B-1----:R-:W-:-:S04]  /*f500*/  IMAD.WIDE.U32 R14, R2, R16, RZ ;  /* 0x00000010020e7225 */ /* 0x002fc800078e00ff */
[----:B------:R-:W-:Y:S01]  /*f510*/  IMAD R15, R2, R23, R15 ;  /* 0x00000017020f7224 */ /* 0x000fe200078e020f */
[----:B------:R-:W-:-:S03]  /*f520*/  IADD3 R19, P1, RZ, -R14, RZ ;  /* 0x8000000eff137210 */ /* 0x000fc60007f3e0ff */
[----:B------:R-:W-:Y:S02]  /*f530*/  IMAD R15, R3, R16, R15 ;  /* 0x00000010030f7224 */ /* 0x000fe400078e020f */
[----:B------:R-:W-:-:S04]  /*f540*/  IMAD.HI.U32 R14, R2, R19, RZ ;  /* 0x00000013020e7227 */ /* 0x000fc800078e00ff */
[----:B------:R-:W-:Y:S02]  /*f550*/  IMAD.X R21, RZ, RZ, ~R15, P1 ;  /* 0x000000ffff157224 */ /* 0x000fe400008e0e0f */
[----:B------:R-:W-:Y:S02]  /*f560*/  IMAD.MOV.U32 R15, RZ, RZ, R2 ;  /* 0x000000ffff0f7224 */ /* 0x000fe400078e0002 */
[-C--:B------:R-:W-:Y:S02]  /*f570*/  IMAD R17, R3, R21.reuse, RZ ;  /* 0x0000001503117224 */ /* 0x080fe400078e02ff */
[----:B------:R-:W-:-:S04]  /*f580*/  IMAD.WIDE.U32 R14, P1, R2, R21, R14 ;  /* 0x00000015020e7225 */ /* 0x000fc8000782000e */
[----:B------:R-:W-:-:S04]  /*f590*/  IMAD.HI.U32 R21, R3, R21, RZ ;  /* 0x0000001503157227 */ /* 0x000fc800078e00ff */
[----:B------:R-:W-:-:S04]  /*f5a0*/  IMAD.HI.U32 R14, P2, R3, R19, R14 ;  /* 0x00000013030e7227 */ /* 0x000fc8000784000e */
[----:B------:R-:W-:Y:S01]  /*f5b0*/  IMAD.X R0, R21, 0x1, R3, P1 ;  /* 0x0000000115007824 */ /* 0x000fe200008e0603 */
[----:B------:R-:W-:-:S04]  /*f5c0*/  IADD3 R15, P3, R17, R14, RZ ;  /* 0x0000000e110f7210 */ /* 0x000fc80007f7e0ff */
[----:B------:R-:W-:Y:S01]  /*f5d0*/  IADD3.X R17, RZ, RZ, R0, P3, P2 ;  /* 0x000000ffff117210 */ /* 0x000fe20001fe4400 */
[----:B------:R-:W-:-:S04]  /*f5e0*/  IMAD.WIDE.U32 R2, R15, R16, RZ ;  /* 0x000000100f027225 */ /* 0x000fc800078e00ff */
[----:B------:R-:W-:Y:S01]  /*f5f0*/  IMAD R0, R15, R23, R3 ;  /* 0x000000170f007224 */ /* 0x000fe200078e0203 */
[----:B------:R-:W-:-:S03]  /*f600*/  IADD3 R3, P1, RZ, -R2, RZ ;  /* 0x80000002ff037210 */ /* 0x000fc60007f3e0ff */
[----:B------:R-:W-:Y:S02]  /*f610*/  IMAD R0, R17, R16, R0 ;  /* 0x0000001011007224 */ /* 0x000fe400078e0200 */
[----:B------:R-:W-:-:S04]  /*f620*/  IMAD.HI.U32 R14, R15, R3, RZ ;  /* 0x000000030f0e7227 */ /* 0x000fc800078e00ff */
[----:B------:R-:W-:-:S04]  /*f630*/  IMAD.X R0, RZ, RZ, ~R0, P1 ;  /* 0x000000ffff007224 */ /* 0x000fc800008e0e00 */
[----:B------:R-:W-:-:S04]  /*f640*/  IMAD.WIDE.U32 R14, P1, R15, R0, R14 ;  /* 0x000000000f0e7225 */ /* 0x000fc8000782000e */
[C---:B------:R-:W-:Y:S02]  /*f650*/  IMAD R2, R17.reuse, R0, RZ ;  /* 0x0000000011027224 */ /* 0x040fe400078e02ff */
[----:B------:R-:W-:-:S04]  /*f660*/  IMAD.HI.U32 R15, P2, R17, R3, R14 ;  /* 0x00000003110f7227 */ /* 0x000fc8000784000e */
[----:B------:R-:W-:Y:S01]  /*f670*/  IMAD.HI.U32 R0, R17, R0, RZ ;  /* 0x0000000011007227 */ /* 0x000fe200078e00ff */
[----:B------:R-:W-:-:S03]  /*f680*/  IADD3 R15, P3, R2, R15, RZ ;  /* 0x0000000f020f7210 */ /* 0x000fc60007f7e0ff */
[----:B------:R-:W-:Y:S02]  /*f690*/  IMAD.X R17, R0, 0x1, R17, P1 ;  /* 0x0000000100117824 */ /* 0x000fe400008e0611 */
[----:B------:R-:W-:-:S03]  /*f6a0*/  IMAD.HI.U32 R2, R15, UR14, RZ ;  /* 0x0000000e0f027c27 */ /* 0x000fc6000f8e00ff */
[----:B------:R-:W-:Y:S01]  /*f6b0*/  IADD3.X R17, RZ, RZ, R17, P3, P2 ;  /* 0x000000ffff117210 */ /* 0x000fe20001fe4411 */
[----:B------:R-:W-:Y:S02]  /*f6c0*/  IMAD.MOV.U32 R3, RZ, RZ, RZ ;  /* 0x000000ffff037224 */ /* 0x000fe400078e00ff */
[----:B------:R-:W-:-:S04]  /*f6d0*/  IMAD.WIDE.U32 R2, R15, UR21, R2 ;  /* 0x000000150f027c25 */ /* 0x000fc8000f8e0002 */
[C---:B------:R-:W-:Y:S02]  /*f6e0*/  IMAD R15, R17.reuse, UR21, RZ ;  /* 0x00000015110f7c24 */ /* 0x040fe4000f8e02ff */
[----:B------:R-:W-:-:S04]  /*f6f0*/  IMAD.HI.U32 R2, P1, R17, UR14, R2 ;  /* 0x0000000e11027c27 */ /* 0x000fc8000f820002 */
[----:B------:R-:W-:Y:S01]  /*f700*/  IMAD.HI.U32 R0, R17, UR21, RZ ;  /* 0x0000001511007c27 */ /* 0x000fe2000f8e00ff */
[----:B------:R-:W-:-:S03]  /*f710*/  IADD3 R15, P2, R15, R2, RZ ;  /* 0x000000020f0f7210 */ /* 0x000fc60007f5e0ff */
[----:B------:R-:W-:Y:S02]  /*f720*/  IMAD.X R0, RZ, RZ, R0, P1 ;  /* 0x000000ffff007224 */ /* 0x000fe400008e0600 */
[----:B------:R-:W-:-:S04]  /*f730*/  IMAD.WIDE.U32 R2, R15, R16, RZ ;  /* 0x000000100f027225 */ /* 0x000fc800078e00ff */
[----:B------:R-:W-:Y:S01]  /*f740*/  IMAD.X R0, RZ, RZ, R0, P2 ;  /* 0x000000ffff007224 */ /* 0x000fe200010e0600 */
[----:B------:R-:W-:Y:S01]  /*f750*/  IADD3 R17, P2, -R2, UR14, RZ ;  /* 0x0000000e02117c10 */ /* 0x000fe2000ff5e1ff */
[----:B------:R-:W-:-:S03]  /*f760*/  IMAD R3, R15, R23, R3 ;  /* 0x000000170f037224 */ /* 0x000fc600078e0203 */
[-C--:B------:R-:W-:Y:S01]  /*f770*/  ISETP.GE.U32.AND P1, PT, R17, R16.reuse, PT ;  /* 0x000000101100720c */ /* 0x080fe20003f26070 */
[----:B------:R-:W-:-:S05]  /*f780*/  IMAD R0, R0, R16, R3 ;  /* 0x0000001000007224 */ /* 0x000fca00078e0203 */
[----:B------:R-:W-:Y:S01]  /*f790*/  IADD3.X R14, ~R0, UR21, RZ, P2, !PT ;  /* 0x00000015000e7c10 */ /* 0x000fe200097fe5ff */
[----:B------:R-:W-:Y:S01]  /*f7a0*/  VIADD R0, R15, 0x1 ;  /* 0x000000010f007836 */ /* 0x000fe20000000000 */
[----:B------:R-:W-:Y:S02]  /*f7b0*/  IADD3 R2, P2, -R16, R17, RZ ;  /* 0x0000001110027210 */ /* 0x000fe40007f5e1ff */
[----:B------:R-:W-:Y:S02]  /*f7c0*/  ISETP.GE.U32.AND.EX P1, PT, R14, R23, PT, P1 ;  /* 0x000000170e00720c */ /* 0x000fe40003f26110 */
[----:B------:R-:W-:Y:S02]  /*f7d0*/  IADD3.X R3, ~R23, R14, RZ, P2, !PT ;  /* 0x0000000e17037210 */ /* 0x000fe400017fe5ff */
[----:B------:R-:W-:Y:S02]  /*f7e0*/  SEL R2, R2, R17, P1 ;  /* 0x0000001102027207 */ /* 0x000fe40000800000 */
[----:B------:R-:W-:-:S02]  /*f7f0*/  SEL R15, R0, R15, P1 ;  /* 0x0000000f000f7207 */ /* 0x000fc40000800000 */
[----:B------:R-:W-:Y:S02]  /*f800*/  SEL R3, R3, R14, P1 ;  /* 0x0000000e03037207 */ /* 0x000fe40000800000 */
[----:B------:R-:W-:Y:S01]  /*f810*/  ISETP.GE.U32.AND P1, PT, R2, R16, PT ;  /* 0x000000100200720c */ /* 0x000fe20003f26070 */
[----:B------:R-:W-:Y:S01]  /*f820*/  VIADD R0, R15, 0x1 ;  /* 0x000000010f007836 */ /* 0x000fe20000000000 */
[----:B------:R-:W-:Y:S01]  /*f830*/  ISETP.NE.U32.AND P2, PT, R16, RZ, PT ;  /* 0x000000ff1000720c */ /* 0x000fe20003f45070 */
[----:B------:R-:W-:Y:S01]  /*f840*/  IMAD.MOV.U32 R2, RZ, RZ, R12 ;  /* 0x000000ffff027224 */ /* 0x000fe200078e000c */
[----:B------:R-:W-:Y:S01]  /*f850*/  ISETP.GE.U32.AND.EX P1, PT, R3, R23, PT, P1 ;  /* 0x000000170300720c */ /* 0x000fe20003f26110 */
[----:B------:R-:W-:Y:S01]  /*f860*/  IMAD.MOV.U32 R3, RZ, RZ, 0x0 ;  /* 0x00000000ff037424 */ /* 0x000fe200078e00ff */
[----:B------:R-:W-:Y:S02]  /*f870*/  ISETP.NE.AND.EX P2, PT, R23, RZ, PT, P2 ;  /* 0x000000ff1700720c */ /* 0x000fe40003f45320 */
[----:B------:R-:W-:-:S04]  /*f880*/  SEL R0, R0, R15, P1 ;  /* 0x0000000f00007207 */ /* 0x000fc80000800000 */
[----:B------:R-:W-:Y:S01]  /*f890*/  SEL R0, R0, 0xffffffff, P2 ;  /* 0xffffffff00007807 */ /* 0x000fe20001000000 */
[----:B------:R-:W-:Y:S06]  /*f8a0*/  RET.REL.NODEC R2 `(_ZN7cutlass13device_kernelINS_4gemm6kernel13GemmUniversalINS1_17GroupProblemShapeIN4cute5tupleIJiiiEEEEENS1_10collective13CollectiveMmaINS1_39MainloopSm90ArrayTmaGmmaWarpSpecializedILi2ENS6_IJNS5_1CILi1EEESD_SD_EEENS1_43KernelPtrArrayTmaWarpSpecializedCooperativeEEENS6_IJNSC_ILi128EEENSC_ILi256EEESH_EEENS_10bfloat16_tEPNS6_IJlSD_NSC_ILi0EEEEEESK_SN_NS5_8TiledMMAINS5_8MMA_AtomIJNS5_4SM904GMMA28MMA_64x256x16_F32BF16BF16_SSILNSR_5MajorE0ELST_0ELNSR_7ScaleInE1ELSU_1EEEEEENS5_6LayoutINS6_IJNSC_ILi2EEESD_SD_EEENS6_IJSD_SL_SL_EEEEENS6_IJNS5_10UnderscoreES12_S12_EEEEENS5_13SM90_TMA_LOADENS5_14ComposedLayoutINS5_7SwizzleILi3ELi4ELi3EEENS5_18smem_ptr_flag_bitsILi16EEENSX_INS6_IJNSC_ILi8EEENSC_ILi64EEEEEENS6_IJS1C_SD_EEEEEEEvNS5_8identityES15_S1G_vS1H_EENS_8epilogue10collective18CollectiveEpilogueINS1J_30Sm90PtrArrayTmaWarpSpecializedILi4ELi2ELi16ELb1ELb0ELi2EEEJSJ_NS6_IJSH_NSC_ILi32EEEEEENS_6half_tEPNS6_IJSD_lSL_EEES1Q_S1S_NS1J_6fusion15FusionCallbacksIS1N_NS1T_17LinearCombinationIS1Q_fS1Q_fLNS_15FloatRoundStyleE2EEESJ_S1P_JEEES15_NS16_IS18_S1A_NSX_INS6_IJS1C_S1B_EEENS6_IJSD_S1C_EEEEEEENS5_17SM75_U16x8_LDSM_TENS5_14SM90_TMA_STOREES22_NS5_17SM90_U16x8_STSM_TENS5_9Copy_AtomIJNS5_17SM90_U32x4_STSM_NES1Q_EEEvEEEvvEEEEvNT_6ParamsE) ;  /* 0xffffff0402d47950 */ /* 0x000fec0003c3ffff */
.L_x_238:
[----:B------:R-:W-:Y:S01]  /*f8b0*/  UMOV UR24, UR32 ;  /* 0x0000002000187c82 */ /* 0x000fe20008000000 */
[----:B------:R-:W-:Y:S02]  /*f8c0*/  UMOV UR25, UR35 ;  /* 0x0000002300197c82 */ /* 0x000fe40008000000 */
[----:B------:R-:W1:Y:S08]  /*f8d0*/  I2F.U64.RP R13, UR24 ;  /* 0x00000018000d7d12 */ /* 0x000e700008309000 */
[----:B-1----:R-:W1:Y:S02]  /*f8e0*/  MUFU.RCP R13, R13 ;  /* 0x0000000d000d7308 */ /* 0x002e640000001000 */
[----:B-1----:R-:W-:-:S06]  /*f8f0*/  VIADD R2, R13, 0x1ffffffe ;  /* 0x1ffffffe0d027836 */ /* 0x002fcc0000000000 */
[----:B------:R-:W1:Y:S02]  /*f900*/  F2I.U64.TRUNC R2, R2 ;  /* 0x0000000200027311 */ /* 0x000e64000020d800 */
[----:B-1----:R-:W-:Y:S01]  /*f910*/  R2UR UR24, R2 ;  /* 0x00000000021872ca */ /* 0x002fe200000e0000 */
[----:B------:R-:W-:Y:S01]  /*f920*/  IMAD.MOV.U32 R2, RZ, RZ, R12 ;  /* 0x000000ffff027224 */ /* 0x000fe200078e000c */
[----:B------:R-:W-:Y:S01]  /*f930*/  R2UR UR25, R3 ;  /* 0x00000000031972ca */ /* 0x000fe200000e0000 */
[----:B------:R-:W-:-:S10]  /*f940*/  IMAD.MOV.U32 R3, RZ, RZ, 0x0 ;  /* 0x00000000ff037424 */ /* 0x000fd400078e00ff */
[----:B------:R-:W-:-:S04]  /*f950*/  UIMAD.WIDE.U32 UR26, UR24, UR32, URZ ;  /* 0x00000020181a72a5 */ /* 0x000fc8000f8e003f */
[----:B------:R-:W-:Y:S02]  /*f960*/  UIMAD UR27, UR24, UR35, UR27 ;  /* 0x00000023181b72a4 */ /* 0x000fe4000f8e021b */
[----:B------:R-:W-:Y:S02]  /*f970*/  UIADD3 UR36, UP1, URZ, -UR26, URZ ;  /* 0x8000001a3f247290 */ /* 0x000fe4000ff3e03f */
[----:B------:R-:W-:Y:S02]  /*f980*/  UIMAD UR28, UR25, UR32, UR27 ;  /* 0x00000020191c72a4 */ /* 0x000fe4000f8e021b */
[----:B------:R-:W-:Y:S02]  /*f990*/  UIMAD.WIDE.U32 UR26, UR24, UR36, URZ ;  /* 0x00000024181a72a5 */ /* 0x000fe4000f8e003f */
[----:B------:R-:W-:-:S05]  /*f9a0*/  UIADD3.X UR37, URZ, ~UR28, URZ, UP1, !UPT ;  /* 0x8000001c3f257290 */ /* 0x000fca0008ffe43f */
[----:B------:R-:W-:Y:S01]  /*f9b0*/  UMOV UR26, UR27 ;  /* 0x0000001b001a7c82 */ /* 0x000fe20008000000 */
[----:B------:R-:W-:Y:S02]  /*f9c0*/  UMOV UR27, UR24 ;  /* 0x00000018001b7c82 */ /* 0x000fe40008000000 */
[----:B------:R-:W-:Y:S02]  /*f9d0*/  UIMAD.WIDE.U32 UR28, UP1, UR24, UR37, UR26 ;  /* 0x00000025181c72a5 */ /* 0x000fe4000f82001a */
[----:B------:R-:W-:Y:S02]  /*f9e0*/  UIMAD.WIDE.U32 UR26, UR25, UR37, URZ ;  /* 0x00000025191a72a5 */ /* 0x000fe4000f8e003f */
[----:B------:R-:W-:Y:S02]  /*f9f0*/  UIMAD.WIDE.U32 UR28, UP2, UR25, UR36, UR28 ;  /* 0x00000024191c72a5 */ /* 0x000fe4000f84001c */
[----:B------:R-:W-:Y:S02]  /*fa00*/  UIMAD UR37, UR25, UR37, URZ ;  /* 0x00000025192572a4 */ /* 0x000fe4000f8e023f */
[----:B------:R-:W-:-:S02]  /*fa10*/  UIADD3.X UR26, UR27, UR25, URZ, UP1, !UPT ;  /* 0x000000191b1a7290 */ /* 0x000fc40008ffe43f */
[----:B------:R-:W-:-:S04]  /*fa20*/  UIADD3 UR29, UP4, UR37, UR29, URZ ;  /* 0x0000001d251d7290 */ /* 0x000fc8000ff9e03f */
[----:B------:R-:W-:Y:S02]  /*fa30*/  UIMAD.WIDE.U32 UR24, UR29, UR32, URZ ;  /* 0x000000201d1872a5 */ /* 0x000fe4000f8e003f */
[----:B------:R-:W-:Y:S02]  /*fa40*/  UIADD3.X UR36, URZ, URZ, UR26, UP4, UP2 ;  /* 0x0000003f3f247290 */ /* 0x000fe4000a7e441a */
[----:B------:R-:W-:Y:S02]  /*fa50*/  UIMAD UR25, UR29, UR35, UR25 ;  /* 0x000000231d1972a4 */ /* 0x000fe4000f8e0219 */
[----:B------:R-:W-:Y:S02]  /*fa60*/  UIADD3 UR37, UP1, URZ, -UR24, URZ ;  /* 0x800000183f257290 */ /* 0x000fe4000ff3e03f */
[----:B------:R-:W-:Y:S02]  /*fa70*/  UIMAD UR26, UR36, UR32, UR25 ;  /* 0x00000020241a72a4 */ /* 0x000fe4000f8e0219 */
[----:B------:R-:W-:-:S02]  /*fa80*/  UIMAD.WIDE.U32 UR24, UR29, UR37, URZ ;  /* 0x000000251d1872a5 */ /* 0x000fc4000f8e003f */
[----:B------:R-:W-:-:S05]  /*fa90*/  UIADD3.X UR38, URZ, ~UR26, URZ, UP1, !UPT ;  /* 0x8000001a3f267290 */ /* 0x000fca0008ffe43f */
[----:B------:R-:W-:Y:S01]  /*faa0*/  UMOV UR28, UR25 ;  /* 0x00000019001c7c82 */ /* 0x000fe20008000000 */
[----:B------:R-:W-:Y:S02]  /*fab0*/  UIMAD.WIDE.U32 UR24, UR36, UR38, URZ ;  /* 0x00000026241872a5 */ /* 0x000fe4000f8e003f */
[----:B------:R-:W-:Y:S02]  /*fac0*/  UIMAD.WIDE.U32 UR26, UP1, UR29, UR38, UR28 ;  /* 0x000000261d1a72a5 */ /* 0x000fe4000f82001c */
[----:B------:R-:W-:Y:S02]  /*fad0*/  UIMAD UR28, UR36, UR38, URZ ;  /* 0x00000026241c72a4 */ /* 0x000fe4000f8e023f */
[----:B------:R-:W-:Y:S02]  /*fae0*/  UIMAD.WIDE.U32 UR26, UP2, UR36, UR37, UR26 ;  /* 0x00000025241a72a5 */ /* 0x000fe4000f84001a */
[----:B------:R-:W-:Y:S02]  /*faf0*/  UIADD3.X UR36, UR25, UR36, URZ, UP1, !UPT ;  /* 0x0000002419247290 */ /* 0x000fe40008ffe43f */
[----:B------:R-:W-:Y:S01]  /*fb00*/  UIADD3 UR28, UP4, UR28, UR27, URZ ;  /* 0x0000001b1c1c7290 */ /* 0x000fe2000ff9e03f */
[----:B------:R-:W-:-:S03]  /*fb10*/  UMOV UR25, URZ ;  /* 0x0000003f00197c82 */ /* 0x000fc60008000000 */
[----:B------:R-:W-:Y:S02]  /*fb20*/  UIMAD.WIDE.U32 UR26, UR28, UR33, URZ ;  /* 0x000000211c1a72a5 */ /* 0x000fe4000f8e003f */
[----:B------:R-:W-:-:S05]  /*fb30*/  UIADD3.X UR36, URZ, URZ, UR36, UP4, UP2 ;  /* 0x0000003f3f247290 */ /* 0x000fca000a7e4424 */
[----:B------:R-:W-:Y:S01]  /*fb40*/  UMOV UR24, UR27 ;  /* 0x0000001b00187c82 */ /* 0x000fe20008000000 */
[----:B------:R-:W-:Y:S02]  /*fb50*/  UIMAD.WIDE.U32 UR26, UR36, UR34, URZ ;  /* 0x00000022241a72a5 */ /* 0x000fe4000f8e003f */
[----:B------:R-:W-:Y:S02]  /*fb60*/  UIMAD.WIDE.U32 UR24, UR28, UR34, UR24 ;  /* 0x000000221c1872a5 */ /* 0x000fe4000f8e0018 */
[----:B------:R-:W-:Y:S02]  /*fb70*/  UIMAD UR28, UR36, UR34, URZ ;  /* 0x00000022241c72a4 */ /* 0x000fe4000f8e023f */
[----:B------:R-:W-:-:S04]  /*fb80*/  UIMAD.WIDE.U32 UR24, UP1, UR36, UR33, UR24 ;  /* 0x00000021241872a5 */ /* 0x000fc8000f820018 */
[----:B------:R-:W-:Y:S02]  /*fb90*/  UIADD3 UR28, UP2, UR28, UR25, URZ ;  /* 0x000000191c1c7290 */ /* 0x000fe4000ff5e03f */
[----:B------:R-:W-:Y:S02]  /*fba0*/  UIADD3.X UR26, UR27, URZ, URZ, UP1, !UPT ;  /* 0x0000003f1b1a7290 */ /* 0x000fe40008ffe43f */
[----:B------:R-:W-:Y:S02]  /*fbb0*/  UIMAD.WIDE.U32 UR24, UR28, UR32, URZ ;  /* 0x000000201c1872a5 */ /* 0x000fe4000f8e003f */
[----:B------:R-:W-:Y:S02]  /*fbc0*/  UIADD3.X UR26, URZ, UR26, URZ, UP2, !UPT ;  /* 0x0000001a3f1a7290 */ /* 0x000fe400097fe43f */
[----:B------:R-:W-:Y:S02]  /*fbd0*/  UIMAD UR25, UR28, UR35, UR25 ;  /* 0x000000231c1972a4 */ /* 0x000fe4000f8e0219 */
[----:B------:R-:W-:-:S02]  /*fbe0*/  UIADD3 UR27, UP2, -UR24, UR33, URZ ;  /* 0x00000021181b7290 */ /* 0x000fc4000ff5e13f */
[----:B------:R-:W-:Y:S02]  /*fbf0*/  UIMAD UR25, UR26, UR32, UR25 ;  /* 0x000000201a1972a4 */ /* 0x000fe4000f8e0219 */
[----:B------:R-:W-:Y:S02]  /*fc00*/  UISETP.GE.U32.AND UP1, UPT, UR27, UR32, UPT ;  /* 0x000000201b00728c */ /* 0x000fe4000bf26070 */
[----:B------:R-:W-:Y:S02]  /*fc10*/  UIADD3.X UR34, ~UR25, UR34, URZ, UP2, !UPT ;  /* 0x0000002219227290 */ /* 0x000fe400097fe53f */
[----:B------:R-:W-:Y:S02]  /*fc20*/  UIADD3 UR25, UP2, -UR32, UR27, URZ ;  /* 0x0000001b20197290 */ /* 0x000fe4000ff5e13f */
[----:B------:R-:W-:Y:S02]  /*fc30*/  UISETP.GE.U32.AND.EX UP1, UPT, UR34, UR35, UPT, UP1 ;  /* 0x000000232200728c */ /* 0x000fe4000bf26110 */
[----:B------:R-:W-:-:S02]  /*fc40*/  UIADD3 UR24, UR28, 0x1, URZ ;  /* 0x000000011c187890 */ /* 0x000fc4000fffe03f */
[----:B------:R-:W-:Y:S02]  /*fc50*/  UIADD3.X UR26, ~UR35, UR34, URZ, UP2, !UPT ;  /* 0x00000022231a7290 */ /* 0x000fe400097fe53f */
[----:B------:R-:W-:Y:S02]  /*fc60*/  USEL UR25, UR25, UR27, UP1 ;  /* 0x0000001b19197287 */ /* 0x000fe40008800000 */
[----:B------:R-:W-:Y:S02]  /*fc70*/  USEL UR26, UR26, UR34, UP1 ;  /* 0x000000221a1a7287 */ /* 0x000fe40008800000 */
[----:B------:R-:W-:Y:S02]  /*fc80*/  USEL UR28, UR24, UR28, UP1 ;  /* 0x0000001c181c7287 */ /* 0x000fe40008800000 */
[----:B------:R-:W-:Y:S02]  /*fc90*/  UISETP.GE.U32.AND UP1, UPT, UR25, UR32, UPT ;  /* 0x000000201900728c */ /* 0x000fe4000bf26070 */
[----:B------:R-:W-:-:S02]  /*fca0*/  UISETP.NE.U32.AND UP2, UPT, UR32, URZ, UPT ;  /* 0x0000003f2000728c */ /* 0x000fc4000bf45070 */
[----:B------:R-:W-:Y:S02]  /*fcb0*/  UIADD3 UR24, UR28, 0x1, URZ ;  /* 0x000000011c187890 */ /* 0x000fe4000fffe03f */
[----:B------:R-:W-:Y:S02]  /*fcc0*/  UISETP.GE.U32.AND.EX UP1, UPT, UR26, UR35, UPT, UP1 ;  /* 0x000000231a00728c */ /* 0x000fe4000bf26110 */
[----:B------:R-:W-:Y:S02]  /*fcd0*/  UISETP.NE.AND.EX UP2, UPT, UR35, URZ, UPT, UP2 ;  /* 0x0000003f2300728c */ /* 0x000fe4000bf45320 */
[----:B------:R-:W-:-:S04]  /*fce0*/  USEL UR24, UR24, UR28, UP1 ;  /* 0x0000001c18187287 */ /* 0x000fc80008800000 */
[----:B------:R-:W-:Y:S01]  /*fcf0*/  USEL UR25, UR24, 0xffffffff, UP2 ;  /* 0xffffffff18197887 */ /* 0x000fe20009000000 */
[----:B------:R-:W-:Y:S11]  /*fd00*/  RET.REL.NODEC R2 `(_ZN7cutlass13device_kernelINS_4gemm6kernel13GemmUniversalINS1_17GroupProblemShapeIN4cute5tupleIJiiiEEEEENS1_10collective13CollectiveMmaINS1_39MainloopSm90ArrayTmaGmmaWarpSpecializedILi2ENS6_IJNS5_1CILi1EEESD_SD_EEENS1_43KernelPtrArrayTmaWarpSpecializedCooperativeEEENS6_IJNSC_ILi128EEENSC_ILi256EEESH_EEENS_10bfloat16_tEPNS6_IJlSD_NSC_ILi0EEEEEESK_SN_NS5_8TiledMMAINS5_8MMA_AtomIJNS5_4SM904GMMA28MMA_64x256x16_F32BF16BF16_SSILNSR_5MajorE0ELST_0ELNSR_7ScaleInE1ELSU_1EEEEEENS5_6LayoutINS6_IJNSC_ILi2EEESD_SD_EEENS6_IJSD_SL_SL_EEEEENS6_IJNS5_10UnderscoreES12_S12_EEEEENS5_13SM90_TMA_LOADENS5_14ComposedLayoutINS5_7SwizzleILi3ELi4ELi3EEENS5_18smem_ptr_flag_bitsILi16EEENSX_INS6_IJNSC_ILi8EEENSC_ILi64EEEEEENS6_IJS1C_SD_EEEEEEEvNS5_8identityES15_S1G_vS1H_EENS_8epilogue10collective18CollectiveEpilogueINS1J_30Sm90PtrArrayTmaWarpSpecializedILi4ELi2ELi16ELb1ELb0ELi2EEEJSJ_NS6_IJSH_NSC_ILi32EEEEEENS_6half_tEPNS6_IJSD_lSL_EEES1Q_S1S_NS1J_6fusion15FusionCallbacksIS1N_NS1T_17LinearCombinationIS1Q_fS1Q_fLNS_15FloatRoundStyleE2EEESJ_S1P_JEEES15_NS16_IS18_S1A_NSX_INS6_IJS1C_S1B_EEENS6_IJSD_S1C_EEEEEEENS5_17SM75_U16x8_LDSM_TENS5_14SM90_TMA_STOREES22_NS5_17SM90_U16x8_STSM_TENS5_9Copy_AtomIJNS5_17SM90_U32x4_STSM_NES1Q_EEEvEEEvvEEEEvNT_6ParamsE) ;  /* 0xffffff0002bc7950 */ /* 0x000ff60003c3ffff */
.L_x_310:
[----:B------:R-:W-:-:S00]  /*fd10*/  BRA `(.L_x_310) ;  /* 0xfffffffc00fc7947 */ /* 0x000fc0000383ffff */
[----:B------:R-:W-:-:S00]  /*fd20*/  NOP ;  /* 0x0000000000007918 */ /* 0x000fc00000000000 */
        /* <DEDUP_REMOVED lines=13> */
.L_x_311:


//--------------------- .nv.global.init           --------------------------
	.section	.nv.global.init,"aw",@progbits
.nv.global.init:
	.type		$str$24,@object
	.size		$str$24,($str$25 - $str$24)
$str$24:
        /*0000*/ 	.byte	0x28, 0x61, 0x64, 0x64, 0x72, 0x65, 0x73, 0x73, 0x20, 0x26, 0x20, 0x6d, 0x61, 0x73, 0x6b, 0x29
        /*0010*/ 	.byte	0x20, 0x3d, 0x3d, 0x20, 0x30, 0x00
	.type		$str$25,@object
	.size		$str$25,(__unnamed_1 - $str$25)
$str$25:
        /*0016*/ 	.byte	0x2f, 0x74, 0x6d, 0x70, 0x2f, 0x63, 0x75, 0x74, 0x6c, 0x61, 0x73, 0x73, 0x5f, 0x73, 0x77, 0x65
        /*0026*/ 	.byte	0x65, 0x70, 0x5f, 0x73, 0x72, 0x63, 0x2f, 0x69, 0x6e, 0x63, 0x6c, 0x75, 0x64, 0x65, 0x2f, 0x63
        /*0036*/ 	.byte	0x75, 0x74, 0x65, 0x2f, 0x70, 0x6f, 0x69, 0x6e, 0x74, 0x65, 0x72, 0x5f, 0x66, 0x6c, 0x61, 0x67
        /*0046*/ 	.byte	0x67, 0x65, 0x64, 0x2e, 0x68, 0x70, 0x70, 0x00
	.type		__unnamed_1,@object
	.size		__unnamed_1,(.L_0 - __unnamed_1)
__unnamed_1:
        /*004e*/ 	.byte	0x61, 0x75, 0x74, 0x6f, 0x20, 0x63, 0x75, 0x74, 0x65, 0x3a, 0x3a, 0x61, 0x73, 0x5f, 0x70, 0x6f
        /* <DEDUP_REMOVED lines=27> */
        /*020e*/ 	.byte	0x30, 0x39, 0x36, 0x3e, 0x3e, 0x3e, 0x3e, 0x3e, 0x5d, 0x00
.L_0:


//--------------------- .nv.shared._ZN7cutlass13device_kernelINS_4gemm6kernel13GemmUniversalINS1_17GroupProblemShapeIN4cute5tupleIJiiiEEEEENS1_10collective13CollectiveMmaINS1_39MainloopSm90ArrayTmaGmmaWarpSpecializedILi2ENS6_IJNS5_1CILi1EEESD_SD_EEENS1_43KernelPtrArrayTmaWarpSpecializedCooperativeEEENS6_IJNSC_ILi128EEENSC_ILi256EEESH_EEENS_10bfloat16_tEPNS6_IJlSD_NSC_ILi0EEEEEESK_SN_NS5_8TiledMMAINS5_8MMA_AtomIJNS5_4SM904GMMA28MMA_64x256x16_F32BF16BF16_SSILNSR_5MajorE0ELST_0ELNSR_7ScaleInE1ELSU_1EEEEEENS5_6LayoutINS6_IJNSC_ILi2EEESD_SD_EEENS6_IJSD_SL_SL_EEEEENS6_IJNS5_10UnderscoreES12_S12_EEEEENS5_13SM90_TMA_LOADENS5_14ComposedLayoutINS5_7SwizzleILi3ELi4ELi3EEENS5_18smem_ptr_flag_bitsILi16EEENSX_INS6_IJNSC_ILi8EEENSC_ILi64EEEEEENS6_IJS1C_SD_EEEEEEEvNS5_8identityES15_S1G_vS1H_EENS_8epilogue10collective18CollectiveEpilogueINS1J_30Sm90PtrArrayTmaWarpSpecializedILi4ELi2ELi16ELb1ELb0ELi2EEEJSJ_NS6_IJSH_NSC_ILi32EEEEEENS_6half_tEPNS6_IJSD_lSL_EEES1Q_S1S_NS1J_6fusion15FusionCallbacksIS1N_NS1T_17LinearCombinationIS1Q_fS1Q_fLNS_15FloatRoundStyleE2EEESJ_S1P_JEEES15_NS16_IS18_S1A_NSX_INS6_IJS1C_S1B_EEENS6_IJSD_S1C_EEEEEEENS5_17SM75_U16x8_LDSM_TENS5_14SM90_TMA_STOREES22_NS5_17SM90_U16x8_STSM_TENS5_9Copy_AtomIJNS5_17SM90_U32x4_STSM_NES1Q_EEEvEEEvvEEEEvNT_6ParamsE --------------------------
	.section	.nv.shared._ZN7cutlass13device_kernelINS_4gemm6kernel13GemmUniversalINS1_17GroupProblemShapeIN4cute5tupleIJiiiEEEEENS1_10collective13CollectiveMmaINS1_39MainloopSm90ArrayTmaGmmaWarpSpecializedILi2ENS6_IJNS5_1CILi1EEESD_SD_EEENS1_43KernelPtrArrayTmaWarpSpecializedCooperativeEEENS6_IJNSC_ILi128EEENSC_ILi256EEESH_EEENS_10bfloat16_tEPNS6_IJlSD_NSC_ILi0EEEEEESK_SN_NS5_8TiledMMAINS5_8MMA_AtomIJNS5_4SM904GMMA28MMA_64x256x16_F32BF16BF16_SSILNSR_5MajorE0ELST_0ELNSR_7ScaleInE1ELSU_1EEEEEENS5_6LayoutINS6_IJNSC_ILi2EEESD_SD_EEENS6_IJSD_SL_SL_EEEEENS6_IJNS5_10UnderscoreES12_S12_EEEEENS5_13SM90_TMA_LOADENS5_14ComposedLayoutINS5_7SwizzleILi3ELi4ELi3EEENS5_18smem_ptr_flag_bitsILi16EEENSX_INS6_IJNSC_ILi8EEENSC_ILi64EEEEEENS6_IJS1C_SD_EEEEEEEvNS5_8identityES15_S1G_vS1H_EENS_8epilogue10collective18CollectiveEpilogueINS1J_30Sm90PtrArrayTmaWarpSpecializedILi4ELi2ELi16ELb1ELb0ELi2EEEJSJ_NS6_IJSH_NSC_ILi32EEEEEENS_6half_tEPNS6_IJSD_lSL_EEES1Q_S1S_NS1J_6fusion15FusionCallbacksIS1N_NS1T_17LinearCombinationIS1Q_fS1Q_fLNS_15FloatRoundStyleE2EEESJ_S1P_JEEES15_NS16_IS18_S1A_NSX_INS6_IJS1C_S1B_EEENS6_IJSD_S1C_EEEEEEENS5_17SM75_U16x8_LDSM_TENS5_14SM90_TMA_STOREES22_NS5_17SM90_U16x8_STSM_TENS5_9Copy_AtomIJNS5_17SM90_U32x4_STSM_NES1Q_EEEvEEEvvEEEEvNT_6ParamsE,"aw",@nobits
	.sectionflags	@""
	.align	16
	.zero		1024


//--------------------- .nv.shared.reserved.0     --------------------------
	.section	.nv.shared.reserved.0,"aw",@nobits
	.weak		__nv_reservedSMEM_offset_0_alias
	.size		__nv_reservedSMEM_offset_0_alias, 0, 0
	.other		__nv_reservedSMEM_offset_0_alias,@"STO_CUDA_RESERVED_SHARED STV_DEFAULT"
__nv_reservedSMEM_offset_0_alias:
	.zero		0


//--------------------- .nv.global                --------------------------
	.section	.nv.global,"aw",@nobits
.nv.global:
	.type		_ZN39_INTERNAL_cf7159c5_4_k_cu_2327cc02_38734cute1_E,@object
	.size		_ZN39_INTERNAL_cf7159c5_4_k_cu_2327cc02_38734cute1_E,(_ZN39_INTERNAL_cf7159c5_4_k_cu_2327cc02_38734cuda3std3__45__cpo6cbeginE - _ZN39_INTERNAL_cf7159c5_4_k_cu_2327cc02_38734cute1_E)
_ZN39_INTERNAL_cf7159c5_4_k_cu_2327cc02_38734cute1_E:
	.zero		1
	.type		_ZN39_INTERNAL_cf7159c5_4_k_cu_2327cc02_38734cuda3std3__45__cpo6cbeginE,@object
	.size		_ZN39_INTERNAL_cf7159c5_4_k_cu_2327cc02_38734cuda3std3__45__cpo6cbeginE,(_ZN39_INTERNAL_cf7159c5_4_k_cu_2327cc02_38734cuda3std3__48in_placeE - _ZN39_INTERNAL_cf7159c5_4_k_cu_2327cc02_38734cuda3std3__45__cpo6cbeginE)
_ZN39_INTERNAL_cf7159c5_4_k_cu_2327cc02_38734cuda3std3__45__cpo6cbeginE:
	.zero		1
	.type		_ZN39_INTERNAL_cf7159c5_4_k_cu_2327cc02_38734cuda3std3__48in_placeE,@object
	.size		_ZN39_INTERNAL_cf7159c5_4_k_cu_2327cc02_38734cuda3std3__48in_placeE,(_ZN39_INTERNAL_cf7159c5_4_k_cu_2327cc02_38734cuda3std6ranges3__45__cpo9iter_moveE - _ZN39_INTERNAL_cf7159c5_4_k_cu_2327cc02_38734cuda3std3__48in_placeE)
_ZN39_INTERNAL_cf7159c5_4_k_cu_2327cc02_38734cuda3std3__48in_placeE:
	.zero		1
	.type		_ZN39_INTERNAL_cf7159c5_4_k_cu_2327cc02_38734cuda3std6ranges3__45__cpo9iter_moveE,@object
	.size		_ZN39_INTERNAL_cf7159c5_4_k_cu_2327cc02_38734cuda3std6ranges3__45__cpo9iter_moveE,(_ZN39_INTERNAL_cf7159c5_4_k_cu_2327cc02_38734cuda3std3__45__cpo5beginE - _ZN39_INTERNAL_cf7159c5_4_k_cu_2327cc02_38734cuda3std6ranges3__45__cpo9iter_moveE)
_ZN39_INTERNAL_cf7159c5_4_k_cu_2327cc02_38734cuda3std6ranges3__45__cpo9iter_moveE:
	.zero		1
	.type		_ZN39_INTERNAL_cf7159c5_4_k_cu_2327cc02_38734cuda3std3__45__cpo5beginE,@object
	.size		_ZN39_INTERNAL_cf7159c5_4_k_cu_2327cc02_38734cuda3std3__45__cpo5beginE,(_ZN39_INTERNAL_cf7159c5_4_k_cu_2327cc02_38734cuda3std3__441_GLOBAL__N__cf7159c5_4_k_cu_2327cc02_38736ignoreE - _ZN39_INTERNAL_cf7159c5_4_k_cu_2327cc02_38734cuda3std3__45__cpo5beginE)
_ZN39_INTERNAL_cf7159c5_4_k_cu_2327cc02_38734cuda3std3__45__cpo5beginE:
	.zero		1
	.type		_ZN39_INTERNAL_cf7159c5_4_k_cu_2327cc02_38734cuda3std3__441_GLOBAL__N__cf7159c5_4_k_cu_2327cc02_38736ignoreE,@object
	.size		_ZN39_INTERNAL_cf7159c5_4_k_cu_2327cc02_38734cuda3std3__441_GLOBAL__N__cf7159c5_4_k_cu_2327cc02_38736ignoreE,(_ZN39_INTERNAL_cf7159c5_4_k_cu_2327cc02_38734cute7productE - _ZN39_INTERNAL_cf7159c5_4_k_cu_2327cc02_38734cuda3std3__441_GLOBAL__N__cf7159c5_4_k_cu_2327cc02_38736ignoreE)
_ZN39_INTERNAL_cf7159c5_4_k_cu_2327cc02_38734cuda3std3__441_GLOBAL__N__cf7159c5_4_k_cu_2327cc02_38736ignoreE:
	.zero		1
	.type		_ZN39_INTERNAL_cf7159c5_4_k_cu_2327cc02_38734cute7productE,@object
	.size		_ZN39_INTERNAL_cf7159c5_4_k_cu_2327cc02_38734cute7productE,(_ZN39_INTERNAL_cf7159c5_4_k_cu_2327cc02_38734cuda3std3__45__cpo3endE - _ZN39_INTERNAL_cf7159c5_4_k_cu_2327cc02_38734cute7productE)
_ZN39_INTERNAL_cf7159c5_4_k_cu_2327cc02_38734cute7productE:
	.zero		1
	.type		_ZN39_INTERNAL_cf7159c5_4_k_cu_2327cc02_38734cuda3std3__45__cpo3endE,@object
	.size		_ZN39_INTERNAL_cf7159c5_4_k_cu_2327cc02_38734cuda3std3__45__cpo3endE,(_ZN39_INTERNAL_cf7159c5_4_k_cu_2327cc02_38734cuda3std3__419piecewise_constructE - _ZN39_INTERNAL_cf7159c5_4_k_cu_2327cc02_38734cuda3std3__45__cpo3endE)
_ZN39_INTERNAL_cf7159c5_4_k_cu_2327cc02_38734cuda3std3__45__cpo3endE:
	.zero		1
	.type		_ZN39_INTERNAL_cf7159c5_4_k_cu_2327cc02_38734cuda3std3__419piecewise_constructE,@object
	.size		_ZN39_INTERNAL_cf7159c5_4_k_cu_2327cc02_38734cuda3std3__419piecewise_constructE,(_ZN39_INTERNAL_cf7159c5_4_k_cu_2327cc02_38734cuda3std3__45__cpo4cendE - _ZN39_INTERNAL_cf7159c5_4_k_cu_2327cc02_38734cuda3std3__419piecewise_constructE)
_ZN39_INTERNAL_cf7159c5_4_k_cu_2327cc02_38734cuda3std3__419piecewise_constructE:
	.zero		1
	.type		_ZN39_INTERNAL_cf7159c5_4_k_cu_2327cc02_38734cuda3std3__45__cpo4cendE,@object
	.size		_ZN39_INTERNAL_cf7159c5_4_k_cu_2327cc02_38734cuda3std3__45__cpo4cendE,(_ZN39_INTERNAL_cf7159c5_4_k_cu_2327cc02_38734cuda3std6ranges3__45__cpo4swapE - _ZN39_INTERNAL_cf7159c5_4_k_cu_2327cc02_38734cuda3std3__45__cpo4cendE)
_ZN39_INTERNAL_cf7159c5_4_k_cu_2327cc02_38734cuda3std3__45__cpo4cendE:
	.zero		1
	.type		_ZN39_INTERNAL_cf7159c5_4_k_cu_2327cc02_38734cuda3std6ranges3__45__cpo4swapE,@object
	.size		_ZN39_INTERNAL_cf7159c5_4_k_cu_2327cc02_38734cuda3std6ranges3__45__cpo4swapE,(.L_8 - _ZN39_INTERNAL_cf7159c5_4_k_cu_2327cc02_38734cuda3std6ranges3__45__cpo4swapE)
_ZN39_INTERNAL_cf7159c5_4_k_cu_2327cc02_38734cuda3std6ranges3__45__cpo4swapE:
	.zero		1
.L_8:


//--------------------- .nv.constant0._ZN7cutlass13device_kernelINS_4gemm6kernel13GemmUniversalINS1_17GroupProblemShapeIN4cute5tupleIJiiiEEEEENS1_10collective13CollectiveMmaINS1_39MainloopSm90ArrayTmaGmmaWarpSpecializedILi2ENS6_IJNS5_1CILi1EEESD_SD_EEENS1_43KernelPtrArrayTmaWarpSpecializedCooperativeEEENS6_IJNSC_ILi128EEENSC_ILi256EEESH_EEENS_10bfloat16_tEPNS6_IJlSD_NSC_ILi0EEEEEESK_SN_NS5_8TiledMMAINS5_8MMA_AtomIJNS5_4SM904GMMA28MMA_64x256x16_F32BF16BF16_SSILNSR_5MajorE0ELST_0ELNSR_7ScaleInE1ELSU_1EEEEEENS5_6LayoutINS6_IJNSC_ILi2EEESD_SD_EEENS6_IJSD_SL_SL_EEEEENS6_IJNS5_10UnderscoreES12_S12_EEEEENS5_13SM90_TMA_LOADENS5_14ComposedLayoutINS5_7SwizzleILi3ELi4ELi3EEENS5_18smem_ptr_flag_bitsILi16EEENSX_INS6_IJNSC_ILi8EEENSC_ILi64EEEEEENS6_IJS1C_SD_EEEEEEEvNS5_8identityES15_S1G_vS1H_EENS_8epilogue10collective18CollectiveEpilogueINS1J_30Sm90PtrArrayTmaWarpSpecializedILi4ELi2ELi16ELb1ELb0ELi2EEEJSJ_NS6_IJSH_NSC_ILi32EEEEEENS_6half_tEPNS6_IJSD_lSL_EEES1Q_S1S_NS1J_6fusion15FusionCallbacksIS1N_NS1T_17LinearCombinationIS1Q_fS1Q_fLNS_15FloatRoundStyleE2EEESJ_S1P_JEEES15_NS16_IS18_S1A_NSX_INS6_IJS1C_S1B_EEENS6_IJSD_S1C_EEEEEEENS5_17SM75_U16x8_LDSM_TENS5_14SM90_TMA_STOREES22_NS5_17SM90_U16x8_STSM_TENS5_9Copy_AtomIJNS5_17SM90_U32x4_STSM_NES1Q_EEEvEEEvvEEEEvNT_6ParamsE --------------------------
	.section	.nv.constant0._ZN7cutlass13device_kernelINS_4gemm6kernel13GemmUniversalINS1_17GroupProblemShapeIN4cute5tupleIJiiiEEEEENS1_10collective13CollectiveMmaINS1_39MainloopSm90ArrayTmaGmmaWarpSpecializedILi2ENS6_IJNS5_1CILi1EEESD_SD_EEENS1_43KernelPtrArrayTmaWarpSpecializedCooperativeEEENS6_IJNSC_ILi128EEENSC_ILi256EEESH_EEENS_10bfloat16_tEPNS6_IJlSD_NSC_ILi0EEEEEESK_SN_NS5_8TiledMMAINS5_8MMA_AtomIJNS5_4SM904GMMA28MMA_64x256x16_F32BF16BF16_SSILNSR_5MajorE0ELST_0ELNSR_7ScaleInE1ELSU_1EEEEEENS5_6LayoutINS6_IJNSC_ILi2EEESD_SD_EEENS6_IJSD_SL_SL_EEEEENS6_IJNS5_10UnderscoreES12_S12_EEEEENS5_13SM90_TMA_LOADENS5_14ComposedLayoutINS5_7SwizzleILi3ELi4ELi3EEENS5_18smem_ptr_flag_bitsILi16EEENSX_INS6_IJNSC_ILi8EEENSC_ILi64EEEEEENS6_IJS1C_SD_EEEEEEEvNS5_8identityES15_S1G_vS1H_EENS_8epilogue10collective18CollectiveEpilogueINS1J_30Sm90PtrArrayTmaWarpSpecializedILi4ELi2ELi16ELb1ELb0ELi2EEEJSJ_NS6_IJSH_NSC_ILi32EEEEEENS_6half_tEPNS6_IJSD_lSL_EEES1Q_S1S_NS1J_6fusion15FusionCallbacksIS1N_NS1T_17LinearCombinationIS1Q_fS1Q_fLNS_15FloatRoundStyleE2EEESJ_S1P_JEEES15_NS16_IS18_S1A_NSX_INS6_IJS1C_S1B_EEENS6_IJSD_S1C_EEEEEEENS5_17SM75_U16x8_LDSM_TENS5_14SM90_TMA_STOREES22_NS5_17SM90_U16x8_STSM_TENS5_9Copy_AtomIJNS5_17SM90_U32x4_STSM_NES1Q_EEEvEEEvvEEEEvNT_6ParamsE,"a",@progbits
	.sectionflags	@""
	.align	4
.nv.constant0._ZN7cutlass13device_kernelINS_4gemm6kernel13GemmUniversalINS1_17GroupProblemShapeIN4cute5tupleIJiiiEEEEENS1_10collective13CollectiveMmaINS1_39MainloopSm90ArrayTmaGmmaWarpSpecializedILi2ENS6_IJNS5_1CILi1EEESD_SD_EEENS1_43KernelPtrArrayTmaWarpSpecializedCooperativeEEENS6_IJNSC_ILi128EEENSC_ILi256EEESH_EEENS_10bfloat16_tEPNS6_IJlSD_NSC_ILi0EEEEEESK_SN_NS5_8TiledMMAINS5_8MMA_AtomIJNS5_4SM904GMMA28MMA_64x256x16_F32BF16BF16_SSILNSR_5MajorE0ELST_0ELNSR_7ScaleInE1ELSU_1EEEEEENS5_6LayoutINS6_IJNSC_ILi2EEESD_SD_EEENS6_IJSD_SL_SL_EEEEENS6_IJNS5_10UnderscoreES12_S12_EEEEENS5_13SM90_TMA_LOADENS5_14ComposedLayoutINS5_7SwizzleILi3ELi4ELi3EEENS5_18smem_ptr_flag_bitsILi16EEENSX_INS6_IJNSC_ILi8EEENSC_ILi64EEEEEENS6_IJS1C_SD_EEEEEEEvNS5_8identityES15_S1G_vS1H_EENS_8epilogue10collective18CollectiveEpilogueINS1J_30Sm90PtrArrayTmaWarpSpecializedILi4ELi2ELi16ELb1ELb0ELi2EEEJSJ_NS6_IJSH_NSC_ILi32EEEEEENS_6half_tEPNS6_IJSD_lSL_EEES1Q_S1S_NS1J_6fusion15FusionCallbacksIS1N_NS1T_17LinearCombinationIS1Q_fS1Q_fLNS_15FloatRoundStyleE2EEESJ_S1P_JEEES15_NS16_IS18_S1A_NSX_INS6_IJS1C_S1B_EEENS6_IJSD_S1C_EEEEEEENS5_17SM75_U16x8_LDSM_TENS5_14SM90_TMA_STOREES22_NS5_17SM90_U16x8_STSM_TENS5_9Copy_AtomIJNS5_17SM90_U32x4_STSM_NES1Q_EEEvEEEvvEEEEvNT_6ParamsE:
	.zero		2432


//--------------------- SYMBOLS --------------------------

	.type		.nv.reservedSmem.offset0,@object
	.size		.nv.reservedSmem.offset0,0x4
	.type		__assertfail,@function
